def matmul_kernel(
    a_ptr,
    b_ptr,
    c_ptr,
    M,
    N,
    K,
    stride_am,
    stride_ak,
    stride_bk,
    stride_bn,
    stride_cm,
    stride_cn,
    BLOCK_M: tl.constexpr,
    BLOCK_N: tl.constexpr,
    BLOCK_K: tl.constexpr,
    GROUP_M: tl.constexpr,
):
    pid = tl.program_id(axis=0)
    num_pid_m = tl.cdiv(M, BLOCK_M)
    num_pid_n = tl.cdiv(N, BLOCK_N)
    num_pid_in_group = GROUP_M * num_pid_n
    group_id = pid // num_pid_in_group
    first_pid_m = group_id * GROUP_M
    group_size_m = min(num_pid_m - first_pid_m, GROUP_M)
    pid_m = first_pid_m + ((pid % num_pid_in_group) % group_size_m)
    pid_n = (pid % num_pid_in_group) // group_size_m

    offs_am = (pid_m * BLOCK_M + tl.arange(0, BLOCK_M)) % M
    offs_bn = (pid_n * BLOCK_N + tl.arange(0, BLOCK_N)) % N
    offs_k = tl.arange(0, BLOCK_K)
    a_ptrs = a_ptr + offs_am[:, None] * stride_am + offs_k[None, :] * stride_ak
    b_ptrs = b_ptr + offs_k[:, None] * stride_bk + offs_bn[None, :] * stride_bn

    acc = tl.zeros((BLOCK_M, BLOCK_N), dtype=tl.float32)
    for kk in range(0, tl.cdiv(K, BLOCK_K)):
        a = tl.load(a_ptrs, mask=offs_k[None, :] < K - kk * BLOCK_K, other=0.0)
        b = tl.load(b_ptrs, mask=offs_k[:, None] < K - kk * BLOCK_K, other=0.0)
        acc = tl.dot(a, b, acc)
        a_ptrs += BLOCK_K * stride_ak
        b_ptrs += BLOCK_K * stride_bk

    c = acc.to(c_ptr.dtype.element_ty)
    offs_cm = pid_m * BLOCK_M + tl.arange(0, BLOCK_M)
    offs_cn = pid_n * BLOCK_N + tl.arange(0, BLOCK_N)
    c_ptrs = c_ptr + offs_cm[:, None] * stride_cm + offs_cn[None, :] * stride_cn
    mask = (offs_cm[:, None] < M) & (offs_cn[None, :] < N)
    tl.store(c_ptrs, c, mask=mask)

# config = {"BLOCK_K": 32, "BLOCK_M": 256, "BLOCK_N": 512, "GROUP_M": 8, "arch": "sm_100", "dtype": "fp8e5m2", "num_ctas": 2, "num_stages": 3, "num_warps": 4}
# arch = sm_100


// ===== COMPILED SASS (sm_100a) =====

	.target	sm_100a

	.elftype	@"ET_EXEC"


//--------------------- .note.nv.tkinfo           --------------------------
	.section	.note.nv.tkinfo,"",@"SHT_NOTE"
	.sectionflags	@"SHF_NOTE_NV_TKINFO"
	.tkinfo
        /*0018*/ 	.word	0x00000081
        /*0030*/ 	.string	""
        /*0030*/ 	.string	"ptxas-blackwell"
        /*0030*/ 	.string	"Cuda compilation tools, release 12.9, V12.9.86"
        /*0030*/ 	.string	"Build cuda_12.9.r12.9/compiler.36037853_0"
        /*0030*/ 	.string	"-v  -suppress-debug-info  -lineinfo  -arch sm_100a "



//--------------------- .note.nv.cuver            --------------------------
	.section	.note.nv.cuver,"",@"SHT_NOTE"
	.sectionflags	@"SHF_NOTE_NV_CUVER"
        /*0018*/ 	.short	0x0001
        /*001a*/ 	.short	0x0064
        /*001c*/ 	.short	0x0001
        /*001e*/ 	.short	0x0000
        /*0020*/ 	.short	0x0001
        /*0022*/ 	.short	0x0000


//--------------------- .nv.info                  --------------------------
	.section	.nv.info,"",@"SHT_CUDA_INFO"
	.align	4


	//----- nvinfo : EIATTR_REGCOUNT
	.align		4
        /*0000*/ 	.byte	0x04, 0x2f
        /*0002*/ 	.short	(.L_6 - .L_5)
	.align		4
.L_5:
        /*0004*/ 	.word	index@(matmul_kernel)
        /*0008*/ 	.word	0x000000ff


	//----- nvinfo : EIATTR_FRAME_SIZE
	.align		4
.L_6:
        /*000c*/ 	.byte	0x04, 0x11
        /*000e*/ 	.short	(.L_8 - .L_7)
	.align		4
.L_7:
        /*0010*/ 	.word	index@($__internal_2_$__cuda_sm10x_tcgen05_guardrail_trap_unallocated_columns_being_dealloced)
        /*0014*/ 	.word	0x00000db0


	//----- nvinfo : EIATTR_FRAME_SIZE
	.align		4
.L_8:
        /*0018*/ 	.byte	0x04, 0x11
        /*001a*/ 	.short	(.L_10 - .L_9)
	.align		4
.L_9:
        /*001c*/ 	.word	index@($__internal_1_$__cuda_sm10x_tcgen05_guardrail_trap_phase_invalid_during_alloc)
        /*0020*/ 	.word	0x00000db0


	//----- nvinfo : EIATTR_FRAME_SIZE
	.align		4
.L_10:
        /*0024*/ 	.byte	0x04, 0x11
        /*0026*/ 	.short	(.L_12 - .L_11)
	.align		4
.L_11:
        /*0028*/ 	.word	index@($__internal_0_$__cuda_sm10x_tcgen05_guardrail_trap_col_being_dealloced_not_returned_by_alloc)
        /*002c*/ 	.word	0x00000db0


	//----- nvinfo : EIATTR_FRAME_SIZE
	.align		4
.L_12:
        /*0030*/ 	.byte	0x04, 0x11
        /*0032*/ 	.short	(.L_14 - .L_13)
	.align		4
.L_13:
        /*0034*/ 	.word	index@(matmul_kernel)
        /*0038*/ 	.word	0x00000db0


	//----- nvinfo : EIATTR_MIN_STACK_SIZE
	.align		4
.L_14:
        /*003c*/ 	.byte	0x04, 0x12
        /*003e*/ 	.short	(.L_16 - .L_15)
	.align		4
.L_15:
        /*0040*/ 	.word	index@(matmul_kernel)
        /*0044*/ 	.word	0x00000db0
.L_16:


//--------------------- .nv.info.matmul_kernel    --------------------------
	.section	.nv.info.matmul_kernel,"",@"SHT_CUDA_INFO"
	.sectionflags	@""
	.align	4


	//----- nvinfo : EIATTR_CUDA_API_VERSION
	.align		4
        /*0000*/ 	.byte	0x04, 0x37
        /*0002*/ 	.short	(.L_18 - .L_17)
.L_17:
        /*0004*/ 	.word	0x00000081


	//----- nvinfo : EIATTR_KPARAM_INFO
	.align		4
.L_18:
        /*0008*/ 	.byte	0x04, 0x17
        /*000a*/ 	.short	(.L_20 - .L_19)
.L_19:
        /*000c*/ 	.word	0x00000000
        /*0010*/ 	.short	0x000d
        /*0012*/ 	.short	0x0048
        /*0014*/ 	.byte	0x00, 0xf4, 0x21, 0x00


	//----- nvinfo : EIATTR_KPARAM_INFO
	.align		4
.L_20:
        /*0018*/ 	.byte	0x04, 0x17
        /*001a*/ 	.short	(.L_22 - .L_21)
.L_21:
        /*001c*/ 	.word	0x00000000
        /*0020*/ 	.short	0x000c
        /*0022*/ 	.short	0x0040
        /*0024*/ 	.byte	0x00, 0xf4, 0x21, 0x00


	//----- nvinfo : EIATTR_KPARAM_INFO
	.align		4
.L_22:
        /*0028*/ 	.byte	0x04, 0x17
        /*002a*/ 	.short	(.L_24 - .L_23)
.L_23:
        /*002c*/ 	.word	0x00000000
        /*0030*/ 	.short	0x000b
        /*0032*/ 	.short	0x0038
        /*0034*/ 	.byte	0x00, 0xf0, 0x11, 0x00


	//----- nvinfo : EIATTR_KPARAM_INFO
	.align		4
.L_24:
        /*0038*/ 	.byte	0x04, 0x17
        /*003a*/ 	.short	(.L_26 - .L_25)
.L_25:
        /*003c*/ 	.word	0x00000000
        /*0040*/ 	.short	0x000a
        /*0042*/ 	.short	0x0034
        /*0044*/ 	.byte	0x00, 0xf0, 0x11, 0x00


	//----- nvinfo : EIATTR_KPARAM_INFO
	.align		4
.L_26:
        /*0048*/ 	.byte	0x04, 0x17
        /*004a*/ 	.short	(.L_28 - .L_27)
.L_27:
        /*004c*/ 	.word	0x00000000
        /*0050*/ 	.short	0x0009
        /*0052*/ 	.short	0x0030
        /*0054*/ 	.byte	0x00, 0xf0, 0x11, 0x00


	//----- nvinfo : EIATTR_KPARAM_INFO
	.align		4
.L_28:
        /*0058*/ 	.byte	0x04, 0x17
        /*005a*/ 	.short	(.L_30 - .L_29)
.L_29:
        /*005c*/ 	.word	0x00000000
        /*0060*/ 	.short	0x0008
        /*0062*/ 	.short	0x002c
        /*0064*/ 	.byte	0x00, 0xf0, 0x11, 0x00


	//----- nvinfo : EIATTR_KPARAM_INFO
	.align		4
.L_30:
        /*0068*/ 	.byte	0x04, 0x17
        /*006a*/ 	.short	(.L_32 - .L_31)
.L_31:
        /*006c*/ 	.word	0x00000000
        /*0070*/ 	.short	0x0007
        /*0072*/ 	.short	0x0028
        /*0074*/ 	.byte	0x00, 0xf0, 0x11, 0x00


	//----- nvinfo : EIATTR_KPARAM_INFO
	.align		4
.L_32:
        /*0078*/ 	.byte	0x04, 0x17
        /*007a*/ 	.short	(.L_34 - .L_33)
.L_33:
        /*007c*/ 	.word	0x00000000
        /*0080*/ 	.short	0x0006
        /*0082*/ 	.short	0x0024
        /*0084*/ 	.byte	0x00, 0xf0, 0x11, 0x00


	//----- nvinfo : EIATTR_KPARAM_INFO
	.align		4
.L_34:
        /*0088*/ 	.byte	0x04, 0x17
        /*008a*/ 	.short	(.L_36 - .L_35)
.L_35:
        /*008c*/ 	.word	0x00000000
        /*0090*/ 	.short	0x0005
        /*0092*/ 	.short	0x0020
        /*0094*/ 	.byte	0x00, 0xf0, 0x11, 0x00


	//----- nvinfo : EIATTR_KPARAM_INFO
	.align		4
.L_36:
        /*0098*/ 	.byte	0x04, 0x17
        /*009a*/ 	.short	(.L_38 - .L_37)
.L_37:
        /*009c*/ 	.word	0x00000000
        /*00a0*/ 	.short	0x0004
        /*00a2*/ 	.short	0x001c
        /*00a4*/ 	.byte	0x00, 0xf0, 0x11, 0x00


	//----- nvinfo : EIATTR_KPARAM_INFO
	.align		4
.L_38:
        /*00a8*/ 	.byte	0x04, 0x17
        /*00aa*/ 	.short	(.L_40 - .L_39)
.L_39:
        /*00ac*/ 	.word	0x00000000
        /*00b0*/ 	.short	0x0003
        /*00b2*/ 	.short	0x0018
        /*00b4*/ 	.byte	0x00, 0xf0, 0x11, 0x00


	//----- nvinfo : EIATTR_KPARAM_INFO
	.align		4
.L_40:
        /*00b8*/ 	.byte	0x04, 0x17
        /*00ba*/ 	.short	(.L_42 - .L_41)
.L_41:
        /*00bc*/ 	.word	0x00000000
        /*00c0*/ 	.short	0x0002
        /*00c2*/ 	.short	0x0010
        /*00c4*/ 	.byte	0x00, 0xf4, 0x21, 0x00


	//----- nvinfo : EIATTR_KPARAM_INFO
	.align		4
.L_42:
        /*00c8*/ 	.byte	0x04, 0x17
        /*00ca*/ 	.short	(.L_44 - .L_43)
.L_43:
        /*00cc*/ 	.word	0x00000000
        /*00d0*/ 	.short	0x0001
        /*00d2*/ 	.short	0x0008
        /*00d4*/ 	.byte	0x00, 0xf4, 0x21, 0x00


	//----- nvinfo : EIATTR_KPARAM_INFO
	.align		4
.L_44:
        /*00d8*/ 	.byte	0x04, 0x17
        /*00da*/ 	.short	(.L_46 - .L_45)
.L_45:
        /*00dc*/ 	.word	0x00000000
        /*00e0*/ 	.short	0x0000
        /*00e2*/ 	.short	0x0000
        /*00e4*/ 	.byte	0x00, 0xf4, 0x21, 0x00


	//----- nvinfo : EIATTR_EXPLICIT_CLUSTER
	.align		4
.L_46:
        /*00e8*/ 	.byte	0x01, 0x3e
	.zero		2


	//----- nvinfo : EIATTR_CTA_PER_CLUSTER
	.align		4
        /*00ec*/ 	.byte	0x04, 0x3d
        /*00ee*/ 	.short	(.L_48 - .L_47)
.L_47:
        /*00f0*/ 	.word	0x00000002
        /*00f4*/ 	.word	0x00000001
        /*00f8*/ 	.word	0x00000001


	//----- nvinfo : EIATTR_AT_ENTRY_FRAGMENTS
	.align		4
.L_48:
        /*00fc*/ 	.byte	0x04, 0x4f
        /*00fe*/ 	.short	(.L_50 - .L_49)


	//   ....[0]....
.L_49:
        /*0100*/ 	.word	0x00000004


	//   ....[1]....
        /*0104*/ 	.word	0x00000005


	//----- nvinfo : EIATTR_RESERVED_SMEM_USED
	.align		4
.L_50:
        /*0108*/ 	.byte	0x01, 0x41
	.zero		2


	//----- nvinfo : EIATTR_SPARSE_MMA_MASK
	.align		4
        /*010c*/ 	.byte	0x03, 0x50
        /*010e*/ 	.short	0x0000


	//----- nvinfo : EIATTR_TCGEN05_2CTA_USED
	.align		4
        /*0110*/ 	.byte	0x01, 0x52
	.zero		2


	//----- nvinfo : EIATTR_MAXREG_COUNT
	.align		4
        /*0114*/ 	.byte	0x03, 0x1b
        /*0116*/ 	.short	0x00ff


	//----- nvinfo : EIATTR_NUM_BARRIERS
	.align		4
        /*0118*/ 	.byte	0x02, 0x4c
        /*011a*/ 	.byte	0x01
	.zero		1


	//----- nvinfo : EIATTR_ANNOTATIONS
	.align		4
        /*011c*/ 	.byte	0x04, 0x55
        /*011e*/ 	.short	(.L_52 - .L_51)


	//   ....[0]....
.L_51:
        /*0120*/ 	.word	0x00000001
        /*0124*/ 	.byte	0x50, 0xac, 0x00, 0x00, 0x01, 0x00, 0x00, 0x00, 0xb0, 0xac, 0x00, 0x00, 0x01, 0x00, 0x00, 0x00
        /* <DEDUP_REMOVED lines=580> */
        /*2574*/ 	.byte	0x90, 0x0d, 0x02, 0x00, 0x01, 0x00, 0x00, 0x00, 0xa0, 0x0d, 0x02, 0x00


	//----- nvinfo : EIATTR_INT_WARP_WIDE_INSTR_OFFSETS
	.align		4
.L_52:
        /*2580*/ 	.byte	0x04, 0x31
        /*2582*/ 	.short	(.L_54 - .L_53)


	//   ....[0]....
.L_53:
        /*2584*/ 	.word	0x00001190


	//   ....[1]....
        /*2588*/ 	.word	0x000011a0


	//   ....[2]....
        /*258c*/ 	.word	0x00005ab0


	//   ....[3]....
        /*2590*/ 	.word	0x00021820


	//   ....[4]....
        /*2594*/ 	.word	0x00021870


	//----- nvinfo : EIATTR_COOP_GROUP_MASK_REGIDS
	.align		4
.L_54:
        /*2598*/ 	.byte	0x04, 0x29
        /*259a*/ 	.short	(.L_56 - .L_55)


	//   ....[0]....
.L_55:
        /*259c*/ 	.word	0xffffffff


	//   ....[1]....
        /*25a0*/ 	.word	0xffffffff


	//   ....[2]....
        /*25a4*/ 	.word	0xffffffff


	//   ....[3]....
        /*25a8*/ 	.word	0xffffffff


	//----- nvinfo : EIATTR_COOP_GROUP_INSTR_OFFSETS
	.align		4
.L_56:
        /*25ac*/ 	.byte	0x04, 0x28
        /*25ae*/ 	.short	(.L_58 - .L_57)


	//   ....[0]....
.L_57:
        /*25b0*/ 	.word	0x00000080


	//   ....[1]....
        /*25b4*/ 	.word	0x00000680


	//   ....[2]....
        /*25b8*/ 	.word	0x000216b0


	//   ....[3]....
        /*25bc*/ 	.word	0x00021920


	//----- nvinfo : EIATTR_VRC_CTA_INIT_COUNT
	.align		4
.L_58:
        /*25c0*/ 	.byte	0x02, 0x4a
        /*25c2*/ 	.byte	0x80
	.zero		1


	//----- nvinfo : EIATTR_MBARRIER_INSTR_OFFSETS
	.align		4
        /*25c4*/ 	.byte	0x04, 0x39
        /*25c6*/ 	.short	(.L_60 - .L_59)


	//   ....[0]....
.L_59:
        /*25c8*/ 	.word	0x00000300
        /*25cc*/ 	.word	0x00000009
        /*25d0*/ 	.word	0x00000000
        /*25d4*/ 	.short	0x010a
        /*25d6*/ 	.byte	0xff
	.zero		1


	//   ....[1]....
        /*25d8*/ 	.word	0x00000320
        /*25dc*/ 	.word	0x00000009
        /*25e0*/ 	.word	0x00000000
        /*25e4*/ 	.short	0x010a
        /*25e6*/ 	.byte	0xff
	.zero		1


	//   ....[2]....
        /*25e8*/ 	.word	0x000004f0
        /*25ec*/ 	.word	0x0000000b
        /*25f0*/ 	.word	0x00000000
        /*25f4*/ 	.short	0x010a
        /*25f6*/ 	.byte	0xff
	.zero		1


	//   ....[3]....
        /*25f8*/ 	.word	0x00000510
        /*25fc*/ 	.word	0x0000000b
        /*2600*/ 	.word	0x00000000
        /*2604*/ 	.short	0x010a
        /*2606*/ 	.byte	0xff
	.zero		1


	//   ....[4]....
        /*2608*/ 	.word	0x00000600
        /*260c*/ 	.word	0x00000007
        /*2610*/ 	.word	0x00000000
        /*2614*/ 	.short	0x0101
        /*2616*/ 	.byte	0xff
	.zero		1


	//   ....[5]....
        /*2618*/ 	.word	0x00001220
        /*261c*/ 	.word	0x000000ff
        /*2620*/ 	.word	0x00000000
        /*2624*/ 	.short	0x0100
        /*2626*/ 	.byte	0x0b
	.zero		1


	//   ....[6]....
        /*2628*/ 	.word	0x00005b90
        /*262c*/ 	.word	0x000000ff
        /*2630*/ 	.word	0x00006008
        /*2634*/ 	.short	0x0100
        /*2636*/ 	.byte	0x0d
	.zero		1


	//   ....[7]....
        /*2638*/ 	.word	0x00007c20
        /*263c*/ 	.word	0x000000ff
        /*2640*/ 	.word	0x00000000
        /*2644*/ 	.short	0x010a
        /*2646*/ 	.byte	0x0b
	.zero		1


	//   ....[8]....
        /*2648*/ 	.word	0x0000aba0
        /*264c*/ 	.word	0x000000ff
        /*2650*/ 	.word	0x00000000
        /*2654*/ 	.short	0x010a
        /*2656*/ 	.byte	0x0b
	.zero		1


	//   ....[9]....
        /*2658*/ 	.word	0x0000acf0
        /*265c*/ 	.word	0x000000ff
        /*2660*/ 	.word	0x00006000
        /*2664*/ 	.short	0x0108
        /*2666*/ 	.byte	0x0d
	.zero		1


	//   ....[10]....
        /*2668*/ 	.word	0x0000adb0
        /*266c*/ 	.word	0x000000ff
        /*2670*/ 	.word	0x00006008
        /*2674*/ 	.short	0x0108
        /*2676*/ 	.byte	0x0d
	.zero		1


	//   ....[11]....
        /*2678*/ 	.word	0x00021950
        /*267c*/ 	.word	0x00000009
        /*2680*/ 	.word	0x00000000
        /*2684*/ 	.short	0x010a
        /*2686*/ 	.byte	0xff
	.zero		1


	//   ....[12]....
        /*2688*/ 	.word	0x000219b0
        /*268c*/ 	.word	0x0000000b
        /*2690*/ 	.word	0x00000000
        /*2694*/ 	.short	0x010a
        /*2696*/ 	.byte	0xff
	.zero		1


	//   ....[13]....
        /*2698*/ 	.word	0x00021a00
        /*269c*/ 	.word	0x000000ff
        /*26a0*/ 	.word	0x00000000
        /*26a4*/ 	.short	0x010a
        /*26a6*/ 	.byte	0x0b
	.zero		1


	//   ....[14]....
        /*26a8*/ 	.word	0x00021a30
        /*26ac*/ 	.word	0x000000ff
        /*26b0*/ 	.word	0x00000000
        /*26b4*/ 	.short	0x010a
        /*26b6*/ 	.byte	0x0b
	.zero		1


	//----- nvinfo : EIATTR_NUM_MBARRIERS
	.align		4
.L_60:
        /*26b8*/ 	.byte	0x03, 0x38
        /*26ba*/ 	.short	0x0002


	//----- nvinfo : EIATTR_EXIT_INSTR_OFFSETS
	.align		4
        /*26bc*/ 	.byte	0x04, 0x1c
        /*26be*/ 	.short	(.L_62 - .L_61)


	//   ....[0]....
.L_61:
        /*26c0*/ 	.word	0x00021930


	//----- nvinfo : EIATTR_REQNTID
	.align		4
.L_62:
        /*26c4*/ 	.byte	0x04, 0x10
        /*26c6*/ 	.short	(.L_64 - .L_63)
.L_63:
        /*26c8*/ 	.word	0x00000080
        /*26cc*/ 	.word	0x00000001
        /*26d0*/ 	.word	0x00000001


	//----- nvinfo : EIATTR_CRS_STACK_SIZE
	.align		4
.L_64:
        /*26d4*/ 	.byte	0x04, 0x1e
        /*26d6*/ 	.short	(.L_66 - .L_65)
.L_65:
        /*26d8*/ 	.word	0x00000000


	//----- nvinfo : EIATTR_CBANK_PARAM_SIZE
	.align		4
.L_66:
        /*26dc*/ 	.byte	0x03, 0x19
        /*26de*/ 	.short	0x0050


	//----- nvinfo : EIATTR_PARAM_CBANK
	.align		4
        /*26e0*/ 	.byte	0x04, 0x0a
        /*26e2*/ 	.short	(.L_68 - .L_67)
	.align		4
.L_67:
        /*26e4*/ 	.word	index@(.nv.constant0.matmul_kernel)
        /*26e8*/ 	.short	0x0380
        /*26ea*/ 	.short	0x0050


	//----- nvinfo : EIATTR_SW_WAR
	.align		4
.L_68:
        /*26ec*/ 	.byte	0x04, 0x36
        /*26ee*/ 	.short	(.L_70 - .L_69)
.L_69:
        /*26f0*/ 	.word	0x00000008
.L_70:


//--------------------- .nv.compat                --------------------------
	.section	.nv.compat,"",@"SHT_CUDA_COMPAT_INFO"
	.align	4
        /*0000*/ 	.byte	0x02, 0x02, 0x02, 0x00, 0x02, 0x05, 0x05, 0x00, 0x02, 0x03, 0x00, 0x00, 0x02, 0x06, 0x01, 0x00


//--------------------- .nv.callgraph             --------------------------
	.section	.nv.callgraph,"",@"SHT_CUDA_CALLGRAPH"
	.align	4
	.sectionentsize	8
	.align		4
        /*0000*/ 	.word	0x00000000
	.align		4
        /*0004*/ 	.word	0xffffffff
	.align		4
        /*0008*/ 	.word	0x00000000
	.align		4
        /*000c*/ 	.word	0xfffffffe
	.align		4
        /*0010*/ 	.word	0x00000000
	.align		4
        /*0014*/ 	.word	0xfffffffd
	.align		4
        /*0018*/ 	.word	0x00000000
	.align		4
        /*001c*/ 	.word	0xfffffffc


//--------------------- .text.matmul_kernel       --------------------------
	.section	.text.matmul_kernel,"ax",@progbits
	.align	128
        .global         matmul_kernel
        .type           matmul_kernel,@function
        .size           matmul_kernel,(.L_x_28 - matmul_kernel)
        .other          matmul_kernel,@"STO_CUDA_ENTRY STV_DEFAULT"
matmul_kernel:
.text.matmul_kernel:
[----:B------:R-:W0:Y:S01]  /*0000*/  LDC R1, c[0x0][0x37c] ;  /* 0x0000df00ff017b82 */ /* 0x000e220000000800 */
[----:B------:R-:W1:Y:S01]  /*0010*/  S2R R3, SR_TID.X ;  /* 0x0000000000037919 */ /* 0x000e620000002100 */
[----:B0-----:R-:W-:Y:S01]  /*0020*/  VIADD R1, R1, 0xfffff250 ;  /* 0xfffff25001017836 */ /* 0x001fe20000000000 */
[----:B------:R-:W0:Y:S01]  /*0030*/  LDCU.64 UR14, c[0x0][0x358] ;  /* 0x00006b00ff0e77ac */ /* 0x000e220008000a00 */
[----:B-1----:R-:W-:-:S13]  /*0040*/  ISETP.GE.U32.AND P0, PT, R3, 0x20, PT ;  /* 0x000000200300780c */ /* 0x002fda0003f06070 */
[----:B------:R-:W-:Y:S02]  /*0050*/  VOTEU.ANY UP0, P0 ;  /* 0x0000000000ff7886 */ /* 0x000fe40000000100 */
[----:B------:R-:W-:Y:S05]  /*0060*/  BRA.U UP0, `(.L_x_0) ;  /* 0x0000000500887547 */ /* 0x000fea000b800000 */
[----:B------:R-:W1:Y:S01]  /*0070*/  S2R R13, SR_CgaCtaId ;  /* 0x00000000000d7919 */ /* 0x000e620000008800 */
[----:B------:R-:W-:Y:S01]  /*0080*/  NOP ;  /* 0x0000000000007918 */ /* 0x000fe20000000000 */
[----:B------:R-:W-:-:S04]  /*0090*/  MOV R0, 0x40 ;  /* 0x0000004000007802 */ /* 0x000fc80000000f00 */
[----:B-1----:R-:W-:Y:S02]  /*00a0*/  LEA R2, R13, R0, 0x18 ;  /* 0x000000000d027211 */ /* 0x002fe400078ec0ff */
[----:B------:R-:W-:-:S04]  /*00b0*/  MOV R0, 0x400 ;  /* 0x0000040000007802 */ /* 0x000fc80000000f00 */
[----:B------:R-:W1:Y:S01]  /*00c0*/  LDS.U8 R2, [R2] ;  /* 0x0000000002027984 */ /* 0x000e620000000000 */
[----:B------:R-:W-:Y:S02]  /*00d0*/  LEA R0, R13, R0, 0x18 ;  /* 0x000000000d007211 */ /* 0x000fe400078ec0ff */
[----:B-1----:R-:W-:-:S13]  /*00e0*/  ISETP.NE.AND P0, PT, R2, RZ, PT ;  /* 0x000000ff0200720c */ /* 0x002fda0003f05270 */
[----:B------:R-:W-:Y:S05]  /*00f0*/  @P0 BRA `(.L_x_1) ;  /* 0x00000004004c0947 */ /* 0x000fea0003800000 */
[C---:B------:R-:W-:Y:S02]  /*0100*/  LOP3.LUT R2, R13.reuse, 0x1, RZ, 0xc0, !PT ;  /* 0x000000010d027812 */ /* 0x040fe400078ec0ff */
[----:B------:R-:W-:Y:S02]  /*0110*/  LOP3.LUT R7, R13, 0x1, RZ, 0x3c, !PT ;  /* 0x000000010d077812 */ /* 0x000fe400078e3cff */
[----:B------:R-:W-:-:S13]  /*0120*/  ISETP.NE.U32.AND P0, PT, R2, 0x1, PT ;  /* 0x000000010200780c */ /* 0x000fda0003f05070 */
[----:B------:R-:W-:Y:S05]  /*0130*/  @!P0 BRA `(.L_x_2) ;  /* 0x0000000000c08947 */ /* 0x000fea0003800000 */
[----:B------:R-:W-:Y:S01]  /*0140*/  ELECT P1, URZ, PT ;  /* 0x0000000000ff782f */ /* 0x000fe20003820000 */
[----:B------:R-:W-:-:S12]  /*0150*/  BSSY B0, `(.L_x_2) ;  /* 0x000002e000007945 */ /* 0x000fd80003800000 */
[----:B------:R-:W-:Y:S05]  /*0160*/  @!P1 BRA `(.L_x_3) ;  /* 0x0000000000b09947 */ /* 0x000fea0003800000 */
[----:B------:R-:W-:-:S05]  /*0170*/  UMOV UR4, 0x10 ;  /* 0x0000001000047882 */ /* 0x000fca0000000000 */
[----:B------:R-:W-:Y:S04]  /*0180*/  DEPBAR.LE SB1, 0x36 ;  /* 0x00009d800000791a */ /* 0x000fe80000000000 */
[----:B------:R-:W1:Y:S02]  /*0190*/  UTCATOMSWS.2CTA.FIND_AND_SET.ALIGN UP1, UR4, UR4 ;  /* 0x00000004000475e3 */ /* 0x000e640008220800 */
[----:B-1----:R-:W-:-:S04]  /*01a0*/  PLOP3.LUT P1, PT, PT, PT, UP1, 0x80, 0x8 ;  /* 0x000000000008781c */ /* 0x002fc80003f2f018 */
[----:B------:R-:W-:-:S04]  /*01b0*/  SEL R2, RZ, 0xffffffff, !P1 ;  /* 0xffffffffff027807 */ /* 0x000fc80004800000 */
[----:B------:R-:W-:Y:S01]  /*01c0*/  ISETP.NE.AND P1, PT, R2, RZ, PT ;  /* 0x000000ff0200720c */ /* 0x000fe20003f25270 */
[----:B------:R-:W-:-:S12]  /*01d0*/  IMAD.U32 R2, RZ, RZ, UR4 ;  /* 0x00000004ff027e24 */ /* 0x000fd8000f8e00ff */
[----:B------:R-:W-:Y:S05]  /*01e0*/  @P1 BRA `(.L_x_4) ;  /* 0x0000000000241947 */ /* 0x000fea0003800000 */
.L_x_5:
[----:B------:R-:W-:Y:S05]  /*01f0*/  NANOSLEEP 0x64 ;  /* 0x000000640000795d */ /* 0x000fea0003800000 */
[----:B------:R-:W-:-:S05]  /*0200*/  UMOV UR4, 0x10 ;  /* 0x0000001000047882 */ /* 0x000fca0000000000 */
[----:B------:R-:W-:Y:S04]  /*0210*/  DEPBAR.LE SB1, 0x36 ;  /* 0x00009d800000791a */ /* 0x000fe80000000000 */
[----:B------:R-:W1:Y:S02]  /*0220*/  UTCATOMSWS.2CTA.FIND_AND_SET.ALIGN UP1, UR4, UR4 ;  /* 0x00000004000475e3 */ /* 0x000e640008220800 */
[----:B-1----:R-:W-:-:S04]  /*0230*/  PLOP3.LUT P1, PT, PT, PT, UP1, 0x80, 0x8 ;  /* 0x000000000008781c */ /* 0x002fc80003f2f018 */
[----:B------:R-:W-:-:S04]  /*0240*/  SEL R2, RZ, 0xffffffff, !P1 ;  /* 0xffffffffff027807 */ /* 0x000fc80004800000 */
[----:B------:R-:W-:Y:S01]  /*0250*/  ISETP.NE.AND P1, PT, R2, RZ, PT ;  /* 0x000000ff0200720c */ /* 0x000fe20003f25270 */
[----:B------:R-:W-:-:S12]  /*0260*/  IMAD.U32 R2, RZ, RZ, UR4 ;  /* 0x00000004ff027e24 */ /* 0x000fd8000f8e00ff */
[----:B------:R-:W-:Y:S05]  /*0270*/  @!P1 BRA `(.L_x_5) ;  /* 0xfffffffc00dc9947 */ /* 0x000fea000383ffff */
.L_x_4:
[----:B------:R-:W-:Y:S01]  /*0280*/  MOV R4, 0x60 ;  /* 0x0000006000047802 */ /* 0x000fe20000000f00 */
[----:B------:R-:W-:Y:S01]  /*0290*/  IMAD.MOV.U32 R12, RZ, RZ, 0x4 ;  /* 0x00000004ff0c7424 */ /* 0x000fe200078e00ff */
[----:B------:R-:W-:Y:S01]  /*02a0*/  MOV R5, 0x58 ;  /* 0x0000005800057802 */ /* 0x000fe20000000f00 */
[----:B------:R-:W-:Y:S01]  /*02b0*/  IMAD.MOV.U32 R11, RZ, RZ, 0xffff ;  /* 0x0000ffffff0b7424 */ /* 0x000fe200078e00ff */
[C---:B------:R-:W-:Y:S02]  /*02c0*/  LEA R6, R13.reuse, R4, 0x18 ;  /* 0x000000040d067211 */ /* 0x040fe400078ec0ff */
[----:B------:R-:W-:-:S03]  /*02d0*/  LEA R9, R13, R5, 0x18 ;  /* 0x000000050d097211 */ /* 0x000fc600078ec0ff */
[----:B------:R-:W1:Y:S02]  /*02e0*/  LDS R4, [R6] ;  /* 0x0000000006047984 */ /* 0x000e640000000800 */
[----:B-1----:R-:W-:-:S04]  /*02f0*/  IMAD.U32 R4, R4, -0x80000000, RZ ;  /* 0x8000000004047824 */ /* 0x002fc800078e00ff */
[----:B------:R-:W1:Y:S02]  /*0300*/  SYNCS.PHASECHK.TRANS64.TRYWAIT P1, [R9+URZ], R4 ;  /* 0x00000004090075a7 */ /* 0x000e6400080211ff */
[----:B-1----:R-:W-:Y:S05]  /*0310*/  @P1 BRA `(.L_x_6) ;  /* 0x0000000000081947 */ /* 0x002fea0003800000 */
[----:B------:R-:W1:Y:S02]  /*0320*/  SYNCS.PHASECHK.TRANS64.TRYWAIT P1, [R9+URZ], R4 ;  /* 0x00000004090075a7 */ /* 0x000e6400080211ff */
[----:B-1----:R-:W-:Y:S05]  /*0330*/  @!P1 BRA `(.L_x_7) ;  /* 0x0000021400809947 */ /* 0x002fea0003800000 */
.L_x_6:
[C---:B-1----:R-:W-:Y:S01]  /*0340*/  PRMT R9, R7.reuse, 0x654, R9 ;  /* 0x0000065407097816 */ /* 0x042fe20000000009 */
[C---:B------:R-:W-:Y:S01]  /*0350*/  IMAD.SHL.U32 R5, R2.reuse, 0x20, RZ ;  /* 0x0000002002057824 */ /* 0x040fe200078e00ff */
[----:B------:R-:W-:Y:S01]  /*0360*/  PRMT R8, R7, 0x654, R0 ;  /* 0x0000065407087816 */ /* 0x000fe20000000000 */
[----:B------:R-:W-:Y:S01]  /*0370*/  IMAD.MOV.U32 R15, RZ, RZ, 0x1 ;  /* 0x00000001ff0f7424 */ /* 0x000fe200078e00ff */
[----:B------:R1:W-:Y:S01]  /*0380*/  SYNCS.ARRIVE.TRANS64.RED RZ, [R9+URZ], R12 ;  /* 0x0000000c09ff79a7 */ /* 0x0003e200080004ff */
[----:B------:R-:W-:Y:S01]  /*0390*/  VIADD R10, R2, 0x10 ;  /* 0x00000010020a7836 */ /* 0x000fe20000000000 */
[----:B------:R1:W-:Y:S01]  /*03a0*/  STS [R0], R5 ;  /* 0x0000000500007388 */ /* 0x0003e20000000800 */
[----:B------:R-:W-:-:S03]  /*03b0*/  SHF.L.U32 R4, R11, R2, RZ ;  /* 0x000000020b047219 */ /* 0x000fc600000006ff */
[----:B------:R-:W-:Y:S01]  /*03c0*/  SHF.L.U32 R11, R15, R10, RZ ;  /* 0x0000000a0f0b7219 */ /* 0x000fe200000006ff */
[----:B------:R1:W-:Y:S01]  /*03d0*/  STAS [R8.64], R2 ;  /* 0x0000000208007dbd */ /* 0x0003e2000c0008ff */
[----:B------:R-:W-:Y:S02]  /*03e0*/  MOV R10, 0x50 ;  /* 0x00000050000a7802 */ /* 0x000fe40000000f00 */
[----:B------:R-:W-:Y:S02]  /*03f0*/  LOP3.LUT R4, R11, R4, RZ, 0xfc, !PT ;  /* 0x000000040b047212 */ /* 0x000fe400078efcff */
[----:B------:R-:W-:-:S05]  /*0400*/  LEA R11, R13, R10, 0x18 ;  /* 0x0000000a0d0b7211 */ /* 0x000fca00078ec0ff */
[----:B------:R1:W-:Y:S04]  /*0410*/  ATOMS.OR RZ, [R11], R4 ;  /* 0x000000040bff738c */ /* 0x0003e80003000000 */
[----:B------:R1:W-:Y:S02]  /*0420*/  ATOMS.XOR RZ, [R6], R15 ;  /* 0x0000000f06ff738c */ /* 0x0003e40003800000 */
.L_x_3:
[----:B0-----:R-:W-:Y:S05]  /*0430*/  BSYNC B0 ;  /* 0x0000000000007941 */ /* 0x001fea0003800000 */
.L_x_2:
[----:B------:R-:W-:Y:S05]  /*0440*/  @P0 BRA `(.L_x_8) ;  /* 0x0000000000880947 */ /* 0x000fea0003800000 */
[----:B------:R-:W-:Y:S05]  /*0450*/  WARPSYNC.ALL ;  /* 0x0000000000007948 */ /* 0x000fea0003800000 */
[----:B------:R-:W-:Y:S01]  /*0460*/  NOP ;  /* 0x0000000000007918 */ /* 0x000fe20000000000 */
[----:B------:R-:W-:-:S13]  /*0470*/  ELECT P0, URZ, PT ;  /* 0x0000000000ff782f */ /* 0x000fda0003800000 */
[----:B------:R-:W-:Y:S05]  /*0480*/  @!P0 BRA `(.L_x_8) ;  /* 0x0000000000788947 */ /* 0x000fea0003800000 */
[----:B-1----:R-:W-:-:S04]  /*0490*/  MOV R2, 0x60 ;  /* 0x0000006000027802 */ /* 0x002fc80000000f00 */
[----:B------:R-:W-:Y:S02]  /*04a0*/  LEA R6, R13, R2, 0x18 ;  /* 0x000000020d067211 */ /* 0x000fe400078ec0ff */
[----:B------:R-:W-:-:S03]  /*04b0*/  MOV R2, 0x58 ;  /* 0x0000005800027802 */ /* 0x000fc60000000f00 */
[----:B------:R-:W1:Y:S01]  /*04c0*/  LDS R4, [R6] ;  /* 0x0000000006047984 */ /* 0x000e620000000800 */
[----:B------:R-:W-:Y:S01]  /*04d0*/  LEA R11, R13, R2, 0x18 ;  /* 0x000000020d0b7211 */ /* 0x000fe200078ec0ff */
[----:B-1----:R-:W-:-:S04]  /*04e0*/  IMAD.U32 R4, R4, -0x80000000, RZ ;  /* 0x8000000004047824 */ /* 0x002fc800078e00ff */
[----:B------:R-:W1:Y:S02]  /*04f0*/  SYNCS.PHASECHK.TRANS64.TRYWAIT P0, [R11+URZ], R4 ;  /* 0x000000040b0075a7 */ /* 0x000e6400080011ff */
[----:B-1----:R-:W-:Y:S05]  /*0500*/  @P0 BRA `(.L_x_9) ;  /* 0x0000000000080947 */ /* 0x002fea0003800000 */
[----:B------:R-:W1:Y:S02]  /*0510*/  SYNCS.PHASECHK.TRANS64.TRYWAIT P0, [R11+URZ], R4 ;  /* 0x000000040b0075a7 */ /* 0x000e6400080011ff */
[----:B-1----:R-:W-:Y:S05]  /*0520*/  @!P0 BRA `(.L_x_10) ;  /* 0x00000214001c8947 */ /* 0x002fea0003800000 */
.L_x_9:
[----:B------:R-:W2:Y:S01]  /*0530*/  LDS R2, [R0] ;  /* 0x0000000000027984 */ /* 0x000ea20000000800 */
[----:B------:R-:W-:Y:S01]  /*0540*/  IMAD.MOV.U32 R9, RZ, RZ, 0xffff ;  /* 0x0000ffffff097424 */ /* 0x000fe200078e00ff */
[----:B------:R-:W-:Y:S01]  /*0550*/  PRMT R7, R7, 0x654, R11 ;  /* 0x0000065407077816 */ /* 0x000fe2000000000b */
[----:B------:R-:W-:Y:S02]  /*0560*/  IMAD.MOV.U32 R15, RZ, RZ, 0x1 ;  /* 0x00000001ff0f7424 */ /* 0x000fe400078e00ff */
[C---:B-12---:R-:W-:Y:S02]  /*0570*/  IMAD.SHL.U32 R5, R2.reuse, 0x20, RZ ;  /* 0x0000002002057824 */ /* 0x046fe400078e00ff */
[----:B------:R-:W-:Y:S01]  /*0580*/  VIADD R4, R2, 0x10 ;  /* 0x0000001002047836 */ /* 0x000fe20000000000 */
[----:B------:R-:W-:Y:S02]  /*0590*/  SHF.L.U32 R2, R9, R2, RZ ;  /* 0x0000000209027219 */ /* 0x000fe400000006ff */
[----:B------:R2:W-:Y:S02]  /*05a0*/  STS [R0], R5 ;  /* 0x0000000500007388 */ /* 0x0005e40000000800 */
[----:B------:R-:W-:-:S02]  /*05b0*/  SHF.L.U32 R9, R15, R4, RZ ;  /* 0x000000040f097219 */ /* 0x000fc400000006ff */
[----:B------:R-:W-:Y:S02]  /*05c0*/  MOV R4, 0x50 ;  /* 0x0000005000047802 */ /* 0x000fe40000000f00 */
[----:B------:R-:W-:Y:S02]  /*05d0*/  LOP3.LUT R2, R9, R2, RZ, 0xfc, !PT ;  /* 0x0000000209027212 */ /* 0x000fe400078efcff */
[----:B------:R-:W-:-:S05]  /*05e0*/  LEA R13, R13, R4, 0x18 ;  /* 0x000000040d0d7211 */ /* 0x000fca00078ec0ff */
[----:B------:R2:W-:Y:S01]  /*05f0*/  ATOMS.OR RZ, [R13], R2 ;  /* 0x000000020dff738c */ /* 0x0005e20003000000 */
[----:B------:R2:W-:Y:S03]  /*0600*/  SYNCS.ARRIVE.TRANS64.RED.A1T0 RZ, [R7+URZ], RZ ;  /* 0x000000ff07ff79a7 */ /* 0x0005e600081004ff */
[----:B------:R2:W-:Y:S01]  /*0610*/  ATOMS.XOR RZ, [R6], R15 ;  /* 0x0000000f06ff738c */ /* 0x0005e20003800000 */
[----:B------:R-:W-:Y:S05]  /*0620*/  BRA `(.L_x_8) ;  /* 0x0000000000107947 */ /* 0x000fea0003800000 */
.L_x_1:
[----:B------:R-:W-:Y:S01]  /*0630*/  IMAD.MOV.U32 R5, RZ, RZ, -0x1 ;  /* 0xffffffffff057424 */ /* 0x000fe200078e00ff */
[----:B------:R-:W-:-:S04]  /*0640*/  MOV R4, 0x670 ;  /* 0x0000067000047802 */ /* 0x000fc80000000f00 */
[----:B------:R1:W-:Y:S03]  /*0650*/  STS [R0], R5 ;  /* 0x0000000500007388 */ /* 0x0003e60000000800 */
[----:B01----:R-:W-:Y:S05]  /*0660*/  CALL.REL.NOINC `($__internal_1_$__cuda_sm10x_tcgen05_guardrail_trap_phase_invalid_during_alloc) ;  /* 0x0000021400087944 */ /* 0x003fea0003c00000 */
.L_x_8:
[----:B------:R-:W-:Y:S05]  /*0670*/  WARPSYNC.ALL ;  /* 0x0000000000007948 */ /* 0x000fea0003800000 */
[----:B------:R-:W-:Y:S01]  /*0680*/  NOP ;  /* 0x0000000000007918 */ /* 0x000fe20000000000 */
.L_x_0:
[----:B------:R-:W3:Y:S08]  /*0690*/  LDC.64 R30, c[0x0][0x398] ;  /* 0x0000e600ff1e7b82 */ /* 0x000ef00000000a00 */
[----:B------:R-:W4:Y:S02]  /*06a0*/  S2UR UR5, SR_CgaSize ;  /* 0x00000000000579c3 */ /* 0x000f240000008a00 */
[----:B----4-:R-:W-:-:S12]  /*06b0*/  UIMAD UR5, UR5, -0xa0, URZ ;  /* 0xffffff60050578a4 */ /* 0x010fd8000f8e02ff */
[----:B------:R-:W4:Y:S01]  /*06c0*/  LDCU UR5, c[0x0][UR5+0x2b0] ;  /* 0x00005600050577ac */ /* 0x000f220008000800 */
[----:B------:R-:W-:Y:S02]  /*06d0*/  LOP3.LUT R206, R3, 0x7f, RZ, 0xc0, !PT ;  /* 0x0000007f03ce7812 */ /* 0x000fe400078ec0ff */
[----:B------:R-:W-:Y:S01]  /*06e0*/  PRMT R39, RZ, 0x7610, R39 ;  /* 0x00007610ff277816 */ /* 0x000fe20000000027 */
[----:B------:R-:W1:Y:S01]  /*06f0*/  LDCU.128 UR16, c[0x0][0x380] ;  /* 0x00007000ff1077ac */ /* 0x000e620008000c00 */
[----:B------:R-:W5:Y:S08]  /*0700*/  S2UR UR4, SR_CTAID.X ;  /* 0x00000000000479c3 */ /* 0x000f700000002500 */
[----:B------:R-:W2:Y:S02]  /*0710*/  LDC.64 R118, c[0x0][0x3a8] ;  /* 0x0000ea00ff767b82 */ /* 0x000ea40000000a00 */
[----:B-123--:R-:W-:Y:S01]  /*0720*/  VIADD R0, R31, 0x1ff ;  /* 0x000001ff1f007836 */ /* 0x00efe20000000000 */
[----:B------:R-:W-:-:S05]  /*0730*/  IABS R13, R30 ;  /* 0x0000001e000d7213 */ /* 0x000fca0000000000 */
[----:B------:R-:W-:Y:S01]  /*0740*/  BAR.SYNC.DEFER_BLOCKING 0x0 ;  /* 0x0000000000007b1d */ /* 0x000fe20000010000 */
[----:B------:R-:W-:Y:S02]  /*0750*/  ISETP.NE.AND P6, PT, R30, RZ, PT ;  /* 0x000000ff1e00720c */ /* 0x000fe40003fc5270 */
[----:B------:R-:W-:Y:S02]  /*0760*/  SHF.R.S32.HI R5, RZ, 0x1f, R0 ;  /* 0x0000001fff057819 */ /* 0x000fe40000011400 */
[----:B-----5:R-:W-:-:S03]  /*0770*/  I2FP.F32.U32 R6, UR4 ;  /* 0x0000000400067c45 */ /* 0x020fc60008201000 */
[----:B------:R-:W1:Y:S01]  /*0780*/  S2UR UR4, SR_CgaCtaId ;  /* 0x00000000000479c3 */ /* 0x000e620000008800 */
[----:B------:R-:W-:Y:S01]  /*0790*/  LEA.HI R5, R5, R0, RZ, 0x9 ;  /* 0x0000000005057211 */ /* 0x000fe200078f48ff */
[----:B----4-:R-:W-:-:S03]  /*07a0*/  FMUL R6, R6, UR5 ;  /* 0x0000000506067c20 */ /* 0x010fc60008400000 */
[----:B------:R-:W-:Y:S01]  /*07b0*/  SHF.R.S32.HI R5, RZ, 0x9, R5 ;  /* 0x00000009ff057819 */ /* 0x000fe20000011405 */
[----:B------:R-:W2:Y:S01]  /*07c0*/  LDCU UR5, c[0x0][0x3a4] ;  /* 0x00007480ff0577ac */ /* 0x000ea20008000800 */
[----:B------:R-:W-:Y:S03]  /*07d0*/  F2I.U32.TRUNC.NTZ R7, R6 ;  /* 0x0000000600077305 */ /* 0x000fe6000020f000 */
[----:B------:R-:W-:-:S05]  /*07e0*/  IMAD.SHL.U32 R2, R5, 0x8, RZ ;  /* 0x0000000805027824 */ /* 0x000fca00078e00ff */
[----:B------:R-:W-:-:S04]  /*07f0*/  IABS R9, R2 ;  /* 0x0000000200097213 */ /* 0x000fc80000000000 */
[----:B------:R-:W3:Y:S08]  /*0800*/  I2F.RP R0, R9 ;  /* 0x0000000900007306 */ /* 0x000ef00000209400 */
[----:B---3--:R-:W3:Y:S02]  /*0810*/  MUFU.RCP R0, R0 ;  /* 0x0000000000007308 */ /* 0x008ee40000001000 */
[----:B---3--:R-:W-:Y:S01]  /*0820*/  VIADD R4, R0, 0xffffffe ;  /* 0x0ffffffe00047836 */ /* 0x008fe20000000000 */
[----:B------:R-:W-:-:S05]  /*0830*/  IABS R0, R7 ;  /* 0x0000000700007213 */ /* 0x000fca0000000000 */
[----:B------:R3:W4:Y:S02]  /*0840*/  F2I.FTZ.U32.TRUNC.NTZ R5, R4 ;  /* 0x0000000400057305 */ /* 0x000724000021f000 */
[----:B---3--:R-:W-:Y:S02]  /*0850*/  IMAD.MOV.U32 R4, RZ, RZ, RZ ;  /* 0x000000ffff047224 */ /* 0x008fe400078e00ff */
[----:B----4-:R-:W-:-:S04]  /*0860*/  IMAD.MOV R8, RZ, RZ, -R5 ;  /* 0x000000ffff087224 */ /* 0x010fc800078e0a05 */
[----:B------:R-:W-:Y:S01]  /*0870*/  IMAD R11, R8, R9, RZ ;  /* 0x00000009080b7224 */ /* 0x000fe200078e02ff */
[----:B------:R-:W-:-:S03]  /*0880*/  IABS R8, R2 ;  /* 0x0000000200087213 */ /* 0x000fc60000000000 */
[----:B------:R-:W-:-:S04]  /*0890*/  IMAD.HI.U32 R5, R5, R11, R4 ;  /* 0x0000000b05057227 */ /* 0x000fc800078e0004 */
[----:B------:R-:W-:Y:S02]  /*08a0*/  IMAD.MOV R4, RZ, RZ, -R8 ;  /* 0x000000ffff047224 */ /* 0x000fe400078e0a08 */
[----:B------:R-:W-:-:S04]  /*08b0*/  IMAD.HI.U32 R5, R5, R0, RZ ;  /* 0x0000000005057227 */ /* 0x000fc800078e00ff */
[----:B------:R-:W-:-:S05]  /*08c0*/  IMAD R0, R5, R4, R0 ;  /* 0x0000000405007224 */ /* 0x000fca00078e0200 */
[----:B------:R-:W-:-:S13]  /*08d0*/  ISETP.GT.U32.AND P1, PT, R9, R0, PT ;  /* 0x000000000900720c */ /* 0x000fda0003f24070 */
[----:B------:R-:W-:Y:S02]  /*08e0*/  @!P1 IMAD.IADD R0, R0, 0x1, -R9 ;  /* 0x0000000100009824 */ /* 0x000fe400078e0a09 */
[----:B------:R-:W-:Y:S01]  /*08f0*/  @!P1 VIADD R5, R5, 0x1 ;  /* 0x0000000105059836 */ /* 0x000fe20000000000 */
[----:B------:R-:W-:Y:S02]  /*0900*/  ISETP.NE.AND P1, PT, R2, RZ, PT ;  /* 0x000000ff0200720c */ /* 0x000fe40003f25270 */
[----:B------:R-:W-:Y:S02]  /*0910*/  ISETP.GE.U32.AND P0, PT, R0, R9, PT ;  /* 0x000000090000720c */ /* 0x000fe40003f06070 */
[----:B------:R-:W-:-:S04]  /*0920*/  LOP3.LUT R0, R7, R2, RZ, 0x3c, !PT ;  /* 0x0000000207007212 */ /* 0x000fc800078e3cff */
[----:B------:R-:W-:Y:S01]  /*0930*/  ISETP.GE.AND P2, PT, R0, RZ, PT ;  /* 0x000000ff0000720c */ /* 0x000fe20003f46270 */
[----:B------:R-:W-:-:S06]  /*0940*/  VIADD R0, R30, 0xff ;  /* 0x000000ff1e007836 */ /* 0x000fcc0000000000 */
[----:B------:R-:W-:-:S04]  /*0950*/  @P0 VIADD R5, R5, 0x1 ;  /* 0x0000000105050836 */ /* 0x000fc80000000000 */
[----:B------:R-:W-:Y:S01]  /*0960*/  IMAD.MOV.U32 R4, RZ, RZ, R5 ;  /* 0x000000ffff047224 */ /* 0x000fe200078e0005 */
[----:B------:R-:W-:-:S03]  /*0970*/  SHF.R.S32.HI R5, RZ, 0x1f, R0 ;  /* 0x0000001fff057819 */ /* 0x000fc60000011400 */
[----:B------:R-:W-:Y:S01]  /*0980*/  @!P2 IMAD.MOV R4, RZ, RZ, -R4 ;  /* 0x000000ffff04a224 */ /* 0x000fe200078e0a04 */
[----:B------:R-:W-:Y:S02]  /*0990*/  @!P1 LOP3.LUT R4, RZ, R2, RZ, 0x33, !PT ;  /* 0x00000002ff049212 */ /* 0x000fe400078e33ff */
[----:B------:R-:W-:-:S03]  /*09a0*/  LEA.HI R5, R5, R0, RZ, 0x8 ;  /* 0x0000000005057211 */ /* 0x000fc600078f40ff */
[----:B------:R-:W-:Y:S02]  /*09b0*/  IMAD.SHL.U32 R10, R4, 0x8, RZ ;  /* 0x00000008040a7824 */ /* 0x000fe400078e00ff */
[----:B------:R-:W-:-:S03]  /*09c0*/  IMAD.MOV R4, RZ, RZ, -R4 ;  /* 0x000000ffff047224 */ /* 0x000fc600078e0a04 */
[----:B------:R-:W-:Y:S01]  /*09d0*/  LEA.HI.SX32 R5, R5, -R10, 0x18 ;  /* 0x8000000a05057211 */ /* 0x000fe200078fc2ff */
[----:B------:R-:W-:Y:S02]  /*09e0*/  IMAD R12, R2, R4, R7 ;  /* 0x00000004020c7224 */ /* 0x000fe400078e0207 */
[----:B------:R-:W-:Y:S01]  /*09f0*/  IMAD.MOV.U32 R4, RZ, RZ, RZ ;  /* 0x000000ffff047224 */ /* 0x000fe200078e00ff */
[----:B------:R-:W-:Y:S02]  /*0a00*/  VIMNMX R15, PT, PT, R5, 0x8, PT ;  /* 0x00000008050f7848 */ /* 0x000fe40003fe0100 */
[----:B------:R-:W-:Y:S02]  /*0a10*/  IABS R11, R12 ;  /* 0x0000000c000b7213 */ /* 0x000fe40000000000 */
[----:B------:R-:W-:-:S04]  /*0a20*/  IABS R9, R15 ;  /* 0x0000000f00097213 */ /* 0x000fc80000000000 */
[----:B------:R-:W3:Y:S08]  /*0a30*/  I2F.RP R0, R9 ;  /* 0x0000000900007306 */ /* 0x000ef00000209400 */
[----:B---3--:R-:W3:Y:S02]  /*0a40*/  MUFU.RCP R0, R0 ;  /* 0x0000000000007308 */ /* 0x008ee40000001000 */
[----:B---3--:R-:W-:-:S06]  /*0a50*/  VIADD R5, R0, 0xffffffe ;  /* 0x0ffffffe00057836 */ /* 0x008fcc0000000000 */
[----:B------:R-:W3:Y:S02]  /*0a60*/  F2I.FTZ.U32.TRUNC.NTZ R5, R5 ;  /* 0x0000000500057305 */ /* 0x000ee4000021f000 */
[----:B---3--:R-:W-:-:S04]  /*0a70*/  IMAD.MOV R6, RZ, RZ, -R5 ;  /* 0x000000ffff067224 */ /* 0x008fc800078e0a05 */
[----:B------:R-:W-:Y:S02]  /*0a80*/  IMAD.MOV.U32 R2, RZ, RZ, R6 ;  /* 0x000000ffff027224 */ /* 0x000fe400078e0006 */
[----:B------:R-:W3:Y:S02]  /*0a90*/  I2F.RP R6, R13 ;  /* 0x0000000d00067306 */ /* 0x000ee40000209400 */
[----:B------:R-:W-:Y:S01]  /*0aa0*/  IMAD R7, R2, R9, RZ ;  /* 0x0000000902077224 */ /* 0x000fe200078e02ff */
[----:B------:R-:W-:-:S03]  /*0ab0*/  IABS R2, R15 ;  /* 0x0000000f00027213 */ /* 0x000fc60000000000 */
[----:B------:R-:W-:Y:S01]  /*0ac0*/  IMAD.HI.U32 R4, R5, R7, R4 ;  /* 0x0000000705047227 */ /* 0x000fe200078e0004 */
[----:B------:R-:W-:-:S03]  /*0ad0*/  IABS R5, R31 ;  /* 0x0000001f00057213 */ /* 0x000fc60000000000 */
[----:B------:R-:W-:Y:S01]  /*0ae0*/  IMAD.MOV R2, RZ, RZ, -R2 ;  /* 0x000000ffff027224 */ /* 0x000fe200078e0a02 */
[----:B------:R-:W4:Y:S01]  /*0af0*/  I2F.RP R8, R5 ;  /* 0x0000000500087306 */ /* 0x000f220000209400 */
[----:B------:R-:W-:Y:S02]  /*0b00*/  IMAD.HI.U32 R0, R4, R11, RZ ;  /* 0x0000000b04007227 */ /* 0x000fe400078e00ff */
[----:B------:R-:W5:Y:S02]  /*0b10*/  S2R R4, SR_CgaCtaId ;  /* 0x0000000000047919 */ /* 0x000f640000008800 */
[----:B------:R-:W-:-:S03]  /*0b20*/  IMAD R2, R0, R2, R11 ;  /* 0x0000000200027224 */ /* 0x000fc600078e020b */
[----:B---3--:R-:W3:Y:S02]  /*0b30*/  MUFU.RCP R6, R6 ;  /* 0x0000000600067308 */ /* 0x008ee40000001000 */
[----:B------:R-:W-:-:S06]  /*0b40*/  ISETP.GT.U32.AND P1, PT, R9, R2, PT ;  /* 0x000000020900720c */ /* 0x000fcc0003f24070 */
[----:B----4-:R-:W4:Y:S07]  /*0b50*/  MUFU.RCP R8, R8 ;  /* 0x0000000800087308 */ /* 0x010f2e0000001000 */
[----:B------:R-:W-:Y:S02]  /*0b60*/  @!P1 IMAD.IADD R2, R2, 0x1, -R9 ;  /* 0x0000000102029824 */ /* 0x000fe400078e0a09 */
[----:B------:R-:W-:Y:S01]  /*0b70*/  @!P1 VIADD R0, R0, 0x1 ;  /* 0x0000000100009836 */ /* 0x000fe20000000000 */
[----:B------:R-:W-:Y:S01]  /*0b80*/  ISETP.NE.AND P1, PT, R15, RZ, PT ;  /* 0x000000ff0f00720c */ /* 0x000fe20003f25270 */
[----:B---3--:R-:W-:Y:S01]  /*0b90*/  VIADD R7, R6, 0xffffffe ;  /* 0x0ffffffe06077836 */ /* 0x008fe20000000000 */
[----:B------:R-:W-:-:S02]  /*0ba0*/  ISETP.GE.U32.AND P0, PT, R2, R9, PT ;  /* 0x000000090200720c */ /* 0x000fc40003f06070 */
[----:B------:R-:W-:Y:S02]  /*0bb0*/  LOP3.LUT R2, R12, R15, RZ, 0x3c, !PT ;  /* 0x0000000f0c027212 */ /* 0x000fe400078e3cff */
[----:B------:R-:W-:Y:S01]  /*0bc0*/  MOV R6, 0x400 ;  /* 0x0000040000067802 */ /* 0x000fe20000000f00 */
[----:B------:R-:W3:Y:S01]  /*0bd0*/  F2I.FTZ.U32.TRUNC.NTZ R7, R7 ;  /* 0x0000000700077305 */ /* 0x000ee2000021f000 */
[----:B------:R-:W-:Y:S01]  /*0be0*/  ISETP.GE.AND P2, PT, R2, RZ, PT ;  /* 0x000000ff0200720c */ /* 0x000fe20003f46270 */
[----:B-----5:R-:W-:Y:S01]  /*0bf0*/  IMAD.SHL.U32 R2, R4, 0x80, RZ ;  /* 0x0000008004027824 */ /* 0x020fe200078e00ff */
[----:B------:R-:W-:Y:S01]  /*0c00*/  R2UR UR13, R6 ;  /* 0x00000000060d72ca */ /* 0x000fe200000e0000 */
[----:B------:R-:W-:Y:S02]  /*0c10*/  IMAD.MOV.U32 R6, RZ, RZ, RZ ;  /* 0x000000ffff067224 */ /* 0x000fe400078e00ff */
[----:B----4-:R-:W-:Y:S01]  /*0c20*/  VIADD R8, R8, 0xffffffe ;  /* 0x0ffffffe08087836 */ /* 0x010fe20000000000 */
[----:B------:R-:W-:Y:S01]  /*0c30*/  LOP3.LUT R9, R2, 0x80, RZ, 0xc0, !PT ;  /* 0x0000008002097812 */ /* 0x000fe200078ec0ff */
[----:B------:R-:W-:-:S02]  /*0c40*/  @P0 VIADD R0, R0, 0x1 ;  /* 0x0000000100000836 */ /* 0x000fc40000000000 */
[----:B------:R-:W4:Y:S02]  /*0c50*/  F2I.FTZ.U32.TRUNC.NTZ R11, R8 ;  /* 0x00000008000b7305 */ /* 0x000f24000021f000 */
[----:B------:R-:W-:Y:S02]  /*0c60*/  IMAD.MOV.U32 R14, RZ, RZ, R0 ;  /* 0x000000ffff0e7224 */ /* 0x000fe400078e0000 */
[----:B---3--:R-:W-:Y:S02]  /*0c70*/  IMAD.MOV R2, RZ, RZ, -R7 ;  /* 0x000000ffff027224 */ /* 0x008fe400078e0a07 */
[----:B-1----:R-:W-:Y:S01]  /*0c80*/  ULEA UR13, UR4, UR13, 0x18 ;  /* 0x0000000d040d7291 */ /* 0x002fe2000f8ec0ff */
[----:B------:R-:W-:Y:S01]  /*0c90*/  @!P2 IMAD.MOV R14, RZ, RZ, -R14 ;  /* 0x000000ffff0ea224 */ /* 0x000fe200078e0a0e */
[----:B------:R-:W-:Y:S01]  /*0ca0*/  @!P1 LOP3.LUT R14, RZ, R15, RZ, 0x33, !PT ;  /* 0x0000000fff0e9212 */ /* 0x000fe200078e33ff */
[----:B------:R-:W-:Y:S01]  /*0cb0*/  UMOV UR4, 0x1 ;  /* 0x0000000100047882 */ /* 0x000fe20000000000 */
[----:B------:R-:W-:-:S03]  /*0cc0*/  UIADD3 UR9, UPT, UPT, UR13, 0x6000, URZ ;  /* 0x000060000d097890 */ /* 0x000fc6000fffe0ff */
[----:B------:R-:W-:-:S04]  /*0cd0*/  IMAD.MOV R0, RZ, RZ, -R14 ;  /* 0x000000ffff007224 */ /* 0x000fc800078e0a0e */
[----:B------:R-:W-:Y:S01]  /*0ce0*/  IMAD R0, R15, R0, R12 ;  /* 0x000000000f007224 */ /* 0x000fe200078e020c */
[----:B------:R-:W-:Y:S01]  /*0cf0*/  UMOV UR11, UR9 ;  /* 0x00000009000b7c82 */ /* 0x000fe20008000000 */
[----:B------:R-:W1:Y:S02]  /*0d00*/  LDS R15, [UR13] ;  /* 0x0000000dff0f7984 */ /* 0x000e640008000800 */
[----:B------:R-:W-:Y:S02]  /*0d10*/  IMAD.IADD R0, R10, 0x1, R0 ;  /* 0x000000010a007824 */ /* 0x000fe400078e0200 */
[----:B----4-:R-:W-:Y:S02]  /*0d20*/  IMAD.MOV R10, RZ, RZ, -R11 ;  /* 0x000000ffff0a7224 */ /* 0x010fe400078e0a0b */
[----:B------:R-:W-:Y:S02]  /*0d30*/  IMAD R9, R0, 0x100, R9 ;  /* 0x0000010000097824 */ /* 0x000fe400078e0209 */
[----:B------:R-:W-:-:S02]  /*0d40*/  IMAD.MOV.U32 R0, RZ, RZ, R2 ;  /* 0x000000ffff007224 */ /* 0x000fc400078e0002 */
[----:B------:R-:W-:Y:S01]  /*0d50*/  IMAD.IADD R247, R206, 0x1, R9 ;  /* 0x00000001cef77824 */ /* 0x000fe200078e0209 */
[----:B------:R-:W3:Y:S01]  /*0d60*/  LDC R2, c[0x0][0x3a0] ;  /* 0x0000e800ff027b82 */ /* 0x000ee20000000800 */
[----:B------:R-:W-:-:S03]  /*0d70*/  IMAD R9, R0, R13, RZ ;  /* 0x0000000d00097224 */ /* 0x000fc600078e02ff */
[----:B------:R-:W-:Y:S01]  /*0d80*/  IABS R0, R247 ;  /* 0x000000f700007213 */ /* 0x000fe20000000000 */
[----:B------:R-:W-:Y:S01]  /*0d90*/  IMAD.HI.U32 R6, R7, R9, R6 ;  /* 0x0000000907067227 */ /* 0x000fe200078e0006 */
[----:B------:R-:W-:Y:S02]  /*0da0*/  SHF.R.U32.HI R9, RZ, 0x5, R3 ;  /* 0x00000005ff097819 */ /* 0x000fe40000011603 */
[----:B------:R-:W-:Y:S01]  /*0db0*/  BAR.SYNC.DEFER_BLOCKING 0x0 ;  /* 0x0000000000007b1d */ /* 0x000fe20000010000 */
[----:B------:R-:W-:Y:S02]  /*0dc0*/  ISETP.GE.AND P1, PT, R247, RZ, PT ;  /* 0x000000fff700720c */ /* 0x000fe40003f26270 */
[----:B------:R-:W-:-:S04]  /*0dd0*/  IMAD.HI.U32 R6, R6, R0, RZ ;  /* 0x0000000006067227 */ /* 0x000fc800078e00ff */
[----:B------:R-:W-:Y:S02]  /*0de0*/  IMAD.MOV R6, RZ, RZ, -R6 ;  /* 0x000000ffff067224 */ /* 0x000fe400078e0a06 */
[----:B------:R-:W-:Y:S02]  /*0df0*/  IMAD R7, R4, 0x100, R9 ;  /* 0x0000010004077824 */ /* 0x000fe400078e0209 */
[----:B------:R-:W-:Y:S02]  /*0e00*/  IMAD R6, R13, R6, R0 ;  /* 0x000000060d067224 */ /* 0x000fe400078e0200 */
[----:B------:R-:W-:Y:S02]  /*0e10*/  IMAD.SHL.U32 R0, R14, 0x200, RZ ;  /* 0x000002000e007824 */ /* 0x000fe400078e00ff */
[----:B------:R-:W-:Y:S01]  /*0e20*/  IMAD.SHL.U32 R12, R9, 0x200000, RZ ;  /* 0x00200000090c7824 */ /* 0x000fe200078e00ff */
[----:B------:R-:W-:Y:S02]  /*0e30*/  ISETP.GT.U32.AND P0, PT, R13, R6, PT ;  /* 0x000000060d00720c */ /* 0x000fe40003f04070 */
[----:B------:R-:W-:Y:S01]  /*0e40*/  LOP3.LUT R8, R0, 0x103, R7, 0xf8, !PT ;  /* 0x0000010300087812 */ /* 0x000fe200078ef807 */
[----:B------:R-:W-:Y:S01]  /*0e50*/  IMAD R7, R10, R5, RZ ;  /* 0x000000050a077224 */ /* 0x000fe200078e02ff */
[----:B------:R-:W-:Y:S01]  /*0e60*/  LOP3.LUT R12, R12, 0x600000, RZ, 0xc0, !PT ;  /* 0x006000000c0c7812 */ /* 0x000fe200078ec0ff */
[----:B------:R-:W-:Y:S01]  /*0e70*/  IMAD.MOV.U32 R10, RZ, RZ, RZ ;  /* 0x000000ffff0a7224 */ /* 0x000fe200078e00ff */
[----:B------:R-:W-:-:S02]  /*0e80*/  LOP3.LUT R26, R8, 0x4, RZ, 0xfc, !PT ;  /* 0x00000004081a7812 */ /* 0x000fc400078efcff */
[----:B------:R-:W-:Y:S01]  /*0e90*/  IABS R14, R8 ;  /* 0x00000008000e7213 */ /* 0x000fe20000000000 */
[----:B------:R-:W-:Y:S01]  /*0ea0*/  IMAD.HI.U32 R10, R11, R7, R10 ;  /* 0x000000070b0a7227 */ /* 0x000fe200078e000a */
[----:B------:R-:W-:Y:S02]  /*0eb0*/  IABS R19, R26 ;  /* 0x0000001a00137213 */ /* 0x000fe40000000000 */
[----:B------:R-:W-:Y:S01]  /*0ec0*/  R2UR UR10, R12 ;  /* 0x000000000c0a72ca */ /* 0x000fe200000e0000 */
[----:B------:R-:W-:Y:S01]  /*0ed0*/  @!P0 IMAD.IADD R6, R6, 0x1, -R13 ;  /* 0x0000000106068824 */ /* 0x000fe200078e0a0d */
[----:B-1----:R-:W-:Y:S01]  /*0ee0*/  R2UR UR20, R15 ;  /* 0x000000000f1472ca */ /* 0x002fe200000e0000 */
[----:B------:R-:W-:-:S03]  /*0ef0*/  IMAD.HI.U32 R7, R10, R14, RZ ;  /* 0x0000000e0a077227 */ /* 0x000fc600078e00ff */
[----:B------:R-:W-:Y:S01]  /*0f00*/  ISETP.GT.U32.AND P0, PT, R13, R6, PT ;  /* 0x000000060d00720c */ /* 0x000fe20003f04070 */
[----:B------:R-:W-:-:S04]  /*0f10*/  IMAD.HI.U32 R11, R10, R19, RZ ;  /* 0x000000130a0b7227 */ /* 0x000fc800078e00ff */
[----:B------:R-:W-:Y:S02]  /*0f20*/  IMAD.MOV R7, RZ, RZ, -R7 ;  /* 0x000000ffff077224 */ /* 0x000fe400078e0a07 */
[----:B------:R-:W-:Y:S02]  /*0f30*/  IMAD.MOV R16, RZ, RZ, -R11 ;  /* 0x000000ffff107224 */ /* 0x000fe400078e0a0b */
[----:B------:R-:W-:Y:S01]  /*0f40*/  IMAD R11, R5, R7, R14 ;  /* 0x00000007050b7224 */ /* 0x000fe200078e020e */
[----:B------:R-:W-:Y:S01]  /*0f50*/  UIADD3 UR10, UPT, UPT, UR20, UR10, URZ ;  /* 0x0000000a140a7290 */ /* 0x000fe2000fffe0ff */
[C---:B---3--:R-:W-:Y:S02]  /*0f60*/  VIADD R7, R2.reuse, 0xffffffff ;  /* 0xffffffff02077836 */ /* 0x048fe40000000000 */
[----:B------:R-:W-:Y:S02]  /*0f70*/  VIADD R12, R2, 0xfffffffe ;  /* 0xfffffffe020c7836 */ /* 0x000fe40000000000 */
[----:B------:R-:W-:Y:S01]  /*0f80*/  @!P0 IMAD.IADD R6, R6, 0x1, -R13 ;  /* 0x0000000106068824 */ /* 0x000fe200078e0a0d */
[----:B------:R-:W-:Y:S01]  /*0f90*/  ISETP.GE.U32.AND P4, PT, R7, 0x7fffffe0, PT ;  /* 0x7fffffe00700780c */ /* 0x000fe20003f86070 */
[----:B------:R-:W-:Y:S01]  /*0fa0*/  VIADD R7, R2, 0xfffffffd ;  /* 0xfffffffd02077836 */ /* 0x000fe20000000000 */
[----:B------:R-:W-:Y:S01]  /*0fb0*/  ISETP.GE.U32.AND P0, PT, R12, 0x7fffffdf, PT ;  /* 0x7fffffdf0c00780c */ /* 0x000fe20003f06070 */
[----:B------:R-:W-:-:S02]  /*0fc0*/  VIADD R12, R2, 0xfffffffb ;  /* 0xfffffffb020c7836 */ /* 0x000fc40000000000 */
[----:B------:R-:W-:Y:S01]  /*0fd0*/  IMAD.MOV.U32 R117, RZ, RZ, R6 ;  /* 0x000000ffff757224 */ /* 0x000fe200078e0006 */
[----:B------:R-:W-:Y:S01]  /*0fe0*/  ISETP.GE.U32.AND P2, PT, R7, 0x7fffffde, PT ;  /* 0x7fffffde0700780c */ /* 0x000fe20003f46070 */
[----:B------:R-:W-:Y:S01]  /*0ff0*/  VIADD R7, R2, 0xfffffffc ;  /* 0xfffffffc02077836 */ /* 0x000fe20000000000 */
[----:B------:R-:W-:Y:S01]  /*1000*/  ISETP.GE.U32.AND P5, PT, R12, 0x7fffffdc, PT ;  /* 0x7fffffdc0c00780c */ /* 0x000fe20003fa6070 */
[----:B------:R-:W-:Y:S01]  /*1010*/  @!P1 IMAD.MOV R117, RZ, RZ, -R117 ;  /* 0x000000ffff759224 */ /* 0x000fe200078e0a75 */
[----:B------:R-:W-:Y:S01]  /*1020*/  ISETP.NE.U32.AND P1, PT, R206, RZ, PT ;  /* 0x000000ffce00720c */ /* 0x000fe20003f25070 */
[----:B------:R-:W-:Y:S01]  /*1030*/  IMAD R19, R5, R16, R19 ;  /* 0x0000001005137224 */ /* 0x000fe200078e0213 */
[----:B------:R-:W-:Y:S01]  /*1040*/  ISETP.GE.U32.AND P3, PT, R7, 0x7fffffdd, PT ;  /* 0x7fffffdd0700780c */ /* 0x000fe20003f66070 */
[----:B------:R-:W-:Y:S01]  /*1050*/  VIADD R13, R2, 0xfffffffa ;  /* 0xfffffffa020d7836 */ /* 0x000fe20000000000 */
[----:B------:R-:W-:Y:S01]  /*1060*/  @!P6 LOP3.LUT R117, RZ, R30, RZ, 0x33, !PT ;  /* 0x0000001eff75e212 */ /* 0x000fe200078e33ff */
[----:B--2---:R-:W-:Y:S10]  /*1070*/  BRA.U UP0, `(.L_x_11) ;  /* 0x0000000100187547 */ /* 0x004ff4000b800000 */
[----:B------:R-:W-:Y:S01]  /*1080*/  ELECT P6, URZ, PT ;  /* 0x0000000000ff782f */ /* 0x000fe200038c0000 */
[----:B------:R-:W-:Y:S01]  /*1090*/  IMAD.MOV.U32 R6, RZ, RZ, 0x1 ;  /* 0x00000001ff067424 */ /* 0x000fe200078e00ff */
[----:B------:R-:W-:Y:S11]  /*10a0*/  UVIRTCOUNT.DEALLOC.SMPOOL 0x80 ;  /* 0x000000800000784c */ /* 0x000ff60000000000 */
[----:B------:R-:W-:-:S04]  /*10b0*/  @P6 MOV R7, 0x40 ;  /* 0x0000004000076802 */ /* 0x000fc80000000f00 */
[----:B------:R-:W-:-:S05]  /*10c0*/  @P6 LEA R7, R4, R7, 0x18 ;  /* 0x0000000704076211 */ /* 0x000fca00078ec0ff */
[----:B------:R1:W-:Y:S02]  /*10d0*/  @P6 STS.U8 [R7], R6 ;  /* 0x0000000607006388 */ /* 0x0003e40000000000 */
.L_x_11:
[----:B------:R-:W-:Y:S01]  /*10e0*/  STTM.x64 tmem[UR10], RZ ;  /* 0x000000ff000079ed */ /* 0x000fe2000834000a */
[----:B------:R-:W-:Y:S01]  /*10f0*/  STTM.x64 tmem[UR10+0x40], RZ ;  /* 0x000040ff000079ed */ /* 0x000fe2000834000a */
[----:B------:R-:W-:Y:S01]  /*1100*/  STTM.x64 tmem[UR10+0x80], RZ ;  /* 0x000080ff000079ed */ /* 0x000fe2000834000a */
[----:B------:R-:W-:Y:S01]  /*1110*/  STTM.x64 tmem[UR10+0xc0], RZ ;  /* 0x0000c0ff000079ed */ /* 0x000fe2000834000a */
[----:B------:R-:W-:Y:S01]  /*1120*/  STTM.x64 tmem[UR10+0x100], RZ ;  /* 0x000100ff000079ed */ /* 0x000fe2000834000a */
[----:B------:R-:W-:Y:S01]  /*1130*/  STTM.x64 tmem[UR10+0x140], RZ ;  /* 0x000140ff000079ed */ /* 0x000fe2000834000a */
[----:B------:R-:W-:Y:S01]  /*1140*/  STTM.x64 tmem[UR10+0x180], RZ ;  /* 0x000180ff000079ed */ /* 0x000fe2000834000a */
[----:B------:R-:W-:Y:S01]  /*1150*/  STTM.x64 tmem[UR10+0x1c0], RZ ;  /* 0x0001c0ff000079ed */ /* 0x000fe2000834000a */
[----:B------:R-:W2:Y:S02]  /*1160*/  FENCE.VIEW.ASYNC.T ;  /* 0x00000000000073c6 */ /* 0x000ea40000000200 */
[----:B--2---:R-:W-:Y:S01]  /*1170*/  BAR.SYNC.DEFER_BLOCKING 0x0 ;  /* 0x0000000000007b1d */ /* 0x004fe20000010000 */
[----:B------:R-:W-:-:S05]  /*1180*/  IMAD R117, R117, UR5, RZ ;  /* 0x0000000575757c24 */ /* 0x000fca000f8e02ff */
[----:B------:R-:W-:Y:S01]  /*1190*/  VOTEU.ALL UP1, P1 ;  /* 0x0000000000ff7886 */ /* 0x000fe20000820000 */
[----:B------:R-:W-:Y:S01]  /*11a0*/  VOTEU.ALL UP2, P1 ;  /* 0x0000000000ff7886 */ /* 0x000fe20000840000 */
[----:B------:R-:W-:Y:S02]  /*11b0*/  SHF.R.S32.HI R160, RZ, 0x1f, R117 ;  /* 0x0000001fffa07819 */ /* 0x000fe40000011475 */
[----:B-1----:R-:W-:Y:S01]  /*11c0*/  IADD3 R6, P6, PT, R117, UR16, RZ ;  /* 0x0000001075067c10 */ /* 0x002fe2000ffde0ff */
[----:B------:R-:W-:-:S04]  /*11d0*/  @!UP1 UIADD3 UR6, UPT, UPT, -UR4, 0x100000, URZ ;  /* 0x0010000004069890 */ /* 0x000fc8000fffe1ff */
[----:B------:R-:W-:Y:S02]  /*11e0*/  @!UP1 USHF.L.U32 UR7, UR6, 0xb, URZ ;  /* 0x0000000b06079899 */ /* 0x000fe400080006ff */
[----:B------:R-:W-:Y:S01]  /*11f0*/  @!UP1 USHF.L.U32 UR6, UR6, 0x1, URZ ;  /* 0x0000000106069899 */ /* 0x000fe200080006ff */
[----:B------:R-:W-:Y:S01]  /*1200*/  IADD3.X R7, PT, PT, R160, UR17, RZ, P6, !PT ;  /* 0x00000011a0077c10 */ /* 0x000fe2000b7fe4ff */
[----:B------:R-:W1:Y:S10]  /*1210*/  FENCE.VIEW.ASYNC.S ;  /* 0x00000000000073c6 */ /* 0x000e740000000000 */
[----:B-1----:R1:W2:Y:S02]  /*1220*/  @!UP2 SYNCS.EXCH.64 URZ, [UR11], UR6 ;  /* 0x000000060bffa5b2 */ /* 0x0022a40008000100 */
[----:B--2---:R-:W-:Y:S01]  /*1230*/  BAR.SYNC.DEFER_BLOCKING 0x0 ;  /* 0x0000000000007b1d */ /* 0x004fe20000010000 */
[----:B------:R-:W-:Y:S01]  /*1240*/  SHF.R.S32.HI R240, RZ, 0x1f, R118 ;  /* 0x0000001ffff07819 */ /* 0x000fe20000011476 */
[----:B------:R-:W-:Y:S01]  /*1250*/  IMAD.SHL.U32 R239, R118, 0x2, RZ ;  /* 0x0000000276ef7824 */ /* 0x000fe200078e00ff */
[----:B------:R-:W-:-:S02]  /*1260*/  IADD3 R12, P6, PT, R6, R118, RZ ;  /* 0x00000076060c7210 */ /* 0x000fc40007fde0ff */
[----:B------:R-:W-:Y:S01]  /*1270*/  PRMT R115, RZ, 0x7610, R115 ;  /* 0x00007610ff737816 */ /* 0x000fe20000000073 */
[----:B------:R-:W-:Y:S01]  /*1280*/  VIADD R16, R2, 0xfffffff9 ;  /* 0xfffffff902107836 */ /* 0x000fe20000000000 */
[----:B------:R-:W-:Y:S01]  /*1290*/  SHF.R.S32.HI R17, RZ, 0x1f, R239 ;  /* 0x0000001fff117819 */ /* 0x000fe200000114ef */
[----:B------:R-:W-:Y:S01]  /*12a0*/  IMAD R238, R118, 0x3, RZ ;  /* 0x0000000376ee7824 */ /* 0x000fe200078e02ff */
[----:B------:R-:W-:Y:S01]  /*12b0*/  PRMT R126, RZ, 0x7610, R126 ;  /* 0x00007610ff7e7816 */ /* 0x000fe2000000007e */
[C---:B------:R-:W-:Y:S01]  /*12c0*/  VIADD R20, R2.reuse, 0xffffffec ;  /* 0xffffffec02147836 */ /* 0x040fe20000000000 */
[----:B------:R-:W-:Y:S01]  /*12d0*/  PRMT R122, RZ, 0x7610, R122 ;  /* 0x00007610ff7a7816 */ /* 0x000fe2000000007a */
[C---:B------:R-:W-:Y:S02]  /*12e0*/  VIADD R18, R2.reuse, 0xfffffff8 ;  /* 0xfffffff802127836 */ /* 0x040fe40000000000 */
[C---:B------:R-:W-:Y:S02]  /*12f0*/  VIADD R23, R2.reuse, 0xffffffe6 ;  /* 0xffffffe602177836 */ /* 0x040fe40000000000 */
[----:B------:R-:W-:-:S02]  /*1300*/  VIADD R106, R2, 0xffffffe0 ;  /* 0xffffffe0026a7836 */ /* 0x000fc40000000000 */
[C---:B------:R-:W-:Y:S02]  /*1310*/  VIADD R24, R2.reuse, 0xffffffe2 ;  /* 0xffffffe202187836 */ /* 0x040fe40000000000 */
[----:B------:R-:W-:Y:S02]  /*1320*/  VIADD R27, R2, 0xffffffe3 ;  /* 0xffffffe3021b7836 */ /* 0x000fe40000000000 */
[C---:B------:R-:W-:Y:S02]  /*1330*/  IMAD.SHL.U32 R237, R118.reuse, 0x4, RZ ;  /* 0x0000000476ed7824 */ /* 0x040fe400078e00ff */
[----:B------:R-:W-:Y:S01]  /*1340*/  IMAD R236, R118, 0x5, RZ ;  /* 0x0000000576ec7824 */ /* 0x000fe200078e02ff */
[----:B0-----:R-:W2:Y:S01]  /*1350*/  @!P4 LDG.E.U8 R39, desc[UR14][R6.64] ;  /* 0x0000000e0627c981 */ /* 0x001ea2000c1e1100 */
[----:B------:R-:W-:Y:S01]  /*1360*/  ISETP.GE.U32.AND P4, PT, R13, 0x7fffffdb, PT ;  /* 0x7fffffdb0d00780c */ /* 0x000fe20003f86070 */
[----:B------:R-:W-:Y:S01]  /*1370*/  IMAD.X R13, R240, 0x1, R7, P6 ;  /* 0x00000001f00d7824 */ /* 0x000fe200030e0607 */
[----:B------:R-:W-:-:S02]  /*1380*/  IADD3 R14, P6, PT, R239, R6, RZ ;  /* 0x00000006ef0e7210 */ /* 0x000fc40007fde0ff */
[----:B------:R-:W-:Y:S01]  /*1390*/  PRMT R132, RZ, 0x7610, R132 ;  /* 0x00007610ff847816 */ /* 0x000fe20000000084 */
[----:B------:R-:W-:Y:S01]  /*13a0*/  IMAD R235, R118, 0x6, RZ ;  /* 0x0000000676eb7824 */ /* 0x000fe200078e02ff */
[----:B------:R0:W3:Y:S01]  /*13b0*/  @!P0 LDG.E.U8 R115, desc[UR14][R12.64] ;  /* 0x0000000e0c738981 */ /* 0x0000e2000c1e1100 */
[----:B------:R-:W-:Y:S01]  /*13c0*/  IMAD.X R15, R17, 0x1, R7, P6 ;  /* 0x00000001110f7824 */ /* 0x000fe200030e0607 */
[----:B------:R-:W-:Y:S02]  /*13d0*/  ISETP.GE.U32.AND P0, PT, R16, 0x7fffffda, PT ;  /* 0x7fffffda1000780c */ /* 0x000fe40003f06070 */
[----:B------:R-:W-:Y:S01]  /*13e0*/  PRMT R138, RZ, 0x7610, R138 ;  /* 0x00007610ff8a7816 */ /* 0x000fe2000000008a */
[----:B------:R-:W-:Y:S01]  /*13f0*/  IMAD R234, R118, 0x7, RZ ;  /* 0x0000000776ea7824 */ /* 0x000fe200078e02ff */
[----:B------:R-:W-:Y:S01]  /*1400*/  IADD3 R16, P6, PT, R238, R6, RZ ;  /* 0x00000006ee107210 */ /* 0x000fe20007fde0ff */
[----:B------:R4:W5:Y:S01]  /*1410*/  @!P2 LDG.E.U8 R122, desc[UR14][R14.64] ;  /* 0x0000000e0e7aa981 */ /* 0x000962000c1e1100 */
[----:B------:R-:W-:Y:S01]  /*1420*/  PRMT R144, RZ, 0x7610, R144 ;  /* 0x00007610ff907816 */ /* 0x000fe20000000090 */
[----:B------:R-:W-:Y:S01]  /*1430*/  IMAD.SHL.U32 R233, R118, 0x8, RZ ;  /* 0x0000000876e97824 */ /* 0x000fe200078e00ff */
[----:B0-----:R-:W-:-:S02]  /*1440*/  SHF.R.S32.HI R12, RZ, 0x1f, R238 ;  /* 0x0000001fff0c7819 */ /* 0x001fc400000114ee */
[----:B------:R-:W-:Y:S01]  /*1450*/  PRMT R154, RZ, 0x7610, R154 ;  /* 0x00007610ff9a7816 */ /* 0x000fe2000000009a */
[----:B------:R-:W-:Y:S01]  /*1460*/  IMAD.SHL.U32 R225, R118, 0x10, RZ ;  /* 0x0000001076e17824 */ /* 0x000fe200078e00ff */
[----:B------:R-:W-:Y:S01]  /*1470*/  PRMT R113, RZ, 0x7610, R113 ;  /* 0x00007610ff717816 */ /* 0x000fe20000000071 */
[----:B------:R-:W-:Y:S02]  /*1480*/  IMAD.X R17, R12, 0x1, R7, P6 ;  /* 0x000000010c117824 */ /* 0x000fe400030e0607 */
[----:B------:R-:W-:Y:S01]  /*1490*/  IMAD R232, R118, 0x9, RZ ;  /* 0x0000000976e87824 */ /* 0x000fe200078e02ff */
[----:B------:R-:W-:Y:S01]  /*14a0*/  PRMT R114, RZ, 0x7610, R114 ;  /* 0x00007610ff727816 */ /* 0x000fe20000000072 */
[----:B------:R-:W-:Y:S01]  /*14b0*/  VIADD R12, R2, 0xffffffed ;  /* 0xffffffed020c7836 */ /* 0x000fe20000000000 */
[----:B------:R-:W-:Y:S01]  /*14c0*/  ISETP.GE.U32.AND P6, PT, R20, 0x7fffffcd, PT ;  /* 0x7fffffcd1400780c */ /* 0x000fe20003fc6070 */
[----:B------:R0:W2:Y:S01]  /*14d0*/  @!P3 LDG.E.U8 R126, desc[UR14][R16.64] ;  /* 0x0000000e107eb981 */ /* 0x0000a2000c1e1100 */
[----:B------:R-:W-:-:S02]  /*14e0*/  VIADD R13, R2, 0xffffffee ;  /* 0xffffffee020d7836 */ /* 0x000fc40000000000 */
[----:B------:R-:W-:Y:S01]  /*14f0*/  IMAD R217, R118, 0x18, RZ ;  /* 0x0000001876d97824 */ /* 0x000fe200078e02ff */
[----:B------:R-:W-:Y:S01]  /*1500*/  ISETP.GE.U32.AND P3, PT, R12, 0x7fffffce, PT ;  /* 0x7fffffce0c00780c */ /* 0x000fe20003f66070 */
[----:B------:R-:W-:Y:S01]  /*1510*/  VIADD R12, R2, 0xffffffef ;  /* 0xffffffef020c7836 */ /* 0x000fe20000000000 */
[----:B----4-:R-:W-:Y:S02]  /*1520*/  SEL R15, RZ, 0x1, P6 ;  /* 0x00000001ff0f7807 */ /* 0x010fe40003000000 */
[----:B------:R-:W-:Y:S01]  /*1530*/  PRMT R120, RZ, 0x7610, R120 ;  /* 0x00007610ff787816 */ /* 0x000fe20000000078 */
[----:B------:R-:W-:Y:S01]  /*1540*/  IMAD R231, R118, 0xa, RZ ;  /* 0x0000000a76e77824 */ /* 0x000fe200078e02ff */
[----:B------:R-:W-:Y:S02]  /*1550*/  ISETP.GE.U32.AND P2, PT, R18, 0x7fffffd9, PT ;  /* 0x7fffffd91200780c */ /* 0x000fe40003f46070 */
[----:B------:R-:W-:Y:S01]  /*1560*/  PRMT R116, RZ, 0x7610, R116 ;  /* 0x00007610ff747816 */ /* 0x000fe20000000074 */
[----:B------:R-:W-:Y:S01]  /*1570*/  IMAD R230, R118, 0xb, RZ ;  /* 0x0000000b76e67824 */ /* 0x000fe200078e02ff */
[----:B------:R-:W-:Y:S01]  /*1580*/  ISETP.GE.U32.AND P6, PT, R13, 0x7fffffcf, PT ;  /* 0x7fffffcf0d00780c */ /* 0x000fe20003fc6070 */
[----:B------:R-:W-:Y:S01]  /*1590*/  VIADD R13, R2, 0xffffffe8 ;  /* 0xffffffe8020d7836 */ /* 0x000fe20000000000 */
[----:B------:R-:W-:-:S02]  /*15a0*/  SEL R18, RZ, 0x1fffe, P3 ;  /* 0x0001fffeff127807 */ /* 0x000fc40001800000 */
[----:B------:R-:W-:Y:S01]  /*15b0*/  PRMT R123, RZ, 0x7610, R123 ;  /* 0x00007610ff7b7816 */ /* 0x000fe2000000007b */
[----:B------:R-:W-:Y:S01]  /*15c0*/  IMAD R229, R118, 0xc, RZ ;  /* 0x0000000c76e57824 */ /* 0x000fe200078e02ff */
[----:B------:R-:W-:Y:S01]  /*15d0*/  ISETP.GE.U32.AND P3, PT, R12, 0x7fffffd0, PT ;  /* 0x7fffffd00c00780c */ /* 0x000fe20003f66070 */
[C---:B------:R-:W-:Y:S01]  /*15e0*/  VIADD R12, R2.reuse, 0xffffffe9 ;  /* 0xffffffe9020c7836 */ /* 0x040fe20000000000 */
[----:B------:R-:W-:Y:S01]  /*15f0*/  SEL R14, RZ, 0x4, P6 ;  /* 0x00000004ff0e7807 */ /* 0x000fe20003000000 */
[----:B0-----:R-:W-:Y:S01]  /*1600*/  VIADD R17, R2, 0xffffffea ;  /* 0xffffffea02117836 */ /* 0x001fe20000000000 */
[----:B------:R-:W-:Y:S02]  /*1610*/  ISETP.GE.U32.AND P6, PT, R13, 0x7fffffc9, PT ;  /* 0x7fffffc90d00780c */ /* 0x000fe40003fc6070 */
[----:B------:R-:W-:Y:S01]  /*1620*/  PRMT R128, RZ, 0x7610, R128 ;  /* 0x00007610ff807816 */ /* 0x000fe20000000080 */
[C---:B------:R-:W-:Y:S01]  /*1630*/  IMAD R228, R118.reuse, 0xd, RZ ;  /* 0x0000000d76e47824 */ /* 0x040fe200078e02ff */
[----:B------:R-:W-:Y:S01]  /*1640*/  SEL R13, RZ, 0x7fff8, P3 ;  /* 0x0007fff8ff0d7807 */ /* 0x000fe20001800000 */
[----:B------:R-:W-:Y:S01]  /*1650*/  IMAD R227, R118, 0xe, RZ ;  /* 0x0000000e76e37824 */ /* 0x000fe200078e02ff */
[----:B------:R-:W-:Y:S01]  /*1660*/  ISETP.GE.U32.AND P3, PT, R12, 0x7fffffca, PT ;  /* 0x7fffffca0c00780c */ /* 0x000fe20003f66070 */
[----:B------:R-:W-:Y:S01]  /*1670*/  VIADD R12, R2, 0xffffffeb ;  /* 0xffffffeb020c7836 */ /* 0x000fe20000000000 */
[----:B------:R-:W-:-:S02]  /*1680*/  SEL R16, RZ, 0x1, P6 ;  /* 0x00000001ff107807 */ /* 0x000fc40003000000 */
[----:B------:R-:W-:Y:S02]  /*1690*/  PRMT R140, RZ, 0x7610, R140 ;  /* 0x00007610ff8c7816 */ /* 0x000fe4000000008c */
[----:B------:R-:W-:Y:S01]  /*16a0*/  PRMT R134, RZ, 0x7610, R134 ;  /* 0x00007610ff867816 */ /* 0x000fe20000000086 */
[----:B------:R-:W-:Y:S01]  /*16b0*/  IMAD R226, R118, 0xf, RZ ;  /* 0x0000000f76e27824 */ /* 0x000fe200078e02ff */
[----:B------:R-:W-:Y:S01]  /*16c0*/  ISETP.GE.U32.AND P6, PT, R17, 0x7fffffcb, PT ;  /* 0x7fffffcb1100780c */ /* 0x000fe20003fc6070 */
[C---:B------:R-:W-:Y:S01]  /*16d0*/  VIADD R17, R2.reuse, 0xffffffe4 ;  /* 0xffffffe402117836 */ /* 0x040fe20000000000 */
[----:B------:R-:W-:Y:S01]  /*16e0*/  SEL R21, RZ, 0x1fffe, P3 ;  /* 0x0001fffeff157807 */ /* 0x000fe20001800000 */
[----:B------:R-:W-:Y:S01]  /*16f0*/  VIADD R20, R2, 0xffffffe5 ;  /* 0xffffffe502147836 */ /* 0x000fe20000000000 */
[----:B------:R-:W-:Y:S02]  /*1700*/  ISETP.GE.U32.AND P3, PT, R12, 0x7fffffcc, PT ;  /* 0x7fffffcc0c00780c */ /* 0x000fe40003f66070 */
[----:B------:R-:W-:Y:S01]  /*1710*/  PRMT R156, RZ, 0x7610, R156 ;  /* 0x00007610ff9c7816 */ /* 0x000fe2000000009c */
[C---:B------:R-:W-:Y:S01]  /*1720*/  IMAD R224, R118.reuse, 0x11, RZ ;  /* 0x0000001176e07824 */ /* 0x040fe200078e02ff */
[----:B------:R-:W-:Y:S01]  /*1730*/  SEL R12, RZ, 0x4, P6 ;  /* 0x00000004ff0c7807 */ /* 0x000fe20003000000 */
[----:B------:R-:W-:Y:S01]  /*1740*/  IMAD R223, R118, 0x12, RZ ;  /* 0x0000001276df7824 */ /* 0x000fe200078e02ff */
[----:B------:R-:W-:-:S02]  /*1750*/  ISETP.GE.U32.AND P6, PT, R17, 0x7fffffc5, PT ;  /* 0x7fffffc51100780c */ /* 0x000fc40003fc6070 */
[----:B------:R-:W-:Y:S02]  /*1760*/  PRMT R121, RZ, 0x7610, R121 ;  /* 0x00007610ff797816 */ /* 0x000fe40000000079 */
[----:B------:R-:W-:Y:S01]  /*1770*/  PRMT R153, RZ, 0x7610, R153 ;  /* 0x00007610ff997816 */ /* 0x000fe20000000099 */
[C---:B------:R-:W-:Y:S01]  /*1780*/  IMAD R222, R118.reuse, 0x13, RZ ;  /* 0x0000001376de7824 */ /* 0x040fe200078e02ff */
[----:B------:R-:W-:Y:S02]  /*1790*/  SEL R17, RZ, 0x7fff8, P3 ;  /* 0x0007fff8ff117807 */ /* 0x000fe40001800000 */
[----:B------:R-:W-:Y:S01]  /*17a0*/  PRMT R124, RZ, 0x7610, R124 ;  /* 0x00007610ff7c7816 */ /* 0x000fe2000000007c */
[----:B------:R-:W-:Y:S01]  /*17b0*/  IMAD R221, R118, 0x14, RZ ;  /* 0x0000001476dd7824 */ /* 0x000fe200078e02ff */
[----:B------:R-:W-:Y:S01]  /*17c0*/  ISETP.GE.U32.AND P3, PT, R20, 0x7fffffc6, PT ;  /* 0x7fffffc61400780c */ /* 0x000fe20003f66070 */
[----:B------:R-:W-:Y:S01]  /*17d0*/  VIADD R20, R2, 0xffffffe1 ;  /* 0xffffffe102147836 */ /* 0x000fe20000000000 */
        /* <DEDUP_REMOVED lines=9> */
[----:B------:R-:W-:Y:S02]  /*1870*/  ISETP.GE.U32.AND P3, PT, R20, 0x7fffffc2, PT ;  /* 0x7fffffc21400780c */ /* 0x000fe40003f66070 */
[----:B------:R-:W-:Y:S01]  /*1880*/  PRMT R155, RZ, 0x7610, R155 ;  /* 0x00007610ff9b7816 */ /* 0x000fe2000000009b */
[----:B------:R-:W-:Y:S01]  /*1890*/  IMAD R215, R118, 0x1a, RZ ;  /* 0x0000001a76d77824 */ /* 0x000fe200078e02ff */
[----:B------:R-:W-:-:S02]  /*18a0*/  SEL R25, RZ, 0x1fffe, P3 ;  /* 0x0001fffeff197807 */ /* 0x000fc40001800000 */
[----:B------:R-:W-:Y:S01]  /*18b0*/  PRMT R152, RZ, 0x7610, R152 ;  /* 0x00007610ff987816 */ /* 0x000fe20000000098 */
[----:B------:R-:W-:Y:S01]  /*18c0*/  IMAD R216, R118, 0x19, RZ ;  /* 0x0000001976d87824 */ /* 0x000fe200078e02ff */
[----:B------:R-:W-:Y:S01]  /*18d0*/  ISETP.GE.U32.AND P3, PT, R106, 0x7fffffc1, PT ;  /* 0x7fffffc16a00780c */ /* 0x000fe20003f66070 */
[----:B------:R-:W-:Y:S01]  /*18e0*/  IMAD.IADD R15, R15, 0x1, R18 ;  /* 0x000000010f0f7824 */ /* 0x000fe200078e0212 */
[----:B------:R-:W-:Y:S02]  /*18f0*/  SEL R20, RZ, 0x4, P6 ;  /* 0x00000004ff147807 */ /* 0x000fe40003000000 */
[----:B------:R-:W-:Y:S01]  /*1900*/  PRMT R166, RZ, 0x7610, R166 ;  /* 0x00007610ffa67816 */ /* 0x000fe200000000a6 */
[----:B------:R-:W-:Y:S01]  /*1910*/  IMAD R214, R118, 0x1b, RZ ;  /* 0x0000001b76d67824 */ /* 0x000fe200078e02ff */
[----:B------:R-:W-:Y:S02]  /*1920*/  ISETP.GE.U32.AND P6, PT, R24, 0x7fffffc3, PT ;  /* 0x7fffffc31800780c */ /* 0x000fe40003fc6070 */
[----:B------:R-:W-:-:S02]  /*1930*/  PRMT R168, RZ, 0x7610, R168 ;  /* 0x00007610ffa87816 */ /* 0x000fc400000000a8 */
[----:B------:R-:W-:Y:S02]  /*1940*/  PRMT R165, RZ, 0x7610, R165 ;  /* 0x00007610ffa57816 */ /* 0x000fe400000000a5 */
[C---:B------:R-:W-:Y:S02]  /*1950*/  LOP3.LUT R32, R8.reuse, 0x2c, RZ, 0xfc, !PT ;  /* 0x0000002c08207812 */ /* 0x040fe400078efcff */
[C---:B------:R-:W-:Y:S02]  /*1960*/  LOP3.LUT R30, R8.reuse, 0x28, RZ, 0xfc, !PT ;  /* 0x00000028081e7812 */ /* 0x040fe400078efcff */
[C---:B------:R-:W-:Y:S02]  /*1970*/  LOP3.LUT R33, R8.reuse, 0x34, RZ, 0xfc, !PT ;  /* 0x0000003408217812 */ /* 0x040fe400078efcff */
[C---:B------:R-:W-:Y:S02]  /*1980*/  LOP3.LUT R35, R8.reuse, 0x44, RZ, 0xfc, !PT ;  /* 0x0000004408237812 */ /* 0x040fe400078efcff */
[----:B------:R-:W-:-:S02]  /*1990*/  LOP3.LUT R44, R8, 0x54, RZ, 0xfc, !PT ;  /* 0x00000054082c7812 */ /* 0x000fc400078efcff */
[C---:B------:R-:W-:Y:S02]  /*19a0*/  LOP3.LUT R45, R8.reuse, 0x58, RZ, 0xfc, !PT ;  /* 0x00000058082d7812 */ /* 0x040fe400078efcff */
        /* <DEDUP_REMOVED lines=21> */
[----:B------:R-:W-:Y:S01]  /*1b00*/  LOP3.LUT R85, R8, 0xf8, RZ, 0xfc, !PT ;  /* 0x000000f808557812 */ /* 0x000fe200078efcff */
[----:B------:R-:W-:Y:S01]  /*1b10*/  IMAD R213, R118, 0x1c, RZ ;  /* 0x0000001c76d57824 */ /* 0x000fe200078e02ff */
[----:B------:R-:W-:Y:S01]  /*1b20*/  SEL R18, RZ, 0x1, P3 ;  /* 0x00000001ff127807 */ /* 0x000fe20001800000 */
[----:B------:R-:W-:Y:S01]  /*1b30*/  IMAD.IADD R16, R16, 0x1, R21 ;  /* 0x0000000110107824 */ /* 0x000fe200078e0215 */
[----:B------:R-:W-:Y:S01]  /*1b40*/  SEL R24, RZ, 0x4, P6 ;  /* 0x00000004ff187807 */ /* 0x000fe20003000000 */
[----:B-1----:R-:W0:Y:S01]  /*1b50*/  LDCU UR6, c[0x0][0x3b0] ;  /* 0x00007600ff0677ac */ /* 0x002e220008000800 */
[----:B------:R-:W-:Y:S01]  /*1b60*/  ISETP.GE.U32.AND P6, PT, R27, 0x7fffffc4, PT ;  /* 0x7fffffc41b00780c */ /* 0x000fe20003fc6070 */
[----:B------:R-:W-:-:S02]  /*1b70*/  VIADD R27, R2, 0xffffffe7 ;  /* 0xffffffe7021b7836 */ /* 0x000fc40000000000 */
[----:B------:R-:W-:Y:S01]  /*1b80*/  IMAD.IADD R18, R18, 0x1, R25 ;  /* 0x0000000112127824 */ /* 0x000fe200078e0219 */
[----:B------:R-:W-:Y:S01]  /*1b90*/  LOP3.LUT R16, R16, 0x3, RZ, 0xc0, !PT ;  /* 0x0000000310107812 */ /* 0x000fe200078ec0ff */
[----:B------:R-:W-:Y:S01]  /*1ba0*/  IMAD.IADD R22, R22, 0x1, R23 ;  /* 0x0000000116167824 */ /* 0x000fe200078e0217 */
[----:B------:R-:W-:Y:S02]  /*1bb0*/  SEL R21, RZ, 0x7fff8, P6 ;  /* 0x0007fff8ff157807 */ /* 0x000fe40003000000 */
[----:B------:R-:W-:Y:S02]  /*1bc0*/  LOP3.LUT R15, R15, 0x3, RZ, 0xc0, !PT ;  /* 0x000000030f0f7812 */ /* 0x000fe400078ec0ff */
[----:B------:R-:W-:Y:S02]  /*1bd0*/  ISETP.GE.U32.AND P6, PT, R27, 0x7fffffc8, PT ;  /* 0x7fffffc81b00780c */ /* 0x000fe40003fc6070 */
[----:B------:R-:W-:Y:S02]  /*1be0*/  LOP3.LUT R18, R18, 0x3, RZ, 0xc0, !PT ;  /* 0x0000000312127812 */ /* 0x000fe400078ec0ff */
[----:B------:R-:W-:-:S02]  /*1bf0*/  IADD3 R12, PT, PT, R16, R17, R12 ;  /* 0x00000011100c7210 */ /* 0x000fc40007ffe00c */
[----:B------:R-:W-:Y:S02]  /*1c00*/  IADD3 R14, PT, PT, R15, R13, R14 ;  /* 0x0000000d0f0e7210 */ /* 0x000fe40007ffe00e */
[----:B------:R-:W-:Y:S02]  /*1c10*/  IADD3 R18, PT, PT, R18, R21, R24 ;  /* 0x0000001512127210 */ /* 0x000fe40007ffe018 */
[----:B------:R-:W-:Y:S02]  /*1c20*/  SEL R13, RZ, 0x7fff8, P6 ;  /* 0x0007fff8ff0d7807 */ /* 0x000fe40003000000 */
[----:B------:R-:W-:Y:S01]  /*1c30*/  LOP3.LUT R22, R22, 0x3, RZ, 0xc0, !PT ;  /* 0x0000000316167812 */ /* 0x000fe200078ec0ff */
[----:B------:R-:W-:Y:S01]  /*1c40*/  IMAD.SHL.U32 R15, R12, 0x100, RZ ;  /* 0x000001000c0f7824 */ /* 0x000fe200078e00ff */
[----:B------:R-:W-:Y:S02]  /*1c50*/  LOP3.LUT R17, R18, 0xf, RZ, 0xc0, !PT ;  /* 0x0000000f12117812 */ /* 0x000fe400078ec0ff */
[----:B------:R-:W-:-:S02]  /*1c60*/  IADD3 R20, PT, PT, R22, R13, R20 ;  /* 0x0000000d16147210 */ /* 0x000fc40007ffe014 */
[----:B------:R-:W-:Y:S02]  /*1c70*/  SHF.R.S32.HI R28, RZ, 0x1f, R237 ;  /* 0x0000001fff1c7819 */ /* 0x000fe400000114ed */
[----:B------:R-:W-:Y:S01]  /*1c80*/  IADD3 R12, P6, PT, R237, R6, RZ ;  /* 0x00000006ed0c7210 */ /* 0x000fe20007fde0ff */
[----:B------:R-:W-:Y:S01]  /*1c90*/  IMAD R17, R20, 0x10, R17 ;  /* 0x0000001014117824 */ /* 0x000fe200078e0211 */
[----:B------:R-:W-:-:S03]  /*1ca0*/  LOP3.LUT R15, R15, 0xf00, RZ, 0xe2, !PT ;  /* 0x00000f000f0f7812 */ /* 0x000fc600078ee2ff */
[----:B------:R-:W-:Y:S01]  /*1cb0*/  IMAD.X R13, R28, 0x1, R7, P6 ;  /* 0x000000011c0d7824 */ /* 0x000fe200030e0607 */
[----:B------:R-:W-:Y:S01]  /*1cc0*/  LOP3.LUT R17, R17, 0xff, RZ, 0xc0, !PT ;  /* 0x000000ff11117812 */ /* 0x000fe200078ec0ff */
[----:B------:R-:W-:Y:S01]  /*1cd0*/  IMAD R16, R14, 0x1000, R15 ;  /* 0x000010000e107824 */ /* 0x000fe200078e020f */
[----:B------:R-:W-:Y:S01]  /*1ce0*/  SHF.R.S32.HI R18, RZ, 0x1f, R236 ;  /* 0x0000001fff127819 */ /* 0x000fe200000114ec */
[----:B------:R-:W-:Y:S01]  /*1cf0*/  VIADD R15, R2, 0xfffffff7 ;  /* 0xfffffff7020f7836 */ /* 0x000fe20000000000 */
[----:B------:R-:W-:Y:S01]  /*1d00*/  IADD3 R14, P6, PT, R236, R6, RZ ;  /* 0x00000006ec0e7210 */ /* 0x000fe20007fde0ff */
[----:B------:R1:W4:Y:S01]  /*1d10*/  @!P5 LDG.E.U8 R132, desc[UR14][R12.64] ;  /* 0x0000000e0c84d981 */ /* 0x000322000c1e1100 */
[----:B------:R-:W-:Y:S02]  /*1d20*/  IMAD.IADD R17, R16, 0x1, R17 ;  /* 0x0000000110117824 */ /* 0x000fe400078e0211 */
[----:B------:R-:W-:Y:S01]  /*1d30*/  ISETP.GE.U32.AND P5, PT, R15, 0x7fffffd8, PT ;  /* 0x7fffffd80f00780c */ /* 0x000fe20003fa6070 */
[----:B------:R-:W-:Y:S01]  /*1d40*/  IMAD.X R15, R18, 0x1, R7, P6 ;  /* 0x00000001120f7824 */ /* 0x000fe200030e0607 */
[----:B------:R-:W-:Y:S01]  /*1d50*/  SHF.R.S32.HI R18, RZ, 0x1f, R235 ;  /* 0x0000001fff127819 */ /* 0x000fe200000114eb */
[----:B------:R-:W-:Y:S01]  /*1d60*/  VIADD R16, R2, 0xfffffff6 ;  /* 0xfffffff602107836 */ /* 0x000fe20000000000 */
[----:B------:R-:W-:-:S02]  /*1d70*/  LOP3.LUT R41, R17, 0xffff, RZ, 0xc0, !PT ;  /* 0x0000ffff11297812 */ /* 0x000fc400078ec0ff */
[----:B------:R0:W2:Y:S01]  /*1d80*/  @!P4 LDG.E.U8 R138, desc[UR14][R14.64] ;  /* 0x0000000e0e8ac981 */ /* 0x0000a2000c1e1100 */
[----:B-1----:R-:W-:Y:S02]  /*1d90*/  IADD3 R12, P6, PT, R235, R6, RZ ;  /* 0x00000006eb0c7210 */ /* 0x002fe40007fde0ff */
[----:B------:R-:W-:-:S03]  /*1da0*/  ISETP.GE.U32.AND P4, PT, R16, 0x7fffffd7, PT ;  /* 0x7fffffd71000780c */ /* 0x000fc60003f86070 */
[----:B------:R-:W-:Y:S01]  /*1db0*/  IMAD.X R13, R18, 0x1, R7, P6 ;  /* 0x00000001120d7824 */ /* 0x000fe200030e0607 */
[----:B------:R-:W-:Y:S02]  /*1dc0*/  SHF.R.U32.HI R17, RZ, 0xf, R41 ;  /* 0x0000000fff117819 */ /* 0x000fe40000011629 */
[-C--:B------:R-:W-:Y:S02]  /*1dd0*/  IADD3 R16, P6, PT, R234, R6.reuse, RZ ;  /* 0x00000006ea107210 */ /* 0x080fe40007fde0ff */
[----:B0-----:R-:W-:Y:S01]  /*1de0*/  SHF.R.S32.HI R14, RZ, 0x1f, R234 ;  /* 0x0000001fff0e7819 */ /* 0x001fe200000114ea */
[----:B------:R0:W2:Y:S01]  /*1df0*/  @!P0 LDG.E.U8 R144, desc[UR14][R12.64] ;  /* 0x0000000e0c908981 */ /* 0x0000a2000c1e1100 */
[----:B------:R-:W-:Y:S01]  /*1e00*/  LOP3.LUT P0, RZ, R17, 0x1, RZ, 0xc0, !PT ;  /* 0x0000000111ff7812 */ /* 0x000fe2000780c0ff */
[----:B------:R-:W-:Y:S02]  /*1e10*/  VIADD R15, R2, 0xfffffff5 ;  /* 0xfffffff5020f7836 */ /* 0x000fe40000000000 */
[----:B------:R-:W-:Y:S01]  /*1e20*/  IMAD.X R17, R14, 0x1, R7, P6 ;  /* 0x000000010e117824 */ /* 0x000fe200030e0607 */
[----:B------:R-:W-:-:S04]  /*1e30*/  IADD3 R14, P6, PT, R233, R6, RZ ;  /* 0x00000006e90e7210 */ /* 0x000fc80007fde0ff */
[----:B------:R1:W2:Y:S01]  /*1e40*/  @!P2 LDG.E.U8 R154, desc[UR14][R16.64] ;  /* 0x0000000e109aa981 */ /* 0x0002a2000c1e1100 */
[----:B0-----:R-:W-:Y:S02]  /*1e50*/  SHF.R.S32.HI R12, RZ, 0x1f, R233 ;  /* 0x0000001fff0c7819 */ /* 0x001fe400000114e9 */
[----:B------:R-:W-:Y:S02]  /*1e60*/  ISETP.GE.U32.AND P2, PT, R15, 0x7fffffd6, PT ;  /* 0x7fffffd60f00780c */ /* 0x000fe40003f46070 */
[----:B------:R-:W-:Y:S01]  /*1e70*/  SHF.R.S32.HI R13, RZ, 0x1f, R225 ;  /* 0x0000001fff0d7819 */ /* 0x000fe200000114e1 */
[----:B------:R-:W-:Y:S01]  /*1e80*/  IMAD.X R15, R12, 0x1, R7, P6 ;  /* 0x000000010c0f7824 */ /* 0x000fe200030e0607 */
[----:B------:R-:W-:Y:S01]  /*1e90*/  IADD3 R20, P6, PT, R225, R6, RZ ;  /* 0x00000006e1147210 */ /* 0x000fe20007fde0ff */
[----:B------:R-:W-:-:S03]  /*1ea0*/  VIADD R12, R2, 0xfffffff4 ;  /* 0xfffffff4020c7836 */ /* 0x000fc60000000000 */
[----:B------:R0:W2:Y:S01]  /*1eb0*/  @!P5 LDG.E.U8 R113, desc[UR14][R14.64] ;  /* 0x0000000e0e71d981 */ /* 0x0000a2000c1e1100 */
[----:B------:R-:W-:Y:S01]  /*1ec0*/  IMAD.X R21, R13, 0x1, R7, P6 ;  /* 0x000000010d157824 */ /* 0x000fe200030e0607 */
[----:B------:R-:W-:Y:S02]  /*1ed0*/  ISETP.GE.U32.AND P5, PT, R12, 0x7fffffd5, PT ;  /* 0x7fffffd50c00780c */ /* 0x000fe40003fa6070 */
[----:B------:R-:W-:Y:S02]  /*1ee0*/  SHF.R.U32.HI R13, RZ, 0x7, R41 ;  /* 0x00000007ff0d7819 */ /* 0x000fe40000011629 */
[----:B-1----:R-:W-:Y:S01]  /*1ef0*/  SHF.R.S32.HI R16, RZ, 0x1f, R232 ;  /* 0x0000001fff107819 */ /* 0x002fe200000114e8 */
[----:B------:R-:W2:Y:S01]  /*1f00*/  @P0 LDG.E.U8 R114, desc[UR14][R20.64] ;  /* 0x0000000e14720981 */ /* 0x000ea2000c1e1100 */
[-C--:B------:R-:W-:Y:S02]  /*1f10*/  IADD3 R12, P6, PT, R232, R6.reuse, RZ ;  /* 0x00000006e80c7210 */ /* 0x080fe40007fde0ff */
[----:B------:R-:W-:Y:S01]  /*1f20*/  LOP3.LUT P0, RZ, R13, 0x1, RZ, 0xc0, !PT ;  /* 0x000000010dff7812 */ /* 0x000fe2000780c0ff */
[----:B0-----:R-:W-:Y:S01]  /*1f30*/  VIADD R14, R2, 0xfffffff3 ;  /* 0xfffffff3020e7836 */ /* 0x001fe20000000000 */
[----:B------:R-:W-:Y:S01]  /*1f40*/  SHF.R.S32.HI R15, RZ, 0x1f, R217 ;  /* 0x0000001fff0f7819 */ /* 0x000fe200000114d9 */
[----:B------:R-:W-:Y:S01]  /*1f50*/  IMAD.X R13, R16, 0x1, R7, P6 ;  /* 0x00000001100d7824 */ /* 0x000fe200030e0607 */
[----:B------:R-:W-:-:S04]  /*1f60*/  IADD3 R16, P6, PT, R217, R6, RZ ;  /* 0x00000006d9107210 */ /* 0x000fc80007fde0ff */
[----:B------:R0:W2:Y:S01]  /*1f70*/  @!P4 LDG.E.U8 R120, desc[UR14][R12.64] ;  /* 0x0000000e0c78c981 */ /* 0x0000a2000c1e1100 */
[----:B------:R-:W-:Y:S01]  /*1f80*/  IMAD.X R17, R15, 0x1, R7, P6 ;  /* 0x000000010f117824 */ /* 0x000fe200030e0607 */
[----:B------:R-:W-:Y:S02]  /*1f90*/  ISETP.GE.U32.AND P4, PT, R14, 0x7fffffd4, PT ;  /* 0x7fffffd40e00780c */ /* 0x000fe40003f86070 */
[----:B------:R-:W-:Y:S02]  /*1fa0*/  IADD3 R14, P6, PT, R231, R6, RZ ;  /* 0x00000006e70e7210 */ /* 0x000fe40007fde0ff */
[----:B------:R1:W2:Y:S01]  /*1fb0*/  @P0 LDG.E.U8 R116, desc[UR14][R16.64] ;  /* 0x0000000e10740981 */ /* 0x0002a2000c1e1100 */
[----:B0-----:R-:W-:Y:S01]  /*1fc0*/  SHF.R.S32.HI R12, RZ, 0x1f, R231 ;  /* 0x0000001fff0c7819 */ /* 0x001fe200000114e7 */
[----:B------:R-:W-:-:S04]  /*1fd0*/  VIADD R13, R2, 0xfffffff1 ;  /* 0xfffffff1020d7836 */ /* 0x000fc80000000000 */
[--C-:B------:R-:W-:Y:S01]  /*1fe0*/  IMAD.X R15, R12, 0x1, R7.reuse, P6 ;  /* 0x000000010c0f7824 */ /* 0x100fe200030e0607 */
[----:B-1----:R-:W-:Y:S02]  /*1ff0*/  SHF.R.S32.HI R16, RZ, 0x1f, R230 ;  /* 0x0000001fff107819 */ /* 0x002fe400000114e6 */
[-C--:B------:R-:W-:Y:S02]  /*2000*/  IADD3 R12, P6, PT, R230, R6.reuse, RZ ;  /* 0x00000006e60c7210 */ /* 0x080fe40007fde0ff */
[----:B------:R0:W2:Y:S01]  /*2010*/  @!P2 LDG.E.U8 R123, desc[UR14][R14.64] ;  /* 0x0000000e0e7ba981 */ /* 0x0000a2000c1e1100 */
[----:B------:R-:W-:Y:S01]  /*2020*/  ISETP.GE.U32.AND P2, PT, R13, 0x7fffffd2, PT ;  /* 0x7fffffd20d00780c */ /* 0x000fe20003f46070 */
[----:B------:R-:W-:Y:S02]  /*2030*/  VIADD R18, R2, 0xfffffff2 ;  /* 0xfffffff202127836 */ /* 0x000fe40000000000 */
[----:B------:R-:W-:Y:S01]  /*2040*/  IMAD.X R13, R16, 0x1, R7, P6 ;  /* 0x00000001100d7824 */ /* 0x000fe200030e0607 */
[----:B------:R-:W-:Y:S01]  /*2050*/  IADD3 R16, P6, PT, R229, R6, RZ ;  /* 0x00000006e5107210 */ /* 0x000fe20007fde0ff */
[----:B------:R-:W-:Y:S01]  /*2060*/  VIADD R17, R2, 0xfffffff0 ;  /* 0xfffffff002117836 */ /* 0x000fe20000000000 */
[----:B------:R-:W-:-:S02]  /*2070*/  ISETP.GE.U32.AND P0, PT, R18, 0x7fffffd3, PT ;  /* 0x7fffffd31200780c */ /* 0x000fc40003f06070 */
[----:B------:R1:W2:Y:S01]  /*2080*/  @!P5 LDG.E.U8 R128, desc[UR14][R12.64] ;  /* 0x0000000e0c80d981 */ /* 0x0002a2000c1e1100 */
[----:B0-----:R-:W-:Y:S02]  /*2090*/  SHF.R.S32.HI R14, RZ, 0x1f, R229 ;  /* 0x0000001fff0e7819 */ /* 0x001fe400000114e5 */
[----:B------:R-:W-:Y:S02]  /*20a0*/  ISETP.GE.U32.AND P5, PT, R17, 0x7fffffd1, PT ;  /* 0x7fffffd11100780c */ /* 0x000fe40003fa6070 */
[----:B------:R-:W-:Y:S01]  /*20b0*/  SHF.R.S32.HI R20, RZ, 0x1f, R228 ;  /* 0x0000001fff147819 */ /* 0x000fe200000114e4 */
[----:B------:R-:W-:Y:S01]  /*20c0*/  IMAD.X R17, R14, 0x1, R7, P6 ;  /* 0x000000010e117824 */ /* 0x000fe200030e0607 */
[----:B------:R-:W-:Y:S02]  /*20d0*/  IADD3 R14, P6, PT, R228, R6, RZ ;  /* 0x00000006e40e7210 */ /* 0x000fe40007fde0ff */
[----:B-1----:R-:W-:Y:S02]  /*20e0*/  SHF.R.U32.HI R13, RZ, 0xd, R41 ;  /* 0x0000000dff0d7819 */ /* 0x002fe40000011629 */
[----:B------:R0:W2:Y:S01]  /*20f0*/  @!P4 LDG.E.U8 R134, desc[UR14][R16.64] ;  /* 0x0000000e1086c981 */ /* 0x0000a2000c1e1100 */
[----:B------:R-:W-:Y:S01]  /*2100*/  IMAD.X R15, R20, 0x1, R7, P6 ;  /* 0x00000001140f7824 */ /* 0x000fe200030e0607 */
[----:B------:R-:W-:-:S02]  /*2110*/  SHF.R.S32.HI R20, RZ, 0x1f, R227 ;  /* 0x0000001fff147819 */ /* 0x000fc400000114e3 */
[-C--:B------:R-:W-:Y:S02]  /*2120*/  IADD3 R12, P6, PT, R227, R6.reuse, RZ ;  /* 0x00000006e30c7210 */ /* 0x080fe40007fde0ff */
[----:B------:R1:W2:Y:S01]  /*2130*/  @!P0 LDG.E.U8 R140, desc[UR14][R14.64] ;  /* 0x0000000e0e8c8981 */ /* 0x0002a2000c1e1100 */
[----:B------:R-:W-:Y:S02]  /*2140*/  LOP3.LUT P0, RZ, R13, 0x1, RZ, 0xc0, !PT ;  /* 0x000000010dff7812 */ /* 0x000fe4000780c0ff */
[----:B------:R-:W-:Y:S01]  /*2150*/  SHF.R.U32.HI R18, RZ, 0xe, R41 ;  /* 0x0000000eff127819 */ /* 0x000fe20000011629 */
[----:B------:R-:W-:Y:S01]  /*2160*/  IMAD.X R13, R20, 0x1, R7, P6 ;  /* 0x00000001140d7824 */ /* 0x000fe200030e0607 */
[----:B0-----:R-:W-:Y:S02]  /*2170*/  SHF.R.S32.HI R17, RZ, 0x1f, R226 ;  /* 0x0000001fff117819 */ /* 0x001fe400000114e2 */
[----:B------:R-:W-:Y:S02]  /*2180*/  SHF.R.U32.HI R16, RZ, 0xc, R41 ;  /* 0x0000000cff107819 */ /* 0x000fe40000011629 */
[----:B------:R-:W-:Y:S01]  /*2190*/  LOP3.LUT P4, RZ, R18, 0x1, RZ, 0xc0, !PT ;  /* 0x0000000112ff7812 */ /* 0x000fe2000788c0ff */
[----:B------:R0:W2:Y:S01]  /*21a0*/  @!P2 LDG.E.U8 R156, desc[UR14][R12.64] ;  /* 0x0000000e0c9ca981 */ /* 0x0000a2000c1e1100 */
[----:B-1----:R-:W-:-:S02]  /*21b0*/  IADD3 R14, P6, PT, R226, R6, RZ ;  /* 0x00000006e20e7210 */ /* 0x002fc40007fde0ff */
[----:B------:R-:W-:Y:S02]  /*21c0*/  LOP3.LUT P2, RZ, R16, 0x1, RZ, 0xc0, !PT ;  /* 0x0000000110ff7812 */ /* 0x000fe4000784c0ff */
[----:B------:R-:W-:Y:S01]  /*21d0*/  SHF.R.S32.HI R20, RZ, 0x1f, R224 ;  /* 0x0000001fff147819 */ /* 0x000fe200000114e0 */
[----:B------:R-:W-:Y:S01]  /*21e0*/  IMAD.X R15, R17, 0x1, R7, P6 ;  /* 0x00000001110f7824 */ /* 0x000fe200030e0607 */
[----:B------:R-:W-:Y:S02]  /*21f0*/  IADD3 R16, P6, PT, R224, R6, RZ ;  /* 0x00000006e0107210 */ /* 0x000fe40007fde0ff */
[----:B0-----:R-:W-:Y:S02]  /*2200*/  SHF.R.U32.HI R13, RZ, 0xa, R41 ;  /* 0x0000000aff0d7819 */ /* 0x001fe40000011629 */
[----:B------:R0:W2:Y:S01]  /*2210*/  @!P5 LDG.E.U8 R153, desc[UR14][R14.64] ;  /* 0x0000000e0e99d981 */ /* 0x0000a2000c1e1100 */
[----:B------:R-:W-:Y:S01]  /*2220*/  IMAD.X R17, R20, 0x1, R7, P6 ;  /* 0x0000000114117824 */ /* 0x000fe200030e0607 */
[----:B------:R-:W-:-:S02]  /*2230*/  SHF.R.S32.HI R20, RZ, 0x1f, R223 ;  /* 0x0000001fff147819 */ /* 0x000fc400000114df */
[-C--:B------:R-:W-:Y:S02]  /*2240*/  IADD3 R12, P6, PT, R223, R6.reuse, RZ ;  /* 0x00000006df0c7210 */ /* 0x080fe40007fde0ff */
[----:B------:R1:W2:Y:S01]  /*2250*/  @P4 LDG.E.U8 R121, desc[UR14][R16.64] ;  /* 0x0000000e10794981 */ /* 0x0002a2000c1e1100 */
[----:B------:R-:W-:Y:S02]  /*2260*/  LOP3.LUT P4, RZ, R13, 0x1, RZ, 0xc0, !PT ;  /* 0x000000010dff7812 */ /* 0x000fe4000788c0ff */
[----:B------:R-:W-:Y:S01]  /*2270*/  IMAD.X R13, R20, 0x1, R7, P6 ;  /* 0x00000001140d7824 */ /* 0x000fe200030e0607 */
[--C-:B------:R-:W-:Y:S02]  /*2280*/  SHF.R.U32.HI R18, RZ, 0xb, R41.reuse ;  /* 0x0000000bff127819 */ /* 0x100fe40000011629 */
[----:B0-----:R-:W-:Y:S02]  /*2290*/  SHF.R.U32.HI R15, RZ, 0x9, R41 ;  /* 0x00000009ff0f7819 */ /* 0x001fe40000011629 */
[----:B------:R-:W-:Y:S01]  /*22a0*/  IADD3 R14, P6, PT, R222, R6, RZ ;  /* 0x00000006de0e7210 */ /* 0x000fe20007fde0ff */
[----:B------:R0:W2:Y:S01]  /*22b0*/  @P0 LDG.E.U8 R124, desc[UR14][R12.64] ;  /* 0x0000000e0c7c0981 */ /* 0x0000a2000c1e1100 */
[----:B-1----:R-:W-:-:S02]  /*22c0*/  SHF.R.S32.HI R16, RZ, 0x1f, R222 ;  /* 0x0000001fff107819 */ /* 0x002fc400000114de */
[----:B------:R-:W-:Y:S02]  /*22d0*/  LOP3.LUT P5, RZ, R18, 0x1, RZ, 0xc0, !PT ;  /* 0x0000000112ff7812 */ /* 0x000fe400078ac0ff */
[----:B------:R-:W-:Y:S01]  /*22e0*/  LOP3.LUT P0, RZ, R15, 0x1, RZ, 0xc0, !PT ;  /* 0x000000010fff7812 */ /* 0x000fe2000780c0ff */
[----:B------:R-:W-:Y:S01]  /*22f0*/  IMAD.X R15, R16, 0x1, R7, P6 ;  /* 0x00000001100f7824 */ /* 0x000fe200030e0607 */
[----:B------:R-:W-:Y:S02]  /*2300*/  SHF.R.S32.HI R20, RZ, 0x1f, R221 ;  /* 0x0000001fff147819 */ /* 0x000fe400000114dd */
[----:B------:R-:W-:Y:S02]  /*2310*/  IADD3 R16, P6, PT, R221, R6, RZ ;  /* 0x00000006dd107210 */ /* 0x000fe40007fde0ff */
[----:B0-----:R-:W-:Y:S01]  /*2320*/  SHF.R.U32.HI R13, RZ, 0x6, R41 ;  /* 0x00000006ff0d7819 */ /* 0x001fe20000011629 */
[----:B------:R0:W2:Y:S02]  /*2330*/  @P2 LDG.E.U8 R130, desc[UR14][R14.64] ;  /* 0x0000000e0e822981 */ /* 0x0000a4000c1e1100 */
        /* <DEDUP_REMOVED lines=9> */
[----:B------:R-:W2:Y:S01]  /*23d0*/  @P4 LDG.E.U8 R142, desc[UR14][R12.64] ;  /* 0x0000000e0c8e4981 */ /* 0x000ea2000c1e1100 */
[----:B-1----:R-:W-:-:S02]  /*23e0*/  SHF.R.S32.HI R16, RZ, 0x1f, R219 ;  /* 0x0000001fff107819 */ /* 0x002fc400000114db */
[----:B------:R-:W-:Y:S02]  /*23f0*/  LOP3.LUT P2, RZ, R18, 0x1, RZ, 0xc0, !PT ;  /* 0x0000000112ff7812 */ /* 0x000fe4000784c0ff */
[----:B------:R-:W-:Y:S01]  /*2400*/  LOP3.LUT P4, RZ, R15, 0x1, RZ, 0xc0, !PT ;  /* 0x000000010fff7812 */ /* 0x000fe2000788c0ff */
[----:B------:R-:W-:Y:S01]  /*2410*/  IMAD.X R15, R16, 0x1, R7, P6 ;  /* 0x00000001100f7824 */ /* 0x000fe200030e0607 */
[----:B------:R-:W-:Y:S02]  /*2420*/  SHF.R.S32.HI R20, RZ, 0x1f, R218 ;  /* 0x0000001fff147819 */ /* 0x000fe400000114da */
[----:B------:R-:W-:Y:S02]  /*2430*/  IADD3 R16, P6, PT, R218, R6, RZ ;  /* 0x00000006da107210 */ /* 0x000fe40007fde0ff */
[----:B------:R-:W-:Y:S01]  /*2440*/  SHF.R.U32.HI R18, RZ, 0x4, R41 ;  /* 0x00000004ff127819 */ /* 0x000fe20000011629 */
[----:B------:R0:W2:Y:S01]  /*2450*/  @P0 LDG.E.U8 R155, desc[UR14][R14.64] ;  /* 0x0000000e0e9b0981 */ /* 0x0000a2000c1e1100 */
[----:B------:R-:W-:Y:S01]  /*2460*/  LOP3.LUT R22, R8, 0x8, RZ, 0xfc, !PT ;  /* 0x0000000808167812 */ /* 0x000fe200078efcff */
[----:B------:R-:W-:Y:S01]  /*2470*/  IMAD.X R17, R20, 0x1, R7, P6 ;  /* 0x0000000114117824 */ /* 0x000fe200030e0607 */
[----:B------:R-:W-:-:S02]  /*2480*/  SHF.R.S32.HI R20, RZ, 0x1f, R215 ;  /* 0x0000001fff147819 */ /* 0x000fc400000114d7 */
[----:B------:R-:W-:Y:S02]  /*2490*/  LOP3.LUT P0, RZ, R18, 0x1, RZ, 0xc0, !PT ;  /* 0x0000000112ff7812 */ /* 0x000fe4000780c0ff */
[----:B------:R1:W2:Y:S01]  /*24a0*/  @P2 LDG.E.U8 R152, desc[UR14][R16.64] ;  /* 0x0000000e10982981 */ /* 0x0002a2000c1e1100 */
[----:B0-----:R-:W-:Y:S02]  /*24b0*/  IADD3 R14, P6, PT, R215, R6, RZ ;  /* 0x00000006d70e7210 */ /* 0x001fe40007fde0ff */
[----:B------:R-:W-:Y:S02]  /*24c0*/  IABS R18, R22 ;  /* 0x0000001600127213 */ /* 0x000fe40000000000 */
[----:B------:R-:W-:Y:S01]  /*24d0*/  SHF.R.S32.HI R21, RZ, 0x1f, R216 ;  /* 0x0000001fff157819 */ /* 0x000fe200000114d8 */
[----:B------:R-:W-:Y:S01]  /*24e0*/  IMAD.X R15, R20, 0x1, R7, P6 ;  /* 0x00000001140f7824 */ /* 0x000fe200030e0607 */
[----:B------:R-:W-:Y:S01]  /*24f0*/  IADD3 R12, P2, PT, R216, R6, RZ ;  /* 0x00000006d80c7210 */ /* 0x000fe20007f5e0ff */
[----:B-1----:R-:W-:-:S03]  /*2500*/  IMAD.HI.U32 R17, R10, R18, RZ ;  /* 0x000000120a117227 */ /* 0x002fc600078e00ff */
[----:B------:R-:W2:Y:S01]  /*2510*/  @P4 LDG.E.U8 R166, desc[UR14][R14.64] ;  /* 0x0000000e0ea64981 */ /* 0x000ea2000c1e1100 */
[----:B------:R-:W-:Y:S01]  /*2520*/  IMAD.X R13, R21, 0x1, R7, P2 ;  /* 0x00000001150d7824 */ /* 0x000fe200010e0607 */
[----:B------:R-:W-:Y:S02]  /*2530*/  SHF.R.S32.HI R21, RZ, 0x1f, R214 ;  /* 0x0000001fff157819 */ /* 0x000fe400000114d6 */
[----:B------:R-:W-:Y:S01]  /*2540*/  IADD3 R16, P4, PT, R214, R6, RZ ;  /* 0x00000006d6107210 */ /* 0x000fe20007f9e0ff */
[----:B------:R-:W-:Y:S01]  /*2550*/  IMAD.MOV R20, RZ, RZ, -R17 ;  /* 0x000000ffff147224 */ /* 0x000fe200078e0a11 */
[----:B------:R0:W2:Y:S03]  /*2560*/  @P5 LDG.E.U8 R168, desc[UR14][R12.64] ;  /* 0x0000000e0ca85981 */ /* 0x0000a6000c1e1100 */
[----:B------:R-:W-:Y:S01]  /*2570*/  IMAD.X R17, R21, 0x1, R7, P4 ;  /* 0x0000000115117824 */ /* 0x000fe200020e0607 */
[----:B------:R-:W-:-:S02]  /*2580*/  ISETP.GT.U32.AND P5, PT, R5, R19, PT ;  /* 0x000000130500720c */ /* 0x000fc40003fa4070 */
[----:B------:R-:W-:Y:S02]  /*2590*/  LOP3.LUT R24, R8, 0xc, RZ, 0xfc, !PT ;  /* 0x0000000c08187812 */ /* 0x000fe400078efcff */
[----:B------:R1:W2:Y:S01]  /*25a0*/  @P0 LDG.E.U8 R165, desc[UR14][R16.64] ;  /* 0x0000000e10a50981 */ /* 0x0002a2000c1e1100 */
[----:B0-----:R-:W-:-:S05]  /*25b0*/  IMAD R12, R5, R20, R18 ;  /* 0x00000014050c7224 */ /* 0x001fca00078e0212 */
[C---:B------:R-:W-:Y:S02]  /*25c0*/  ISETP.GT.U32.AND P0, PT, R5.reuse, R12, PT ;  /* 0x0000000c0500720c */ /* 0x040fe40003f04070 */
[----:B------:R-:W-:Y:S02]  /*25d0*/  IABS R21, R24 ;  /* 0x0000001800157213 */ /* 0x000fe40000000000 */
[----:B------:R-:W-:Y:S02]  /*25e0*/  ISETP.GT.U32.AND P2, PT, R5, R11, PT ;  /* 0x0000000b0500720c */ /* 0x000fe40003f44070 */
[----:B------:R-:W-:Y:S01]  /*25f0*/  LOP3.LUT R18, R8, 0x10, RZ, 0xfc, !PT ;  /* 0x0000001008127812 */ /* 0x000fe200078efcff */
[----:B------:R-:W-:Y:S01]  /*2600*/  IMAD.HI.U32 R13, R10, R21, RZ ;  /* 0x000000150a0d7227 */ /* 0x000fe200078e00ff */
[----:B------:R-:W-:Y:S02]  /*2610*/  LOP3.LUT R20, R8, 0x14, RZ, 0xfc, !PT ;  /* 0x0000001408147812 */ /* 0x000fe400078efcff */
[----:B------:R-:W-:Y:S01]  /*2620*/  ISETP.GE.AND P4, PT, R26, RZ, PT ;  /* 0x000000ff1a00720c */ /* 0x000fe20003f86270 */
[--C-:B------:R-:W-:Y:S01]  /*2630*/  @!P5 IMAD.IADD R19, R19, 0x1, -R5.reuse ;  /* 0x000000011313d824 */ /* 0x100fe200078e0a05 */
[----:B-1----:R-:W-:Y:S01]  /*2640*/  IABS R16, R18 ;  /* 0x0000001200107213 */ /* 0x002fe20000000000 */
[----:B------:R-:W-:Y:S01]  /*2650*/  @!P0 IMAD.IADD R12, R12, 0x1, -R5 ;  /* 0x000000010c0c8824 */ /* 0x000fe200078e0a05 */
[----:B------:R-:W-:Y:S01]  /*2660*/  LOP3.LUT R26, R8, 0x18, RZ, 0xfc, !PT ;  /* 0x00000018081a7812 */ /* 0x000fe200078efcff */
[----:B------:R-:W-:Y:S01]  /*2670*/  IMAD.MOV R14, RZ, RZ, -R13 ;  /* 0x000000ffff0e7224 */ /* 0x000fe200078e0a0d */
[----:B------:R-:W-:Y:S01]  /*2680*/  IABS R23, R20 ;  /* 0x0000001400177213 */ /* 0x000fe20000000000 */
[----:B------:R-:W-:Y:S01]  /*2690*/  IMAD.HI.U32 R13, R10, R16, RZ ;  /* 0x000000100a0d7227 */ /* 0x000fe200078e00ff */
[----:B------:R-:W-:-:S02]  /*26a0*/  ISETP.GT.U32.AND P5, PT, R5, R19, PT ;  /* 0x000000130500720c */ /* 0x000fc40003fa4070 */
[----:B------:R-:W-:Y:S01]  /*26b0*/  IABS R17, R26 ;  /* 0x0000001a00117213 */ /* 0x000fe20000000000 */
[C---:B------:R-:W-:Y:S01]  /*26c0*/  IMAD R21, R5.reuse, R14, R21 ;  /* 0x0000000e05157224 */ /* 0x040fe200078e0215 */
[----:B------:R-:W-:Y:S01]  /*26d0*/  ISETP.GT.U32.AND P0, PT, R5, R12, PT ;  /* 0x0000000c0500720c */ /* 0x000fe20003f04070 */
[----:B------:R-:W-:Y:S01]  /*26e0*/  IMAD.HI.U32 R14, R10, R23, RZ ;  /* 0x000000170a0e7227 */ /* 0x000fe200078e00ff */
[----:B------:R-:W-:-:S03]  /*26f0*/  ISETP.GE.AND P6, PT, R22, RZ, PT ;  /* 0x000000ff1600720c */ /* 0x000fc60003fc6270 */
[----:B------:R-:W-:Y:S02]  /*2700*/  @!P2 IMAD.IADD R11, R11, 0x1, -R5 ;  /* 0x000000010b0ba824 */ /* 0x000fe400078e0a05 */
[----:B------:R-:W-:Y:S02]  /*2710*/  IMAD.MOV R13, RZ, RZ, -R13 ;  /* 0x000000ffff0d7224 */ /* 0x000fe400078e0a0d */
[----:B------:R-:W-:-:S04]  /*2720*/  IMAD.HI.U32 R15, R10, R17, RZ ;  /* 0x000000110a0f7227 */ /* 0x000fc800078e00ff */
[----:B------:R-:W-:Y:S01]  /*2730*/  IMAD.MOV R14, RZ, RZ, -R14 ;  /* 0x000000ffff0e7224 */ /* 0x000fe200078e0a0e */
[C---:B------:R-:W-:Y:S01]  /*2740*/  ISETP.GT.U32.AND P2, PT, R5.reuse, R11, PT ;  /* 0x0000000b0500720c */ /* 0x040fe20003f44070 */
[C---:B------:R-:W-:Y:S01]  /*2750*/  IMAD R13, R5.reuse, R13, R16 ;  /* 0x0000000d050d7224 */ /* 0x040fe200078e0210 */
[C---:B------:R-:W-:Y:S01]  /*2760*/  LOP3.LUT R22, R8.reuse, 0x1c, RZ, 0xfc, !PT ;  /* 0x0000001c08167812 */ /* 0x040fe200078efcff */
[----:B------:R-:W-:Y:S02]  /*2770*/  IMAD.MOV R16, RZ, RZ, -R15 ;  /* 0x000000ffff107224 */ /* 0x000fe400078e0a0f */
[----:B------:R-:W-:Y:S01]  /*2780*/  IMAD R23, R5, R14, R23 ;  /* 0x0000000e05177224 */ /* 0x000fe200078e0217 */
[----:B------:R-:W-:Y:S01]  /*2790*/  IABS R25, R22 ;  /* 0x0000001600197213 */ /* 0x000fe20000000000 */
[----:B------:R-:W-:Y:S01]  /*27a0*/  @!P5 IMAD.IADD R19, R19, 0x1, -R5 ;  /* 0x000000011313d824 */ /* 0x000fe200078e0a05 */
[----:B------:R-:W-:Y:S01]  /*27b0*/  ISETP.GE.AND P5, PT, R8, RZ, PT ;  /* 0x000000ff0800720c */ /* 0x000fe20003fa6270 */
[----:B------:R-:W-:-:S02]  /*27c0*/  IMAD R14, R5, R16, R17 ;  /* 0x00000010050e7224 */ /* 0x000fc400078e0211 */
[----:B------:R-:W-:Y:S01]  /*27d0*/  @!P0 IMAD.IADD R12, R12, 0x1, -R5 ;  /* 0x000000010c0c8824 */ /* 0x000fe200078e0a05 */
[C---:B------:R-:W-:Y:S01]  /*27e0*/  ISETP.GT.U32.AND P0, PT, R5.reuse, R23, PT ;  /* 0x000000170500720c */ /* 0x040fe20003f04070 */
[----:B------:R-:W-:Y:S02]  /*27f0*/  @!P4 IMAD.MOV R19, RZ, RZ, -R19 ;  /* 0x000000ffff13c224 */ /* 0x000fe400078e0a13 */
[----:B------:R-:W-:Y:S01]  /*2800*/  @!P6 IMAD.MOV R12, RZ, RZ, -R12 ;  /* 0x000000ffff0ce224 */ /* 0x000fe200078e0a0c */
[----:B------:R-:W-:Y:S01]  /*2810*/  ISETP.GT.U32.AND P6, PT, R5, R14, PT ;  /* 0x0000000e0500720c */ /* 0x000fe20003fc4070 */
[----:B------:R-:W-:Y:S01]  /*2820*/  IMAD.HI.U32 R15, R10, R25, RZ ;  /* 0x000000190a0f7227 */ /* 0x000fe200078e00ff */
[----:B------:R-:W-:Y:S02]  /*2830*/  ISETP.GE.AND P4, PT, R24, RZ, PT ;  /* 0x000000ff1800720c */ /* 0x000fe40003f86270 */
[----:B------:R-:W-:Y:S01]  /*2840*/  LOP3.LUT R24, R8, 0x20, RZ, 0xfc, !PT ;  /* 0x0000002008187812 */ /* 0x000fe200078efcff */
[----:B------:R-:W-:Y:S01]  /*2850*/  @!P2 IMAD.IADD R11, R11, 0x1, -R5 ;  /* 0x000000010b0ba824 */ /* 0x000fe200078e0a05 */
[C---:B------:R-:W-:Y:S01]  /*2860*/  ISETP.GT.U32.AND P2, PT, R5.reuse, R21, PT ;  /* 0x000000150500720c */ /* 0x040fe20003f44070 */
[----:B------:R-:W-:Y:S01]  /*2870*/  IMAD.MOV R16, RZ, RZ, -R15 ;  /* 0x000000ffff107224 */ /* 0x000fe200078e0a0f */
[----:B------:R-:W-:Y:S01]  /*2880*/  IABS R15, R24 ;  /* 0x00000018000f7213 */ /* 0x000fe20000000000 */
[----:B------:R-:W-:Y:S01]  /*2890*/  @!P5 IMAD.MOV R11, RZ, RZ, -R11 ;  /* 0x000000ffff0bd224 */ /* 0x000fe200078e0a0b */
[----:B------:R-:W-:Y:S01]  /*28a0*/  ISETP.GT.U32.AND P5, PT, R5, R13, PT ;  /* 0x0000000d0500720c */ /* 0x000fe20003fa4070 */
[----:B------:R-:W-:-:S02]  /*28b0*/  @!P0 IMAD.IADD R23, R23, 0x1, -R5 ;  /* 0x0000000117178824 */ /* 0x000fc400078e0a05 */
[C---:B------:R-:W-:Y:S02]  /*28c0*/  IMAD R25, R5.reuse, R16, R25 ;  /* 0x0000001005197224 */ /* 0x040fe400078e0219 */
[----:B------:R-:W-:Y:S02]  /*28d0*/  IMAD.MOV.U32 R16, RZ, RZ, R15 ;  /* 0x000000ffff107224 */ /* 0x000fe400078e000f */
[----:B------:R-:W-:Y:S01]  /*28e0*/  @!P6 IMAD.IADD R14, R14, 0x1, -R5 ;  /* 0x000000010e0ee824 */ /* 0x000fe200078e0a05 */
[----:B------:R-:W-:Y:S01]  /*28f0*/  ISETP.GT.U32.AND P6, PT, R5, R23, PT ;  /* 0x000000170500720c */ /* 0x000fe20003fc4070 */
[----:B------:R-:W-:-:S04]  /*2900*/  IMAD.HI.U32 R15, R10, R16, RZ ;  /* 0x000000100a0f7227 */ /* 0x000fc800078e00ff */
[----:B------:R-:W-:Y:S02]  /*2910*/  @!P2 IMAD.IADD R21, R21, 0x1, -R5 ;  /* 0x000000011515a824 */ /* 0x000fe400078e0a05 */
[----:B------:R-:W-:Y:S02]  /*2920*/  IMAD.MOV R15, RZ, RZ, -R15 ;  /* 0x000000ffff0f7224 */ /* 0x000fe400078e0a0f */
[--C-:B------:R-:W-:Y:S01]  /*2930*/  @!P5 IMAD.IADD R13, R13, 0x1, -R5.reuse ;  /* 0x000000010d0dd824 */ /* 0x100fe200078e0a05 */
[C---:B------:R-:W-:Y:S01]  /*2940*/  ISETP.GT.U32.AND P2, PT, R5.reuse, R21, PT ;  /* 0x000000150500720c */ /* 0x040fe20003f44070 */
[----:B------:R-:W-:Y:S02]  /*2950*/  IMAD R15, R5, R15, R16 ;  /* 0x0000000f050f7224 */ /* 0x000fe400078e0210 */
[----:B------:R-:W-:Y:S01]  /*2960*/  @!P6 IMAD.IADD R23, R23, 0x1, -R5 ;  /* 0x000000011717e824 */ /* 0x000fe200078e0a05 */
[C---:B------:R-:W-:Y:S02]  /*2970*/  ISETP.GT.U32.AND P0, PT, R5.reuse, R13, PT ;  /* 0x0000000d0500720c */ /* 0x040fe40003f04070 */
[----:B------:R-:W-:-:S02]  /*2980*/  ISETP.GT.U32.AND P6, PT, R5, R15, PT ;  /* 0x0000000f0500720c */ /* 0x000fc40003fc4070 */
[----:B------:R-:W-:-:S04]  /*2990*/  LOP3.LUT R28, R8, 0x24, RZ, 0xfc, !PT ;  /* 0x00000024081c7812 */ /* 0x000fc800078efcff */
[----:B------:R-:W-:Y:S01]  /*29a0*/  IABS R27, R28 ;  /* 0x0000001c001b7213 */ /* 0x000fe20000000000 */
[----:B------:R-:W-:Y:S01]  /*29b0*/  @!P2 IMAD.IADD R21, R21, 0x1, -R5 ;  /* 0x000000011515a824 */ /* 0x000fe200078e0a05 */
[----:B------:R-:W-:-:S03]  /*29c0*/  IABS R29, R32 ;  /* 0x00000020001d7213 */ /* 0x000fc60000000000 */
[----:B------:R-:W-:Y:S01]  /*29d0*/  @!P4 IMAD.MOV R21, RZ, RZ, -R21 ;  /* 0x000000ffff15c224 */ /* 0x000fe200078e0a15 */
[----:B------:R-:W-:Y:S01]  /*29e0*/  ISETP.GT.U32.AND P4, PT, R5, R14, PT ;  /* 0x0000000e0500720c */ /* 0x000fe20003f84070 */
[--C-:B------:R-:W-:Y:S01]  /*29f0*/  @!P0 IMAD.IADD R13, R13, 0x1, -R5.reuse ;  /* 0x000000010d0d8824 */ /* 0x100fe200078e0a05 */
[----:B------:R-:W-:Y:S01]  /*2a00*/  ISETP.GT.U32.AND P0, PT, R5, R25, PT ;  /* 0x000000190500720c */ /* 0x000fe20003f04070 */
[----:B------:R-:W-:Y:S02]  /*2a10*/  @!P6 IMAD.IADD R15, R15, 0x1, -R5 ;  /* 0x000000010f0fe824 */ /* 0x000fe400078e0a05 */
[----:B------:R-:W-:Y:S01]  /*2a20*/  IMAD.HI.U32 R16, R10, R27, RZ ;  /* 0x0000001b0a107227 */ /* 0x000fe200078e00ff */
[----:B------:R-:W-:Y:S02]  /*2a30*/  ISETP.GE.AND P2, PT, R18, RZ, PT ;  /* 0x000000ff1200720c */ /* 0x000fe40003f46270 */
[----:B------:R-:W-:Y:S01]  /*2a40*/  ISETP.GE.AND P5, PT, R20, RZ, PT ;  /* 0x000000ff1400720c */ /* 0x000fe20003fa6270 */
[----:B------:R-:W-:Y:S01]  /*2a50*/  IMAD.MOV R18, RZ, RZ, -R16 ;  /* 0x000000ffff127224 */ /* 0x000fe200078e0a10 */
[----:B------:R-:W-:Y:S01]  /*2a60*/  ISETP.GT.U32.AND P6, PT, R5, R15, PT ;  /* 0x0000000f0500720c */ /* 0x000fe20003fc4070 */
[----:B------:R-:W-:Y:S01]  /*2a70*/  IMAD.HI.U32 R17, R10, R29, RZ ;  /* 0x0000001d0a117227 */ /* 0x000fe200078e00ff */
[----:B------:R-:W-:-:S03]  /*2a80*/  IABS R20, R30 ;  /* 0x0000001e00147213 */ /* 0x000fc60000000000 */
[----:B------:R-:W-:Y:S02]  /*2a90*/  IMAD R27, R5, R18, R27 ;  /* 0x00000012051b7224 */ /* 0x000fe400078e021b */
[----:B------:R-:W-:Y:S02]  /*2aa0*/  IMAD.MOV R18, RZ, RZ, -R17 ;  /* 0x000000ffff127224 */ /* 0x000fe400078e0a11 */
[--C-:B------:R-:W-:Y:S01]  /*2ab0*/  @!P4 IMAD.IADD R14, R14, 0x1, -R5.reuse ;  /* 0x000000010e0ec824 */ /* 0x100fe200078e0a05 */
[----:B------:R-:W-:Y:S01]  /*2ac0*/  ISETP.GE.AND P4, PT, R26, RZ, PT ;  /* 0x000000ff1a00720c */ /* 0x000fe20003f86270 */
[----:B------:R-:W-:Y:S02]  /*2ad0*/  @!P0 IMAD.IADD R25, R25, 0x1, -R5 ;  /* 0x0000000119198824 */ /* 0x000fe400078e0a05 */
[----:B------:R-:W-:Y:S02]  /*2ae0*/  IMAD R29, R5, R18, R29 ;  /* 0x00000012051d7224 */ /* 0x000fe400078e021d */
[----:B------:R-:W-:-:S04]  /*2af0*/  IMAD.HI.U32 R16, R10, R20, RZ ;  /* 0x000000140a107227 */ /* 0x000fc800078e00ff */
[----:B------:R-:W-:Y:S01]  /*2b00*/  @!P2 IMAD.MOV R13, RZ, RZ, -R13 ;  /* 0x000000ffff0da224 */ /* 0x000fe200078e0a0d */
[C---:B------:R-:W-:Y:S01]  /*2b10*/  ISETP.GT.U32.AND P2, PT, R5.reuse, R25, PT ;  /* 0x000000190500720c */ /* 0x040fe20003f44070 */
[----:B------:R-:W-:Y:S01]  /*2b20*/  @!P5 IMAD.MOV R23, RZ, RZ, -R23 ;  /* 0x000000ffff17d224 */ /* 0x000fe200078e0a17 */
[----:B------:R-:W-:Y:S01]  /*2b30*/  ISETP.GT.U32.AND P5, PT, R5, R27, PT ;  /* 0x0000001b0500720c */ /* 0x000fe20003fa4070 */
[----:B------:R-:W-:Y:S01]  /*2b40*/  @!P6 IMAD.IADD R15, R15, 0x1, -R5 ;  /* 0x000000010f0fe824 */ /* 0x000fe200078e0a05 */
[----:B------:R-:W-:Y:S01]  /*2b50*/  ISETP.GT.U32.AND P6, PT, R5, R29, PT ;  /* 0x0000001d0500720c */ /* 0x000fe20003fc4070 */
[----:B------:R-:W-:Y:S01]  /*2b60*/  IMAD.MOV R16, RZ, RZ, -R16 ;  /* 0x000000ffff107224 */ /* 0x000fe200078e0a10 */
[----:B------:R-:W-:-:S03]  /*2b70*/  ISETP.GE.AND P0, PT, R22, RZ, PT ;  /* 0x000000ff1600720c */ /* 0x000fc60003f06270 */
[C---:B------:R-:W-:Y:S02]  /*2b80*/  IMAD R16, R5.reuse, R16, R20 ;  /* 0x0000001005107224 */ /* 0x040fe400078e0214 */
[----:B------:R-:W-:Y:S01]  /*2b90*/  @!P4 IMAD.MOV R14, RZ, RZ, -R14 ;  /* 0x000000ffff0ec224 */ /* 0x000fe200078e0a0e */
[----:B------:R-:W-:Y:S02]  /*2ba0*/  LOP3.LUT R22, R8, 0x30, RZ, 0xfc, !PT ;  /* 0x0000003008167812 */ /* 0x000fe400078efcff */
[----:B------:R-:W-:Y:S01]  /*2bb0*/  ISETP.GT.U32.AND P4, PT, R5, R16, PT ;  /* 0x000000100500720c */ /* 0x000fe20003f84070 */
[--C-:B------:R-:W-:Y:S01]  /*2bc0*/  @!P2 IMAD.IADD R25, R25, 0x1, -R5.reuse ;  /* 0x000000011919a824 */ /* 0x100fe200078e0a05 */
[----:B------:R-:W-:Y:S01]  /*2bd0*/  IABS R20, R22 ;  /* 0x0000001600147213 */ /* 0x000fe20000000000 */
[--C-:B------:R-:W-:Y:S01]  /*2be0*/  @!P5 IMAD.IADD R27, R27, 0x1, -R5.reuse ;  /* 0x000000011b1bd824 */ /* 0x100fe200078e0a05 */
[----:B------:R-:W-:Y:S01]  /*2bf0*/  IABS R40, R33 ;  /* 0x0000002100287213 */ /* 0x000fe20000000000 */
[----:B------:R-:W-:-:S02]  /*2c00*/  @!P6 IMAD.IADD R29, R29, 0x1, -R5 ;  /* 0x000000011d1de824 */ /* 0x000fc400078e0a05 */
[----:B------:R-:W-:Y:S01]  /*2c10*/  @!P0 IMAD.MOV R25, RZ, RZ, -R25 ;  /* 0x000000ffff198224 */ /* 0x000fe200078e0a19 */
[C---:B------:R-:W-:Y:S01]  /*2c20*/  ISETP.GT.U32.AND P0, PT, R5.reuse, R27, PT ;  /* 0x0000001b0500720c */ /* 0x040fe20003f04070 */
[----:B------:R-:W-:Y:S01]  /*2c30*/  IMAD.HI.U32 R17, R10, R20, RZ ;  /* 0x000000140a117227 */ /* 0x000fe200078e00ff */
[----:B------:R-:W-:-:S03]  /*2c40*/  ISETP.GT.U32.AND P6, PT, R5, R29, PT ;  /* 0x0000001d0500720c */ /* 0x000fc60003fc4070 */
[----:B------:R-:W-:-:S04]  /*2c50*/  IMAD.HI.U32 R18, R10, R40, RZ ;  /* 0x000000280a127227 */ /* 0x000fc800078e00ff */
[----:B------:R-:W-:Y:S02]  /*2c60*/  @!P4 IMAD.IADD R16, R16, 0x1, -R5 ;  /* 0x000000011010c824 */ /* 0x000fe400078e0a05 */
[----:B------:R-:W-:Y:S02]  /*2c70*/  IMAD.MOV R17, RZ, RZ, -R17 ;  /* 0x000000ffff117224 */ /* 0x000fe400078e0a11 */
[----:B------:R-:W-:Y:S01]  /*2c80*/  IMAD.MOV R18, RZ, RZ, -R18 ;  /* 0x000000ffff127224 */ /* 0x000fe200078e0a12 */
[----:B------:R-:W-:Y:S01]  /*2c90*/  ISETP.GE.AND P2, PT, R24, RZ, PT ;  /* 0x000000ff1800720c */ /* 0x000fe20003f46270 */
[C---:B------:R-:W-:Y:S01]  /*2ca0*/  IMAD R17, R5.reuse, R17, R20 ;  /* 0x0000001105117224 */ /* 0x040fe200078e0214 */
[C---:B------:R-:W-:Y:S01]  /*2cb0*/  ISETP.GT.U32.AND P4, PT, R5.reuse, R16, PT ;  /* 0x000000100500720c */ /* 0x040fe20003f84070 */
[----:B------:R-:W-:Y:S01]  /*2cc0*/  IMAD R40, R5, R18, R40 ;  /* 0x0000001205287224 */ /* 0x000fe200078e0228 */
[----:B------:R-:W-:Y:S01]  /*2cd0*/  ISETP.GE.AND P5, PT, R28, RZ, PT ;  /* 0x000000ff1c00720c */ /* 0x000fe20003fa6270 */
[--C-:B------:R-:W-:Y:S01]  /*2ce0*/  @!P0 IMAD.IADD R27, R27, 0x1, -R5.reuse ;  /* 0x000000011b1b8824 */ /* 0x100fe200078e0a05 */
[----:B------:R-:W-:Y:S01]  /*2cf0*/  LOP3.LUT R28, R8, 0x38, RZ, 0xfc, !PT ;  /* 0x00000038081c7812 */ /* 0x000fe200078efcff */
[----:B------:R-:W-:Y:S01]  /*2d00*/  @!P6 IMAD.IADD R29, R29, 0x1, -R5 ;  /* 0x000000011d1de824 */ /* 0x000fe200078e0a05 */
[----:B------:R-:W-:-:S02]  /*2d10*/  ISETP.GT.U32.AND P0, PT, R5, R17, PT ;  /* 0x000000110500720c */ /* 0x000fc40003f04070 */
[----:B------:R-:W-:Y:S02]  /*2d20*/  ISETP.GT.U32.AND P6, PT, R5, R40, PT ;  /* 0x000000280500720c */ /* 0x000fe40003fc4070 */
[----:B------:R-:W-:Y:S01]  /*2d30*/  IABS R20, R28 ;  /* 0x0000001c00147213 */ /* 0x000fe20000000000 */
[----:B------:R-:W-:Y:S01]  /*2d40*/  @!P2 IMAD.MOV R15, RZ, RZ, -R15 ;  /* 0x000000ffff0fa224 */ /* 0x000fe200078e0a0f */
[----:B------:R-:W-:Y:S01]  /*2d50*/  ISETP.GE.AND P2, PT, R30, RZ, PT ;  /* 0x000000ff1e00720c */ /* 0x000fe20003f46270 */
[--C-:B------:R-:W-:Y:S01]  /*2d60*/  @!P4 IMAD.IADD R16, R16, 0x1, -R5.reuse ;  /* 0x000000011010c824 */ /* 0x100fe200078e0a05 */
[----:B------:R-:W-:Y:S01]  /*2d70*/  ISETP.GE.AND P4, PT, R32, RZ, PT ;  /* 0x000000ff2000720c */ /* 0x000fe20003f86270 */
[----:B------:R-:W-:Y:S01]  /*2d80*/  IMAD.HI.U32 R18, R10, R20, RZ ;  /* 0x000000140a127227 */ /* 0x000fe200078e00ff */
[C---:B------:R-:W-:Y:S02]  /*2d90*/  LOP3.LUT R30, R8.reuse, 0x3c, RZ, 0xfc, !PT ;  /* 0x0000003c081e7812 */ /* 0x040fe400078efcff */
[----:B------:R-:W-:Y:S01]  /*2da0*/  LOP3.LUT R32, R8, 0x40, RZ, 0xfc, !PT ;  /* 0x0000004008207812 */ /* 0x000fe200078efcff */
[----:B------:R-:W-:Y:S01]  /*2db0*/  IMAD.MOV R18, RZ, RZ, -R18 ;  /* 0x000000ffff127224 */ /* 0x000fe200078e0a12 */
[----:B------:R-:W-:Y:S01]  /*2dc0*/  IABS R38, R30 ;  /* 0x0000001e00267213 */ /* 0x000fe20000000000 */
[--C-:B------:R-:W-:Y:S01]  /*2dd0*/  @!P0 IMAD.IADD R17, R17, 0x1, -R5.reuse ;  /* 0x0000000111118824 */ /* 0x100fe200078e0a05 */
[----:B------:R-:W-:Y:S01]  /*2de0*/  IABS R24, R32 ;  /* 0x0000002000187213 */ /* 0x000fe20000000000 */
[----:B------:R-:W-:Y:S01]  /*2df0*/  @!P6 IMAD.IADD R40, R40, 0x1, -R5 ;  /* 0x000000012828e824 */ /* 0x000fe200078e0a05 */
[----:B------:R-:W-:Y:S01]  /*2e00*/  ISETP.GE.AND P0, PT, R22, RZ, PT ;  /* 0x000000ff1600720c */ /* 0x000fe20003f06270 */
[----:B------:R-:W-:-:S02]  /*2e10*/  IMAD R18, R5, R18, R20 ;  /* 0x0000001205127224 */ /* 0x000fc400078e0214 */
[----:B------:R-:W-:Y:S01]  /*2e20*/  @!P5 IMAD.MOV R27, RZ, RZ, -R27 ;  /* 0x000000ffff1bd224 */ /* 0x000fe200078e0a1b */
[C---:B------:R-:W-:Y:S01]  /*2e30*/  ISETP.GT.U32.AND P5, PT, R5.reuse, R17, PT ;  /* 0x000000110500720c */ /* 0x040fe20003fa4070 */
[----:B------:R-:W-:Y:S01]  /*2e40*/  IMAD.HI.U32 R20, R10, R38, RZ ;  /* 0x000000260a147227 */ /* 0x000fe200078e00ff */
[----:B------:R-:W-:-:S03]  /*2e50*/  ISETP.GT.U32.AND P6, PT, R5, R40, PT ;  /* 0x000000280500720c */ /* 0x000fc60003fc4070 */
[----:B------:R-:W-:-:S04]  /*2e60*/  IMAD.HI.U32 R22, R10, R24, RZ ;  /* 0x000000180a167227 */ /* 0x000fc800078e00ff */
[----:B------:R-:W-:Y:S02]  /*2e70*/  IMAD.MOV R20, RZ, RZ, -R20 ;  /* 0x000000ffff147224 */ /* 0x000fe400078e0a14 */
[----:B------:R-:W-:Y:S02]  /*2e80*/  IMAD.MOV R26, RZ, RZ, -R22 ;  /* 0x000000ffff1a7224 */ /* 0x000fe400078e0a16 */
[C---:B------:R-:W-:Y:S02]  /*2e90*/  IMAD R38, R5.reuse, R20, R38 ;  /* 0x0000001405267224 */ /* 0x040fe400078e0226 */
[----:B------:R-:W-:Y:S02]  /*2ea0*/  IMAD R20, R5, R26, R24 ;  /* 0x0000001a05147224 */ /* 0x000fe400078e0218 */
[--C-:B------:R-:W-:Y:S01]  /*2eb0*/  @!P5 IMAD.IADD R17, R17, 0x1, -R5.reuse ;  /* 0x000000011111d824 */ /* 0x100fe200078e0a05 */
[C---:B------:R-:W-:Y:S01]  /*2ec0*/  ISETP.GT.U32.AND P5, PT, R5.reuse, R38, PT ;  /* 0x000000260500720c */ /* 0x040fe20003fa4070 */
[----:B------:R-:W-:Y:S01]  /*2ed0*/  @!P6 IMAD.IADD R40, R40, 0x1, -R5 ;  /* 0x000000012828e824 */ /* 0x000fe200078e0a05 */
[----:B------:R-:W-:Y:S01]  /*2ee0*/  ISETP.GT.U32.AND P6, PT, R5, R20, PT ;  /* 0x000000140500720c */ /* 0x000fe20003fc4070 */
[----:B------:R-:W-:Y:S01]  /*2ef0*/  @!P2 IMAD.MOV R16, RZ, RZ, -R16 ;  /* 0x000000ffff10a224 */ /* 0x000fe200078e0a10 */
[----:B------:R-:W-:-:S02]  /*2f00*/  IABS R36, R35 ;  /* 0x0000002300247213 */ /* 0x000fc40000000000 */
[----:B------:R-:W-:Y:S01]  /*2f10*/  ISETP.GT.U32.AND P2, PT, R5, R18, PT ;  /* 0x000000120500720c */ /* 0x000fe20003f44070 */
[----:B------:R-:W-:Y:S01]  /*2f20*/  @!P4 IMAD.MOV R29, RZ, RZ, -R29 ;  /* 0x000000ffff1dc224 */ /* 0x000fe200078e0a1d */
[----:B------:R-:W-:Y:S01]  /*2f30*/  ISETP.GE.AND P4, PT, R33, RZ, PT ;  /* 0x000000ff2100720c */ /* 0x000fe20003f86270 */
[----:B------:R-:W-:Y:S01]  /*2f40*/  IMAD.HI.U32 R22, R10, R36, RZ ;  /* 0x000000240a167227 */ /* 0x000fe200078e00ff */
[----:B------:R-:W-:-:S03]  /*2f50*/  LOP3.LUT R26, R8, 0x48, RZ, 0xfc, !PT ;  /* 0x00000048081a7812 */ /* 0x000fc600078efcff */
[----:B------:R-:W-:Y:S01]  /*2f60*/  IMAD.MOV R22, RZ, RZ, -R22 ;  /* 0x000000ffff167224 */ /* 0x000fe200078e0a16 */
[----:B------:R-:W-:Y:S01]  /*2f70*/  IABS R43, R26 ;  /* 0x0000001a002b7213 */ /* 0x000fe20000000000 */
[--C-:B------:R-:W-:Y:S02]  /*2f80*/  @!P5 IMAD.IADD R38, R38, 0x1, -R5.reuse ;  /* 0x000000012626d824 */ /* 0x100fe400078e0a05 */
[--C-:B------:R-:W-:Y:S02]  /*2f90*/  @!P6 IMAD.IADD R20, R20, 0x1, -R5.reuse ;  /* 0x000000011414e824 */ /* 0x100fe400078e0a05 */
[----:B------:R-:W-:Y:S02]  /*2fa0*/  @!P2 IMAD.IADD R18, R18, 0x1, -R5 ;  /* 0x000000011212a824 */ /* 0x000fe400078e0a05 */
[C---:B------:R-:W-:Y:S01]  /*2fb0*/  IMAD R36, R5.reuse, R22, R36 ;  /* 0x0000001605247224 */ /* 0x040fe200078e0224 */
[C---:B------:R-:W-:Y:S01]  /*2fc0*/  ISETP.GT.U32.AND P6, PT, R5.reuse, R20, PT ;  /* 0x000000140500720c */ /* 0x040fe20003fc4070 */
[----:B------:R-:W-:Y:S01]  /*2fd0*/  @!P0 IMAD.MOV R17, RZ, RZ, -R17 ;  /* 0x000000ffff118224 */ /* 0x000fe200078e0a11 */
[C---:B------:R-:W-:Y:S01]  /*2fe0*/  ISETP.GT.U32.AND P0, PT, R5.reuse, R38, PT ;  /* 0x000000260500720c */ /* 0x040fe20003f04070 */
[----:B------:R-:W-:Y:S01]  /*2ff0*/  IMAD.HI.U32 R22, R10, R43, RZ ;  /* 0x0000002b0a167227 */ /* 0x000fe200078e00ff */
[----:B------:R-:W-:-:S03]  /*3000*/  ISETP.GT.U32.AND P5, PT, R5, R18, PT ;  /* 0x000000120500720c */ /* 0x000fc60003fa4070 */
[----:B------:R-:W-:Y:S01]  /*3010*/  @!P4 IMAD.MOV R40, RZ, RZ, -R40 ;  /* 0x000000ffff28c224 */ /* 0x000fe200078e0a28 */
[C---:B------:R-:W-:Y:S01]  /*3020*/  ISETP.GT.U32.AND P4, PT, R5.reuse, R36, PT ;  /* 0x000000240500720c */ /* 0x040fe20003f84070 */
[----:B------:R-:W-:Y:S01]  /*3030*/  IMAD.MOV R22, RZ, RZ, -R22 ;  /* 0x000000ffff167224 */ /* 0x000fe200078e0a16 */
[----:B------:R-:W-:Y:S02]  /*3040*/  LOP3.LUT R33, R8, 0x50, RZ, 0xfc, !PT ;  /* 0x0000005008217812 */ /* 0x000fe400078efcff */
[----:B------:R-:W-:Y:S01]  /*3050*/  ISETP.GE.AND P2, PT, R28, RZ, PT ;  /* 0x000000ff1c00720c */ /* 0x000fe20003f46270 */
[C---:B------:R-:W-:Y:S01]  /*3060*/  IMAD R43, R5.reuse, R22, R43 ;  /* 0x00000016052b7224 */ /* 0x040fe200078e022b */
[----:B------:R-:W-:Y:S01]  /*3070*/  IABS R42, R33 ;  /* 0x00000021002a7213 */ /* 0x000fe20000000000 */
[--C-:B------:R-:W-:Y:S01]  /*3080*/  @!P0 IMAD.IADD R38, R38, 0x1, -R5.reuse ;  /* 0x0000000126268824 */ /* 0x100fe200078e0a05 */
[----:B------:R-:W-:Y:S01]  /*3090*/  ISETP.GE.AND P0, PT, R32, RZ, PT ;  /* 0x000000ff2000720c */ /* 0x000fe20003f06270 */
[----:B------:R-:W-:Y:S01]  /*30a0*/  @!P6 IMAD.IADD R20, R20, 0x1, -R5 ;  /* 0x000000011414e824 */ /* 0x000fe200078e0a05 */
[----:B------:R-:W-:Y:S01]  /*30b0*/  ISETP.GT.U32.AND P6, PT, R5, R43, PT ;  /* 0x0000002b0500720c */ /* 0x000fe20003fc4070 */
[----:B------:R-:W-:Y:S01]  /*30c0*/  IMAD.HI.U32 R24, R10, R42, RZ ;  /* 0x0000002a0a187227 */ /* 0x000fe200078e00ff */
[----:B------:R-:W-:-:S03]  /*30d0*/  LOP3.LUT R28, R8, 0x4c, RZ, 0xfc, !PT ;  /* 0x0000004c081c7812 */ /* 0x000fc600078efcff */
[--C-:B------:R-:W-:Y:S02]  /*30e0*/  @!P5 IMAD.IADD R18, R18, 0x1, -R5.reuse ;  /* 0x000000011212d824 */ /* 0x100fe400078e0a05 */
[----:B------:R-:W-:Y:S01]  /*30f0*/  @!P4 IMAD.IADD R36, R36, 0x1, -R5 ;  /* 0x000000012424c824 */ /* 0x000fe200078e0a05 */
[----:B------:R-:W-:Y:S01]  /*3100*/  IABS R34, R28 ;  /* 0x0000001c00227213 */ /* 0x000fe20000000000 */
[----:B------:R-:W-:Y:S02]  /*3110*/  IMAD.MOV R24, RZ, RZ, -R24 ;  /* 0x000000ffff187224 */ /* 0x000fe400078e0a18 */
[----:B------:R-:W-:Y:S01]  /*3120*/  @!P2 IMAD.MOV R18, RZ, RZ, -R18 ;  /* 0x000000ffff12a224 */ /* 0x000fe200078e0a12 */
[C---:B------:R-:W-:Y:S01]  /*3130*/  ISETP.GT.U32.AND P2, PT, R5.reuse, R36, PT ;  /* 0x000000240500720c */ /* 0x040fe20003f44070 */
[----:B------:R-:W-:Y:S02]  /*3140*/  IMAD R42, R5, R24, R42 ;  /* 0x00000018052a7224 */ /* 0x000fe400078e022a */
[----:B------:R-:W-:Y:S01]  /*3150*/  IMAD.HI.U32 R22, R10, R34, RZ ;  /* 0x000000220a167227 */ /* 0x000fe200078e00ff */
[----:B------:R-:W-:-:S02]  /*3160*/  ISETP.GE.AND P5, PT, R30, RZ, PT ;  /* 0x000000ff1e00720c */ /* 0x000fc40003fa6270 */
[----:B------:R-:W-:Y:S01]  /*3170*/  IABS R32, R44 ;  /* 0x0000002c00207213 */ /* 0x000fe20000000000 */
[----:B------:R-:W-:Y:S02]  /*3180*/  @!P6 IMAD.IADD R43, R43, 0x1, -R5 ;  /* 0x000000012b2be824 */ /* 0x000fe400078e0a05 */
[----:B------:R-:W-:Y:S01]  /*3190*/  @!P0 IMAD.MOV R20, RZ, RZ, -R20 ;  /* 0x000000ffff148224 */ /* 0x000fe200078e0a14 */
[----:B------:R-:W-:Y:S01]  /*31a0*/  ISETP.GT.U32.AND P0, PT, R5, R42, PT ;  /* 0x0000002a0500720c */ /* 0x000fe20003f04070 */
[----:B------:R-:W-:Y:S01]  /*31b0*/  IMAD.MOV R22, RZ, RZ, -R22 ;  /* 0x000000ffff167224 */ /* 0x000fe200078e0a16 */
[----:B------:R-:W-:Y:S02]  /*31c0*/  ISETP.GE.AND P4, PT, R35, RZ, PT ;  /* 0x000000ff2300720c */ /* 0x000fe40003f86270 */
[C---:B------:R-:W-:Y:S01]  /*31d0*/  ISETP.GT.U32.AND P6, PT, R5.reuse, R43, PT ;  /* 0x0000002b0500720c */ /* 0x040fe20003fc4070 */
[----:B------:R-:W-:Y:S02]  /*31e0*/  IMAD R34, R5, R22, R34 ;  /* 0x0000001605227224 */ /* 0x000fe400078e0222 */
[----:B------:R-:W-:Y:S01]  /*31f0*/  IMAD.HI.U32 R22, R10, R32, RZ ;  /* 0x000000200a167227 */ /* 0x000fe200078e00ff */
[----:B------:R-:W-:-:S03]  /*3200*/  IABS R37, R45 ;  /* 0x0000002d00257213 */ /* 0x000fc60000000000 */
[--C-:B------:R-:W-:Y:S01]  /*3210*/  @!P2 IMAD.IADD R36, R36, 0x1, -R5.reuse ;  /* 0x000000012424a824 */ /* 0x100fe200078e0a05 */
[----:B------:R-:W-:Y:S01]  /*3220*/  ISETP.GE.AND P2, PT, R26, RZ, PT ;  /* 0x000000ff1a00720c */ /* 0x000fe20003f46270 */
[----:B------:R-:W-:Y:S02]  /*3230*/  IMAD.MOV R22, RZ, RZ, -R22 ;  /* 0x000000ffff167224 */ /* 0x000fe400078e0a16 */
[----:B------:R-:W-:Y:S01]  /*3240*/  @!P5 IMAD.MOV R38, RZ, RZ, -R38 ;  /* 0x000000ffff26d224 */ /* 0x000fe200078e0a26 */
[C---:B------:R-:W-:Y:S01]  /*3250*/  ISETP.GT.U32.AND P5, PT, R5.reuse, R34, PT ;  /* 0x000000220500720c */ /* 0x040fe20003fa4070 */
[----:B------:R-:W-:Y:S01]  /*3260*/  IMAD R32, R5, R22, R32 ;  /* 0x0000001605207224 */ /* 0x000fe200078e0220 */
[----:B------:R-:W-:Y:S01]  /*3270*/  LOP3.LUT R26, R8, 0x60, RZ, 0xfc, !PT ;  /* 0x00000060081a7812 */ /* 0x000fe200078efcff */
[----:B------:R-:W-:Y:S02]  /*3280*/  @!P0 IMAD.IADD R42, R42, 0x1, -R5 ;  /* 0x000000012a2a8824 */ /* 0x000fe400078e0a05 */
[----:B------:R-:W-:Y:S01]  /*3290*/  IMAD.HI.U32 R22, R10, R37, RZ ;  /* 0x000000250a167227 */ /* 0x000fe200078e00ff */
[----:B------:R-:W-:-:S03]  /*32a0*/  IABS R35, R26 ;  /* 0x0000001a00237213 */ /* 0x000fc60000000000 */
[----:B------:R-:W-:Y:S02]  /*32b0*/  @!P6 IMAD.IADD R43, R43, 0x1, -R5 ;  /* 0x000000012b2be824 */ /* 0x000fe400078e0a05 */
[----:B------:R-:W-:Y:S01]  /*32c0*/  @!P4 IMAD.MOV R36, RZ, RZ, -R36 ;  /* 0x000000ffff24c224 */ /* 0x000fe200078e0a24 */
[----:B------:R-:W-:Y:S01]  /*32d0*/  ISETP.GT.U32.AND P4, PT, R5, R42, PT ;  /* 0x0000002a0500720c */ /* 0x000fe20003f84070 */
[----:B------:R-:W-:Y:S02]  /*32e0*/  IMAD.MOV R22, RZ, RZ, -R22 ;  /* 0x000000ffff167224 */ /* 0x000fe400078e0a16 */
[----:B------:R-:W-:Y:S01]  /*32f0*/  @!P2 IMAD.MOV R43, RZ, RZ, -R43 ;  /* 0x000000ffff2ba224 */ /* 0x000fe200078e0a2b */
[----:B------:R-:W-:Y:S01]  /*3300*/  ISETP.GE.AND P2, PT, R33, RZ, PT ;  /* 0x000000ff2100720c */ /* 0x000fe20003f46270 */
[----:B------:R-:W-:Y:S02]  /*3310*/  IMAD R37, R5, R22, R37 ;  /* 0x0000001605257224 */ /* 0x000fe400078e0225 */
[----:B------:R-:W-:-:S04]  /*3320*/  IMAD.HI.U32 R22, R10, R35, RZ ;  /* 0x000000230a167227 */ /* 0x000fc800078e00ff */
[--C-:B------:R-:W-:Y:S02]  /*3330*/  @!P5 IMAD.IADD R34, R34, 0x1, -R5.reuse ;  /* 0x000000012222d824 */ /* 0x100fe400078e0a05 */
[----:B------:R-:W-:Y:S01]  /*3340*/  IMAD.MOV R22, RZ, RZ, -R22 ;  /* 0x000000ffff167224 */ /* 0x000fe200078e0a16 */
[C---:B------:R-:W-:Y:S01]  /*3350*/  ISETP.GT.U32.AND P6, PT, R5.reuse, R32, PT ;  /* 0x000000200500720c */ /* 0x040fe20003fc4070 */
[----:B------:R-:W-:Y:S01]  /*3360*/  @!P4 IMAD.IADD R42, R42, 0x1, -R5 ;  /* 0x000000012a2ac824 */ /* 0x000fe200078e0a05 */
[C---:B------:R-:W-:Y:S01]  /*3370*/  ISETP.GT.U32.AND P5, PT, R5.reuse, R34, PT ;  /* 0x000000220500720c */ /* 0x040fe20003fa4070 */
[C---:B------:R-:W-:Y:S01]  /*3380*/  IMAD R35, R5.reuse, R22, R35 ;  /* 0x0000001605237224 */ /* 0x040fe200078e0223 */
[----:B------:R-:W-:Y:S01]  /*3390*/  IABS R30, R46 ;  /* 0x0000002e001e7213 */ /* 0x000fe20000000000 */
[----:B------:R-:W-:Y:S01]  /*33a0*/  @!P2 IMAD.MOV R42, RZ, RZ, -R42 ;  /* 0x000000ffff2aa224 */ /* 0x000fe200078e0a2a */
[----:B------:R-:W-:Y:S02]  /*33b0*/  ISETP.GE.AND P0, PT, R28, RZ, PT ;  /* 0x000000ff1c00720c */ /* 0x000fe40003f06270 */
[----:B------:R-:W-:Y:S01]  /*33c0*/  ISETP.GT.U32.AND P2, PT, R5, R35, PT ;  /* 0x000000230500720c */ /* 0x000fe20003f44070 */
[----:B------:R-:W-:-:S04]  /*33d0*/  IMAD.HI.U32 R24, R10, R30, RZ ;  /* 0x0000001e0a187227 */ /* 0x000fc800078e00ff */
[----:B------:R-:W-:Y:S02]  /*33e0*/  IMAD.MOV R24, RZ, RZ, -R24 ;  /* 0x000000ffff187224 */ /* 0x000fe400078e0a18 */
[--C-:B------:R-:W-:Y:S01]  /*33f0*/  @!P5 IMAD.IADD R34, R34, 0x1, -R5.reuse ;  /* 0x000000012222d824 */ /* 0x100fe200078e0a05 */
[C---:B------:R-:W-:Y:S01]  /*3400*/  ISETP.GT.U32.AND P5, PT, R5.reuse, R37, PT ;  /* 0x000000250500720c */ /* 0x040fe20003fa4070 */
[--C-:B------:R-:W-:Y:S02]  /*3410*/  @!P6 IMAD.IADD R32, R32, 0x1, -R5.reuse ;  /* 0x000000012020e824 */ /* 0x100fe400078e0a05 */
[----:B------:R-:W-:Y:S01]  /*3420*/  IMAD R30, R5, R24, R30 ;  /* 0x00000018051e7224 */ /* 0x000fe200078e021e */
[----:B------:R-:W-:Y:S01]  /*3430*/  IABS R33, R47 ;  /* 0x0000002f00217213 */ /* 0x000fe20000000000 */
[----:B------:R-:W-:Y:S01]  /*3440*/  @!P2 IMAD.IADD R35, R35, 0x1, -R5 ;  /* 0x000000012323a824 */ /* 0x000fe200078e0a05 */
[C---:B------:R-:W-:Y:S01]  /*3450*/  ISETP.GT.U32.AND P6, PT, R5.reuse, R32, PT ;  /* 0x000000200500720c */ /* 0x040fe20003fc4070 */
[----:B------:R-:W-:Y:S01]  /*3460*/  @!P0 IMAD.MOV R34, RZ, RZ, -R34 ;  /* 0x000000ffff228224 */ /* 0x000fe200078e0a22 */
[C---:B------:R-:W-:Y:S01]  /*3470*/  ISETP.GT.U32.AND P0, PT, R5.reuse, R30, PT ;  /* 0x0000001e0500720c */ /* 0x040fe20003f04070 */
[----:B------:R-:W-:Y:S01]  /*3480*/  IMAD.HI.U32 R24, R10, R33, RZ ;  /* 0x000000210a187227 */ /* 0x000fe200078e00ff */
[----:B------:R-:W-:-:S03]  /*3490*/  ISETP.GT.U32.AND P2, PT, R5, R35, PT ;  /* 0x000000230500720c */ /* 0x000fc60003f44070 */
[----:B------:R-:W-:Y:S01]  /*34a0*/  @!P5 IMAD.IADD R37, R37, 0x1, -R5 ;  /* 0x000000012525d824 */ /* 0x000fe200078e0a05 */
[----:B------:R-:W-:Y:S01]  /*34b0*/  ISETP.GE.AND P4, PT, R44, RZ, PT ;  /* 0x000000ff2c00720c */ /* 0x000fe20003f86270 */
[----:B------:R-:W-:-:S03]  /*34c0*/  IMAD.MOV R24, RZ, RZ, -R24 ;  /* 0x000000ffff187224 */ /* 0x000fc600078e0a18 */
[----:B------:R-:W-:Y:S01]  /*34d0*/  ISETP.GT.U32.AND P5, PT, R5, R37, PT ;  /* 0x000000250500720c */ /* 0x000fe20003fa4070 */
[----:B------:R-:W-:Y:S01]  /*34e0*/  @!P6 IMAD.IADD R32, R32, 0x1, -R5 ;  /* 0x000000012020e824 */ /* 0x000fe200078e0a05 */
[----:B------:R-:W-:Y:S01]  /*34f0*/  ISETP.GE.AND P6, PT, R45, RZ, PT ;  /* 0x000000ff2d00720c */ /* 0x000fe20003fc6270 */
[----:B------:R-:W-:Y:S01]  /*3500*/  IMAD R33, R5, R24, R33 ;  /* 0x0000001805217224 */ /* 0x000fe200078e0221 */
[----:B------:R-:W-:Y:S01]  /*3510*/  LOP3.LUT R45, R8, 0x64, RZ, 0xfc, !PT ;  /* 0x00000064082d7812 */ /* 0x000fe200078efcff */
[--C-:B------:R-:W-:Y:S02]  /*3520*/  @!P0 IMAD.IADD R30, R30, 0x1, -R5.reuse ;  /* 0x000000011e1e8824 */ /* 0x100fe400078e0a05 */
[----:B------:R-:W-:Y:S01]  /*3530*/  @!P2 IMAD.IADD R35, R35, 0x1, -R5 ;  /* 0x000000012323a824 */ /* 0x000fe200078e0a05 */
[----:B------:R-:W-:Y:S02]  /*3540*/  IABS R28, R45 ;  /* 0x0000002d001c7213 */ /* 0x000fe40000000000 */
[----:B------:R-:W-:-:S02]  /*3550*/  ISETP.GT.U32.AND P2, PT, R5, R33, PT ;  /* 0x000000210500720c */ /* 0x000fc40003f44070 */
[----:B------:R-:W-:Y:S01]  /*3560*/  ISETP.GT.U32.AND P0, PT, R5, R30, PT ;  /* 0x0000001e0500720c */ /* 0x000fe20003f04070 */
[----:B------:R-:W-:Y:S01]  /*3570*/  @!P4 IMAD.MOV R32, RZ, RZ, -R32 ;  /* 0x000000ffff20c224 */ /* 0x000fe200078e0a20 */
[----:B------:R-:W-:Y:S01]  /*3580*/  ISETP.GE.AND P4, PT, R46, RZ, PT ;  /* 0x000000ff2e00720c */ /* 0x000fe20003f86270 */
[----:B------:R-:W-:Y:S01]  /*3590*/  IMAD.HI.U32 R22, R10, R28, RZ ;  /* 0x0000001c0a167227 */ /* 0x000fe200078e00ff */
[----:B------:R-:W-:-:S03]  /*35a0*/  IABS R44, R49 ;  /* 0x00000031002c7213 */ /* 0x000fc60000000000 */
[----:B------:R-:W-:Y:S01]  /*35b0*/  @!P5 IMAD.IADD R37, R37, 0x1, -R5 ;  /* 0x000000012525d824 */ /* 0x000fe200078e0a05 */
[----:B------:R-:W-:Y:S01]  /*35c0*/  ISETP.GE.AND P5, PT, R26, RZ, PT ;  /* 0x000000ff1a00720c */ /* 0x000fe20003fa6270 */
[----:B------:R-:W-:Y:S02]  /*35d0*/  IMAD.MOV R26, RZ, RZ, -R22 ;  /* 0x000000ffff1a7224 */ /* 0x000fe400078e0a16 */
[----:B------:R-:W-:Y:S01]  /*35e0*/  IMAD.HI.U32 R22, R10, R44, RZ ;  /* 0x0000002c0a167227 */ /* 0x000fe200078e00ff */
[----:B------:R-:W-:-:S03]  /*35f0*/  IABS R46, R50 ;  /* 0x00000032002e7213 */ /* 0x000fc60000000000 */
[--C-:B------:R-:W-:Y:S02]  /*3600*/  @!P2 IMAD.IADD R33, R33, 0x1, -R5.reuse ;  /* 0x000000012121a824 */ /* 0x100fe400078e0a05 */
[----:B------:R-:W-:Y:S02]  /*3610*/  @!P0 IMAD.IADD R30, R30, 0x1, -R5 ;  /* 0x000000011e1e8824 */ /* 0x000fe400078e0a05 */
[C---:B------:R-:W-:Y:S02]  /*3620*/  IMAD R28, R5.reuse, R26, R28 ;  /* 0x0000001a051c7224 */ /* 0x040fe400078e021c */
[----:B------:R-:W-:Y:S01]  /*3630*/  IMAD.MOV R22, RZ, RZ, -R22 ;  /* 0x000000ffff167224 */ /* 0x000fe200078e0a16 */
[C---:B------:R-:W-:Y:S01]  /*3640*/  ISETP.GT.U32.AND P2, PT, R5.reuse, R33, PT ;  /* 0x000000210500720c */ /* 0x040fe20003f44070 */
[----:B------:R-:W-:Y:S01]  /*3650*/  @!P4 IMAD.MOV R30, RZ, RZ, -R30 ;  /* 0x000000ffff1ec224 */ /* 0x000fe200078e0a1e */
[C---:B------:R-:W-:Y:S01]  /*3660*/  ISETP.GT.U32.AND P4, PT, R5.reuse, R28, PT ;  /* 0x0000001c0500720c */ /* 0x040fe20003f84070 */
[----:B------:R-:W-:-:S02]  /*3670*/  IMAD R26, R5, R22, R44 ;  /* 0x00000016051a7224 */ /* 0x000fc400078e022c */
[----:B------:R-:W-:-:S04]  /*3680*/  IMAD.HI.U32 R22, R10, R46, RZ ;  /* 0x0000002e0a167227 */ /* 0x000fc800078e00ff */
[----:B------:R-:W-:Y:S02]  /*3690*/  IMAD.MOV R22, RZ, RZ, -R22 ;  /* 0x000000ffff167224 */ /* 0x000fe400078e0a16 */
[----:B------:R-:W-:Y:S01]  /*36a0*/  @!P6 IMAD.MOV R37, RZ, RZ, -R37 ;  /* 0x000000ffff25e224 */ /* 0x000fe200078e0a25 */
[----:B------:R-:W-:Y:S01]  /*36b0*/  ISETP.GE.AND P6, PT, R47, RZ, PT ;  /* 0x000000ff2f00720c */ /* 0x000fe20003fc6270 */
[----:B------:R-:W-:Y:S01]  /*36c0*/  @!P5 IMAD.MOV R35, RZ, RZ, -R35 ;  /* 0x000000ffff23d224 */ /* 0x000fe200078e0a23 */
[----:B------:R-:W-:Y:S01]  /*36d0*/  IABS R47, R51 ;  /* 0x00000033002f7213 */ /* 0x000fe20000000000 */
[C---:B------:R-:W-:Y:S01]  /*36e0*/  IMAD R22, R5.reuse, R22, R46 ;  /* 0x0000001605167224 */ /* 0x040fe200078e022e */
[----:B------:R-:W-:Y:S01]  /*36f0*/  ISETP.GT.U32.AND P5, PT, R5, R26, PT ;  /* 0x0000001a0500720c */ /* 0x000fe20003fa4070 */
[--C-:B------:R-:W-:Y:S01]  /*3700*/  @!P2 IMAD.IADD R33, R33, 0x1, -R5.reuse ;  /* 0x000000012121a824 */ /* 0x100fe200078e0a05 */
[----:B------:R-:W-:Y:S01]  /*3710*/  IABS R76, R52 ;  /* 0x00000034004c7213 */ /* 0x000fe20000000000 */
[----:B------:R-:W-:Y:S01]  /*3720*/  @!P4 IMAD.IADD R28, R28, 0x1, -R5 ;  /* 0x000000011c1cc824 */ /* 0x000fe200078e0a05 */
[----:B------:R-:W-:Y:S01]  /*3730*/  ISETP.GT.U32.AND P2, PT, R5, R22, PT ;  /* 0x000000160500720c */ /* 0x000fe20003f44070 */
[----:B------:R-:W-:-:S03]  /*3740*/  IMAD.HI.U32 R24, R10, R47, RZ ;  /* 0x0000002f0a187227 */ /* 0x000fc600078e00ff */
[----:B------:R-:W-:Y:S01]  /*3750*/  ISETP.GT.U32.AND P4, PT, R5, R28, PT ;  /* 0x0000001c0500720c */ /* 0x000fe20003f84070 */
[----:B------:R-:W-:-:S04]  /*3760*/  IMAD.HI.U32 R44, R10, R76, RZ ;  /* 0x0000004c0a2c7227 */ /* 0x000fc800078e00ff */
[----:B------:R-:W-:Y:S01]  /*3770*/  IMAD.MOV R24, RZ, RZ, -R24 ;  /* 0x000000ffff187224 */ /* 0x000fe200078e0a18 */
[----:B------:R-:W-:Y:S01]  /*3780*/  IABS R48, R53 ;  /* 0x0000003500307213 */ /* 0x000fe20000000000 */
[----:B------:R-:W-:Y:S02]  /*3790*/  IMAD.MOV R44, RZ, RZ, -R44 ;  /* 0x000000ffff2c7224 */ /* 0x000fe400078e0a2c */
[----:B------:R-:W-:Y:S02]  /*37a0*/  IMAD R24, R5, R24, R47 ;  /* 0x0000001805187224 */ /* 0x000fe400078e022f */
[--C-:B------:R-:W-:Y:S01]  /*37b0*/  @!P5 IMAD.IADD R26, R26, 0x1, -R5.reuse ;  /* 0x000000011a1ad824 */ /* 0x100fe200078e0a05 */
[----:B------:R-:W-:Y:S01]  /*37c0*/  ISETP.GE.AND P0, PT, R45, RZ, PT ;  /* 0x000000ff2d00720c */ /* 0x000fe20003f06270 */
[C---:B------:R-:W-:Y:S01]  /*37d0*/  IMAD R76, R5.reuse, R44, R76 ;  /* 0x0000002c054c7224 */ /* 0x040fe200078e024c */
[C---:B------:R-:W-:Y:S01]  /*37e0*/  ISETP.GT.U32.AND P5, PT, R5.reuse, R24, PT ;  /* 0x000000180500720c */ /* 0x040fe20003fa4070 */
[----:B------:R-:W-:Y:S01]  /*37f0*/  @!P2 IMAD.IADD R22, R22, 0x1, -R5 ;  /* 0x000000011616a824 */ /* 0x000fe200078e0a05 */
[----:B------:R-:W-:Y:S01]  /*3800*/  IABS R47, R54 ;  /* 0x00000036002f7213 */ /* 0x000fe20000000000 */
[----:B------:R-:W-:Y:S01]  /*3810*/  IMAD.HI.U32 R45, R10, R48, RZ ;  /* 0x000000300a2d7227 */ /* 0x000fe200078e00ff */
[----:B------:R-:W-:-:S03]  /*3820*/  ISETP.GT.U32.AND P2, PT, R5, R26, PT ;  /* 0x0000001a0500720c */ /* 0x000fc60003f44070 */
[----:B------:R-:W-:Y:S01]  /*3830*/  @!P6 IMAD.MOV R33, RZ, RZ, -R33 ;  /* 0x000000ffff21e224 */ /* 0x000fe200078e0a21 */
[----:B------:R-:W-:Y:S01]  /*3840*/  ISETP.GT.U32.AND P6, PT, R5, R76, PT ;  /* 0x0000004c0500720c */ /* 0x000fe20003fc4070 */
[----:B------:R-:W-:Y:S01]  /*3850*/  @!P4 IMAD.IADD R28, R28, 0x1, -R5 ;  /* 0x000000011c1cc824 */ /* 0x000fe200078e0a05 */
[----:B------:R-:W-:Y:S01]  /*3860*/  ISETP.GE.AND P4, PT, R49, RZ, PT ;  /* 0x000000ff3100720c */ /* 0x000fe20003f86270 */
[----:B------:R-:W-:Y:S01]  /*3870*/  IMAD.MOV R45, RZ, RZ, -R45 ;  /* 0x000000ffff2d7224 */ /* 0x000fe200078e0a2d */
[----:B------:R-:W-:Y:S01]  /*3880*/  LOP3.LUT R49, R8, 0x80, RZ, 0xfc, !PT ;  /* 0x0000008008317812 */ /* 0x000fe200078efcff */
[----:B------:R-:W-:-:S03]  /*3890*/  IMAD.HI.U32 R46, R10, R47, RZ ;  /* 0x0000002f0a2e7227 */ /* 0x000fc600078e00ff */
[----:B------:R-:W-:Y:S01]  /*38a0*/  IABS R73, R49 ;  /* 0x0000003100497213 */ /* 0x000fe20000000000 */
[C---:B------:R-:W-:Y:S02]  /*38b0*/  IMAD R45, R5.reuse, R45, R48 ;  /* 0x0000002d052d7224 */ /* 0x040fe400078e0230 */
[----:B------:R-:W-:Y:S02]  /*38c0*/  IMAD.MOV R46, RZ, RZ, -R46 ;  /* 0x000000ffff2e7224 */ /* 0x000fe400078e0a2e */
[--C-:B------:R-:W-:Y:S01]  /*38d0*/  @!P5 IMAD.IADD R24, R24, 0x1, -R5.reuse ;  /* 0x000000011818d824 */ /* 0x100fe200078e0a05 */
[C---:B------:R-:W-:Y:S01]  /*38e0*/  ISETP.GT.U32.AND P5, PT, R5.reuse, R22, PT ;  /* 0x000000160500720c */ /* 0x040fe20003fa4070 */
[----:B------:R-:W-:Y:S01]  /*38f0*/  @!P2 IMAD.IADD R26, R26, 0x1, -R5 ;  /* 0x000000011a1aa824 */ /* 0x000fe200078e0a05 */
[C---:B------:R-:W-:Y:S01]  /*3900*/  ISETP.GT.U32.AND P2, PT, R5.reuse, R45, PT ;  /* 0x0000002d0500720c */ /* 0x040fe20003f44070 */
[----:B------:R-:W-:Y:S02]  /*3910*/  IMAD R46, R5, R46, R47 ;  /* 0x0000002e052e7224 */ /* 0x000fe400078e022f */
[----:B------:R-:W-:-:S04]  /*3920*/  IMAD.HI.U32 R44, R10, R73, RZ ;  /* 0x000000490a2c7227 */ /* 0x000fc800078e00ff */
[----:B------:R-:W-:Y:S01]  /*3930*/  @!P6 IMAD.IADD R76, R76, 0x1, -R5 ;  /* 0x000000014c4ce824 */ /* 0x000fe200078e0a05 */
[C---:B------:R-:W-:Y:S01]  /*3940*/  ISETP.GT.U32.AND P6, PT, R5.reuse, R46, PT ;  /* 0x0000002e0500720c */ /* 0x040fe20003fc4070 */
[----:B------:R-:W-:Y:S02]  /*3950*/  IMAD.MOV R44, RZ, RZ, -R44 ;  /* 0x000000ffff2c7224 */ /* 0x000fe400078e0a2c */
[----:B------:R-:W-:Y:S01]  /*3960*/  @!P0 IMAD.MOV R28, RZ, RZ, -R28 ;  /* 0x000000ffff1c8224 */ /* 0x000fe200078e0a1c */
[C---:B------:R-:W-:Y:S01]  /*3970*/  ISETP.GT.U32.AND P0, PT, R5.reuse, R24, PT ;  /* 0x000000180500720c */ /* 0x040fe20003f04070 */
[----:B------:R-:W-:Y:S01]  /*3980*/  IMAD R73, R5, R44, R73 ;  /* 0x0000002c05497224 */ /* 0x000fe200078e0249 */
[----:B------:R-:W-:Y:S01]  /*3990*/  IABS R72, R55 ;  /* 0x0000003700487213 */ /* 0x000fe20000000000 */
[--C-:B------:R-:W-:Y:S01]  /*39a0*/  @!P5 IMAD.IADD R22, R22, 0x1, -R5.reuse ;  /* 0x000000011616d824 */ /* 0x100fe200078e0a05 */
[----:B------:R-:W-:Y:S01]  /*39b0*/  IABS R48, R56 ;  /* 0x0000003800307213 */ /* 0x000fe20000000000 */
[----:B------:R-:W-:Y:S01]  /*39c0*/  @!P2 IMAD.IADD R45, R45, 0x1, -R5 ;  /* 0x000000012d2da824 */ /* 0x000fe200078e0a05 */
[----:B------:R-:W-:Y:S01]  /*39d0*/  ISETP.GT.U32.AND P5, PT, R5, R73, PT ;  /* 0x000000490500720c */ /* 0x000fe20003fa4070 */
[----:B------:R-:W-:Y:S01]  /*39e0*/  IMAD.HI.U32 R44, R10, R72, RZ ;  /* 0x000000480a2c7227 */ /* 0x000fe200078e00ff */
[----:B------:R-:W-:-:S03]  /*39f0*/  ISETP.GE.AND P2, PT, R51, RZ, PT ;  /* 0x000000ff3300720c */ /* 0x000fc60003f46270 */
[----:B------:R-:W-:Y:S01]  /*3a00*/  @!P6 IMAD.IADD R46, R46, 0x1, -R5 ;  /* 0x000000012e2ee824 */ /* 0x000fe200078e0a05 */
[----:B------:R-:W-:Y:S01]  /*3a10*/  ISETP.GT.U32.AND P6, PT, R5, R45, PT ;  /* 0x0000002d0500720c */ /* 0x000fe20003fc4070 */
[----:B------:R-:W-:-:S04]  /*3a20*/  IMAD.HI.U32 R47, R10, R48, RZ ;  /* 0x000000300a2f7227 */ /* 0x000fc800078e00ff */
[----:B------:R-:W-:Y:S02]  /*3a30*/  IMAD.MOV R44, RZ, RZ, -R44 ;  /* 0x000000ffff2c7224 */ /* 0x000fe400078e0a2c */
[----:B------:R-:W-:Y:S01]  /*3a40*/  @!P0 IMAD.IADD R24, R24, 0x1, -R5 ;  /* 0x0000000118188824 */ /* 0x000fe200078e0a05 */
[----:B------:R-:W-:Y:S01]  /*3a50*/  ISETP.GE.AND P0, PT, R50, RZ, PT ;  /* 0x000000ff3200720c */ /* 0x000fe20003f06270 */
[----:B------:R-:W-:Y:S02]  /*3a60*/  IMAD.MOV R47, RZ, RZ, -R47 ;  /* 0x000000ffff2f7224 */ /* 0x000fe400078e0a2f */
[C---:B------:R-:W-:Y:S02]  /*3a70*/  IMAD R72, R5.reuse, R44, R72 ;  /* 0x0000002c05487224 */ /* 0x040fe400078e0248 */
[----:B------:R-:W-:Y:S02]  /*3a80*/  IMAD R47, R5, R47, R48 ;  /* 0x0000002f052f7224 */ /* 0x000fe400078e0230 */
[----:B------:R-:W-:-:S02]  /*3a90*/  @!P5 IMAD.IADD R73, R73, 0x1, -R5 ;  /* 0x000000014949d824 */ /* 0x000fc400078e0a05 */
[----:B------:R-:W-:Y:S01]  /*3aa0*/  @!P2 IMAD.MOV R24, RZ, RZ, -R24 ;  /* 0x000000ffff18a224 */ /* 0x000fe200078e0a18 */
[C---:B------:R-:W-:Y:S01]  /*3ab0*/  ISETP.GT.U32.AND P2, PT, R5.reuse, R72, PT ;  /* 0x000000480500720c */ /* 0x040fe20003f44070 */
[----:B------:R-:W-:Y:S01]  /*3ac0*/  @!P4 IMAD.MOV R26, RZ, RZ, -R26 ;  /* 0x000000ffff1ac224 */ /* 0x000fe200078e0a1a */
[----:B------:R-:W-:Y:S01]  /*3ad0*/  ISETP.GT.U32.AND P4, PT, R5, R73, PT ;  /* 0x000000490500720c */ /* 0x000fe20003f84070 */
[----:B------:R-:W-:Y:S01]  /*3ae0*/  @!P6 IMAD.IADD R45, R45, 0x1, -R5 ;  /* 0x000000012d2de824 */ /* 0x000fe200078e0a05 */
[C---:B------:R-:W-:Y:S02]  /*3af0*/  ISETP.GT.U32.AND P6, PT, R5.reuse, R47, PT ;  /* 0x0000002f0500720c */ /* 0x040fe40003fc4070 */
[----:B------:R-:W-:Y:S01]  /*3b00*/  LOP3.LUT R50, R8, 0x90, RZ, 0xfc, !PT ;  /* 0x0000009008327812 */ /* 0x000fe200078efcff */
[----:B------:R-:W-:Y:S01]  /*3b10*/  @!P0 IMAD.MOV R22, RZ, RZ, -R22 ;  /* 0x000000ffff168224 */ /* 0x000fe200078e0a16 */
[----:B------:R-:W-:Y:S02]  /*3b20*/  ISETP.GT.U32.AND P0, PT, R5, R46, PT ;  /* 0x0000002e0500720c */ /* 0x000fe40003f04070 */
[----:B------:R-:W-:-:S02]  /*3b30*/  IABS R70, R50 ;  /* 0x0000003200467213 */ /* 0x000fc40000000000 */
[----:B------:R-:W-:Y:S01]  /*3b40*/  ISETP.GT.U32.AND P5, PT, R5, R76, PT ;  /* 0x0000004c0500720c */ /* 0x000fe20003fa4070 */
[----:B------:R-:W-:Y:S01]  /*3b50*/  @!P2 IMAD.IADD R72, R72, 0x1, -R5 ;  /* 0x000000014848a824 */ /* 0x000fe200078e0a05 */
[----:B------:R-:W-:Y:S01]  /*3b60*/  IABS R51, R57 ;  /* 0x0000003900337213 */ /* 0x000fe20000000000 */
[----:B------:R-:W-:-:S04]  /*3b70*/  IMAD.HI.U32 R44, R10, R70, RZ ;  /* 0x000000460a2c7227 */ /* 0x000fc800078e00ff */
[--C-:B------:R-:W-:Y:S01]  /*3b80*/  @!P4 IMAD.IADD R73, R73, 0x1, -R5.reuse ;  /* 0x000000014949c824 */ /* 0x100fe200078e0a05 */
[----:B------:R-:W-:Y:S01]  /*3b90*/  ISETP.GE.AND P4, PT, R53, RZ, PT ;  /* 0x000000ff3500720c */ /* 0x000fe20003f86270 */
[----:B------:R-:W-:Y:S01]  /*3ba0*/  @!P6 IMAD.IADD R47, R47, 0x1, -R5 ;  /* 0x000000012f2fe824 */ /* 0x000fe200078e0a05 */
[----:B------:R-:W-:Y:S01]  /*3bb0*/  ISETP.GT.U32.AND P6, PT, R5, R72, PT ;  /* 0x000000480500720c */ /* 0x000fe20003fc4070 */
[----:B------:R-:W-:Y:S02]  /*3bc0*/  IMAD.MOV R48, RZ, RZ, -R44 ;  /* 0x000000ffff307224 */ /* 0x000fe400078e0a2c */
[----:B------:R-:W-:-:S04]  /*3bd0*/  IMAD.HI.U32 R44, R10, R51, RZ ;  /* 0x000000330a2c7227 */ /* 0x000fc800078e00ff */
[--C-:B------:R-:W-:Y:S01]  /*3be0*/  @!P0 IMAD.IADD R46, R46, 0x1, -R5.reuse ;  /* 0x000000012e2e8824 */ /* 0x100fe200078e0a05 */
[----:B------:R-:W-:Y:S01]  /*3bf0*/  ISETP.GE.AND P0, PT, R49, RZ, PT ;  /* 0x000000ff3100720c */ /* 0x000fe20003f06270 */
[----:B------:R-:W-:Y:S01]  /*3c00*/  @!P5 IMAD.IADD R76, R76, 0x1, -R5 ;  /* 0x000000014c4cd824 */ /* 0x000fe200078e0a05 */
[----:B------:R-:W-:Y:S01]  /*3c10*/  ISETP.GE.AND P5, PT, R52, RZ, PT ;  /* 0x000000ff3400720c */ /* 0x000fe20003fa6270 */
[----:B------:R-:W-:-:S04]  /*3c20*/  IMAD.MOV R44, RZ, RZ, -R44 ;  /* 0x000000ffff2c7224 */ /* 0x000fc800078e0a2c */
[C---:B------:R-:W-:Y:S02]  /*3c30*/  IMAD R51, R5.reuse, R44, R51 ;  /* 0x0000002c05337224 */ /* 0x040fe400078e0233 */
[----:B------:R-:W-:Y:S01]  /*3c40*/  @!P4 IMAD.MOV R45, RZ, RZ, -R45 ;  /* 0x000000ffff2dc224 */ /* 0x000fe200078e0a2d */
[C---:B------:R-:W-:Y:S01]  /*3c50*/  ISETP.GT.U32.AND P4, PT, R5.reuse, R47, PT ;  /* 0x0000002f0500720c */ /* 0x040fe20003f84070 */
[----:B------:R-:W-:Y:S01]  /*3c60*/  @!P6 IMAD.IADD R72, R72, 0x1, -R5 ;  /* 0x000000014848e824 */ /* 0x000fe200078e0a05 */
[C---:B------:R-:W-:Y:S01]  /*3c70*/  ISETP.GT.U32.AND P6, PT, R5.reuse, R51, PT ;  /* 0x000000330500720c */ /* 0x040fe20003fc4070 */
[----:B------:R-:W-:Y:S01]  /*3c80*/  IMAD R70, R5, R48, R70 ;  /* 0x0000003005467224 */ /* 0x000fe200078e0246 */
[----:B------:R-:W-:Y:S01]  /*3c90*/  LOP3.LUT R49, R8, 0x98, RZ, 0xfc, !PT ;  /* 0x0000009808317812 */ /* 0x000fe200078efcff */
[----:B------:R-:W-:Y:S01]  /*3ca0*/  @!P0 IMAD.MOV R73, RZ, RZ, -R73 ;  /* 0x000000ffff498224 */ /* 0x000fe200078e0a49 */
[----:B------:R-:W-:Y:S01]  /*3cb0*/  ISETP.GE.AND P0, PT, R55, RZ, PT ;  /* 0x000000ff3700720c */ /* 0x000fe20003f06270 */
[----:B------:R-:W-:Y:S01]  /*3cc0*/  @!P5 IMAD.MOV R76, RZ, RZ, -R76 ;  /* 0x000000ffff4cd224 */ /* 0x000fe200078e0a4c */
[----:B------:R-:W-:-:S02]  /*3cd0*/  ISETP.GT.U32.AND P5, PT, R5, R70, PT ;  /* 0x000000460500720c */ /* 0x000fc40003fa4070 */
[----:B------:R-:W-:Y:S02]  /*3ce0*/  IABS R68, R49 ;  /* 0x0000003100447213 */ /* 0x000fe40000000000 */
[----:B------:R-:W-:-:S03]  /*3cf0*/  LOP3.LUT R53, R8, 0x9c, RZ, 0xfc, !PT ;  /* 0x0000009c08357812 */ /* 0x000fc600078efcff */
[----:B------:R-:W-:Y:S01]  /*3d00*/  IMAD.HI.U32 R44, R10, R68, RZ ;  /* 0x000000440a2c7227 */ /* 0x000fe200078e00ff */
[----:B------:R-:W-:-:S03]  /*3d10*/  IABS R52, R53 ;  /* 0x0000003500347213 */ /* 0x000fc60000000000 */
[--C-:B------:R-:W-:Y:S01]  /*3d20*/  @!P4 IMAD.IADD R47, R47, 0x1, -R5.reuse ;  /* 0x000000012f2fc824 */ /* 0x100fe200078e0a05 */
[----:B------:R-:W-:Y:S01]  /*3d30*/  ISETP.GE.AND P4, PT, R50, RZ, PT ;  /* 0x000000ff3200720c */ /* 0x000fe20003f86270 */
[--C-:B------:R-:W-:Y:S01]  /*3d40*/  @!P6 IMAD.IADD R51, R51, 0x1, -R5.reuse ;  /* 0x000000013333e824 */ /* 0x100fe200078e0a05 */
[----:B------:R-:W-:Y:S01]  /*3d50*/  LOP3.LUT R50, R8, 0xa0, RZ, 0xfc, !PT ;  /* 0x000000a008327812 */ /* 0x000fe200078efcff */
[----:B------:R-:W-:Y:S02]  /*3d60*/  IMAD.MOV R44, RZ, RZ, -R44 ;  /* 0x000000ffff2c7224 */ /* 0x000fe400078e0a2c */
[----:B------:R-:W-:Y:S01]  /*3d70*/  @!P0 IMAD.MOV R72, RZ, RZ, -R72 ;  /* 0x000000ffff488224 */ /* 0x000fe200078e0a48 */
[C---:B------:R-:W-:Y:S01]  /*3d80*/  ISETP.GT.U32.AND P0, PT, R5.reuse, R51, PT ;  /* 0x000000330500720c */ /* 0x040fe20003f04070 */
[----:B------:R-:W-:Y:S01]  /*3d90*/  @!P5 IMAD.IADD R70, R70, 0x1, -R5 ;  /* 0x000000014646d824 */ /* 0x000fe200078e0a05 */
[----:B------:R-:W-:Y:S01]  /*3da0*/  IABS R66, R50 ;  /* 0x0000003200427213 */ /* 0x000fe20000000000 */
[----:B------:R-:W-:-:S02]  /*3db0*/  IMAD R68, R5, R44, R68 ;  /* 0x0000002c05447224 */ /* 0x000fc400078e0244 */
[C---:B------:R-:W-:Y:S01]  /*3dc0*/  IMAD.HI.U32 R44, R10.reuse, R52, RZ ;  /* 0x000000340a2c7227 */ /* 0x040fe200078e00ff */
[----:B------:R-:W-:Y:S02]  /*3dd0*/  ISETP.GT.U32.AND P5, PT, R5, R70, PT ;  /* 0x000000460500720c */ /* 0x000fe40003fa4070 */
[----:B------:R-:W-:Y:S01]  /*3de0*/  ISETP.GE.AND P6, PT, R57, RZ, PT ;  /* 0x000000ff3900720c */ /* 0x000fe20003fc6270 */
[----:B------:R-:W-:Y:S02]  /*3df0*/  IMAD.MOV R44, RZ, RZ, -R44 ;  /* 0x000000ffff2c7224 */ /* 0x000fe400078e0a2c */
[----:B------:R-:W-:-:S04]  /*3e00*/  IMAD.HI.U32 R48, R10, R66, RZ ;  /* 0x000000420a307227 */ /* 0x000fc800078e00ff */
[----:B------:R-:W-:Y:S02]  /*3e10*/  IMAD R52, R5, R44, R52 ;  /* 0x0000002c05347224 */ /* 0x000fe400078e0234 */
[----:B------:R-:W-:Y:S01]  /*3e20*/  IMAD.MOV R48, RZ, RZ, -R48 ;  /* 0x000000ffff307224 */ /* 0x000fe200078e0a30 */
[----:B------:R-:W-:Y:S01]  /*3e30*/  ISETP.GE.AND P2, PT, R54, RZ, PT ;  /* 0x000000ff3600720c */ /* 0x000fe20003f46270 */
[--C-:B------:R-:W-:Y:S01]  /*3e40*/  @!P0 IMAD.IADD R51, R51, 0x1, -R5.reuse ;  /* 0x0000000133338824 */ /* 0x100fe200078e0a05 */
[C---:B------:R-:W-:Y:S01]  /*3e50*/  ISETP.GT.U32.AND P0, PT, R5.reuse, R52, PT ;  /* 0x000000340500720c */ /* 0x040fe20003f04070 */
[C---:B------:R-:W-:Y:S02]  /*3e60*/  IMAD R66, R5.reuse, R48, R66 ;  /* 0x0000003005427224 */ /* 0x040fe400078e0242 */
[----:B------:R-:W-:Y:S01]  /*3e70*/  @!P5 IMAD.IADD R70, R70, 0x1, -R5 ;  /* 0x000000014646d824 */ /* 0x000fe200078e0a05 */
[C---:B------:R-:W-:Y:S01]  /*3e80*/  ISETP.GT.U32.AND P5, PT, R5.reuse, R68, PT ;  /* 0x000000440500720c */ /* 0x040fe20003fa4070 */
[----:B------:R-:W-:Y:S01]  /*3e90*/  @!P6 IMAD.MOV R51, RZ, RZ, -R51 ;  /* 0x000000ffff33e224 */ /* 0x000fe200078e0a33 */
[----:B------:R-:W-:-:S02]  /*3ea0*/  ISETP.GT.U32.AND P6, PT, R5, R66, PT ;  /* 0x000000420500720c */ /* 0x000fc40003fc4070 */
[----:B------:R-:W-:Y:S01]  /*3eb0*/  LOP3.LUT R55, R8, 0xa4, RZ, 0xfc, !PT ;  /* 0x000000a408377812 */ /* 0x000fe200078efcff */
[----:B------:R-:W-:Y:S01]  /*3ec0*/  @!P4 IMAD.MOV R70, RZ, RZ, -R70 ;  /* 0x000000ffff46c224 */ /* 0x000fe200078e0a46 */
[----:B------:R-:W-:Y:S01]  /*3ed0*/  ISETP.GE.AND P4, PT, R53, RZ, PT ;  /* 0x000000ff3500720c */ /* 0x000fe20003f86270 */
[----:B------:R-:W-:Y:S01]  /*3ee0*/  @!P2 IMAD.MOV R46, RZ, RZ, -R46 ;  /* 0x000000ffff2ea224 */ /* 0x000fe200078e0a2e */
[----:B------:R-:W-:Y:S01]  /*3ef0*/  ISETP.GE.AND P2, PT, R56, RZ, PT ;  /* 0x000000ff3800720c */ /* 0x000fe20003f46270 */
[--C-:B------:R-:W-:Y:S01]  /*3f00*/  @!P0 IMAD.IADD R52, R52, 0x1, -R5.reuse ;  /* 0x0000000134348824 */ /* 0x100fe200078e0a05 */
[----:B------:R-:W-:Y:S02]  /*3f10*/  IABS R53, R55 ;  /* 0x0000003700357213 */ /* 0x000fe40000000000 */
[----:B------:R-:W-:Y:S01]  /*3f20*/  LOP3.LUT R56, R8, 0xa8, RZ, 0xfc, !PT ;  /* 0x000000a808387812 */ /* 0x000fe200078efcff */
[--C-:B------:R-:W-:Y:S01]  /*3f30*/  @!P5 IMAD.IADD R68, R68, 0x1, -R5.reuse ;  /* 0x000000014444d824 */ /* 0x100fe200078e0a05 */
[----:B------:R-:W-:Y:S01]  /*3f40*/  ISETP.GT.U32.AND P0, PT, R5, R52, PT ;  /* 0x000000340500720c */ /* 0x000fe20003f04070 */
[----:B------:R-:W-:Y:S01]  /*3f50*/  @!P6 IMAD.IADD R66, R66, 0x1, -R5 ;  /* 0x000000014242e824 */ /* 0x000fe200078e0a05 */
[----:B------:R-:W-:Y:S01]  /*3f60*/  LOP3.LUT R57, R8, 0xac, RZ, 0xfc, !PT ;  /* 0x000000ac08397812 */ /* 0x000fe200078efcff */
[----:B------:R-:W-:Y:S01]  /*3f70*/  IMAD.HI.U32 R44, R10, R53, RZ ;  /* 0x000000350a2c7227 */ /* 0x000fe200078e00ff */
[----:B------:R-:W-:-:S02]  /*3f80*/  IABS R64, R56 ;  /* 0x0000003800407213 */ /* 0x000fc40000000000 */
[C---:B------:R-:W-:Y:S01]  /*3f90*/  ISETP.GT.U32.AND P5, PT, R5.reuse, R68, PT ;  /* 0x000000440500720c */ /* 0x040fe20003fa4070 */
[----:B------:R-:W-:Y:S01]  /*3fa0*/  IMAD.MOV R48, RZ, RZ, -R44 ;  /* 0x000000ffff307224 */ /* 0x000fe200078e0a2c */
[----:B------:R-:W-:Y:S01]  /*3fb0*/  IABS R54, R57 ;  /* 0x0000003900367213 */ /* 0x000fe20000000000 */
[----:B------:R-:W-:Y:S01]  /*3fc0*/  IMAD.HI.U32 R44, R10, R64, RZ ;  /* 0x000000400a2c7227 */ /* 0x000fe200078e00ff */
[----:B------:R-:W-:-:S03]  /*3fd0*/  ISETP.GT.U32.AND P6, PT, R5, R66, PT ;  /* 0x000000420500720c */ /* 0x000fc60003fc4070 */
[----:B------:R-:W-:Y:S01]  /*3fe0*/  @!P2 IMAD.MOV R47, RZ, RZ, -R47 ;  /* 0x000000ffff2fa224 */ /* 0x000fe200078e0a2f */
[----:B------:R-:W-:Y:S01]  /*3ff0*/  ISETP.GE.AND P2, PT, R49, RZ, PT ;  /* 0x000000ff3100720c */ /* 0x000fe20003f46270 */
[----:B------:R-:W-:Y:S02]  /*4000*/  IMAD R53, R5, R48, R53 ;  /* 0x0000003005357224 */ /* 0x000fe400078e0235 */
[----:B------:R-:W-:-:S04]  /*4010*/  IMAD.HI.U32 R48, R10, R54, RZ ;  /* 0x000000360a307227 */ /* 0x000fc800078e00ff */
[----:B------:R-:W-:Y:S02]  /*4020*/  IMAD.MOV R49, RZ, RZ, -R44 ;  /* 0x000000ffff317224 */ /* 0x000fe400078e0a2c */
[--C-:B------:R-:W-:Y:S01]  /*4030*/  @!P0 IMAD.IADD R52, R52, 0x1, -R5.reuse ;  /* 0x0000000134348824 */ /* 0x100fe200078e0a05 */
[C---:B------:R-:W-:Y:S01]  /*4040*/  ISETP.GT.U32.AND P0, PT, R5.reuse, R53, PT ;  /* 0x000000350500720c */ /* 0x040fe20003f04070 */
[----:B------:R-:W-:Y:S01]  /*4050*/  IMAD.MOV R48, RZ, RZ, -R48 ;  /* 0x000000ffff307224 */ /* 0x000fe200078e0a30 */
[----:B------:R-:W-:Y:S01]  /*4060*/  IABS R62, R59 ;  /* 0x0000003b003e7213 */ /* 0x000fe20000000000 */
[C---:B------:R-:W-:Y:S02]  /*4070*/  IMAD R64, R5.reuse, R49, R64 ;  /* 0x0000003105407224 */ /* 0x040fe400078e0240 */
[----:B------:R-:W-:Y:S01]  /*4080*/  @!P5 IMAD.IADD R68, R68, 0x1, -R5 ;  /* 0x000000014444d824 */ /* 0x000fe200078e0a05 */
[----:B------:R-:W-:Y:S01]  /*4090*/  ISETP.GE.AND P5, PT, R50, RZ, PT ;  /* 0x000000ff3200720c */ /* 0x000fe20003fa6270 */
[----:B------:R-:W-:-:S02]  /*40a0*/  IMAD R54, R5, R48, R54 ;  /* 0x0000003005367224 */ /* 0x000fc400078e0236 */
[----:B------:R-:W-:Y:S01]  /*40b0*/  @!P6 IMAD.IADD R66, R66, 0x1, -R5 ;  /* 0x000000014242e824 */ /* 0x000fe200078e0a05 */
[----:B------:R-:W-:Y:S01]  /*40c0*/  ISETP.GT.U32.AND P6, PT, R5, R64, PT ;  /* 0x000000400500720c */ /* 0x000fe20003fc4070 */
[----:B------:R-:W-:-:S04]  /*40d0*/  IMAD.HI.U32 R44, R10, R62, RZ ;  /* 0x0000003e0a2c7227 */ /* 0x000fc800078e00ff */
[----:B------:R-:W-:Y:S01]  /*40e0*/  @!P4 IMAD.MOV R52, RZ, RZ, -R52 ;  /* 0x000000ffff34c224 */ /* 0x000fe200078e0a34 */
[----:B------:R-:W-:Y:S01]  /*40f0*/  ISETP.GT.U32.AND P4, PT, R5, R54, PT ;  /* 0x000000360500720c */ /* 0x000fe20003f84070 */
[----:B------:R-:W-:Y:S02]  /*4100*/  IMAD.MOV R44, RZ, RZ, -R44 ;  /* 0x000000ffff2c7224 */ /* 0x000fe400078e0a2c */
[--C-:B------:R-:W-:Y:S01]  /*4110*/  @!P0 IMAD.IADD R53, R53, 0x1, -R5.reuse ;  /* 0x0000000135358824 */ /* 0x100fe200078e0a05 */
[----:B------:R-:W-:Y:S01]  /*4120*/  LOP3.LUT R49, R8, 0xb4, RZ, 0xfc, !PT ;  /* 0x000000b408317812 */ /* 0x000fe200078efcff */
[----:B------:R-:W-:Y:S02]  /*4130*/  IMAD R62, R5, R44, R62 ;  /* 0x0000002c053e7224 */ /* 0x000fe400078e023e */
[----:B------:R-:W-:Y:S01]  /*4140*/  @!P2 IMAD.MOV R68, RZ, RZ, -R68 ;  /* 0x000000ffff44a224 */ /* 0x000fe200078e0a44 */
[----:B------:R-:W-:Y:S01]  /*4150*/  ISETP.GE.AND P2, PT, R55, RZ, PT ;  /* 0x000000ff3700720c */ /* 0x000fe20003f46270 */
[----:B------:R-:W-:Y:S01]  /*4160*/  @!P5 IMAD.MOV R66, RZ, RZ, -R66 ;  /* 0x000000ffff42d224 */ /* 0x000fe200078e0a42 */
[----:B------:R-:W-:Y:S01]  /*4170*/  ISETP.GT.U32.AND P0, PT, R5, R53, PT ;  /* 0x000000350500720c */ /* 0x000fe20003f04070 */
[----:B------:R-:W-:Y:S01]  /*4180*/  @!P6 IMAD.IADD R64, R64, 0x1, -R5 ;  /* 0x000000014040e824 */ /* 0x000fe200078e0a05 */
[----:B------:R-:W-:-:S02]  /*4190*/  IABS R55, R49 ;  /* 0x0000003100377213 */ /* 0x000fc40000000000 */
[C---:B------:R-:W-:Y:S01]  /*41a0*/  ISETP.GT.U32.AND P5, PT, R5.reuse, R62, PT ;  /* 0x0000003e0500720c */ /* 0x040fe20003fa4070 */
[----:B------:R-:W-:Y:S01]  /*41b0*/  @!P4 IMAD.IADD R54, R54, 0x1, -R5 ;  /* 0x000000013636c824 */ /* 0x000fe200078e0a05 */
[----:B------:R-:W-:Y:S01]  /*41c0*/  ISETP.GT.U32.AND P4, PT, R5, R64, PT ;  /* 0x000000400500720c */ /* 0x000fe20003f84070 */
[----:B------:R-:W-:Y:S01]  /*41d0*/  IMAD.HI.U32 R44, R10, R55, RZ ;  /* 0x000000370a2c7227 */ /* 0x000fe200078e00ff */
[----:B------:R-:W-:-:S03]  /*41e0*/  LOP3.LUT R50, R8, 0xb8, RZ, 0xfc, !PT ;  /* 0x000000b808327812 */ /* 0x000fc600078efcff */
[----:B------:R-:W-:Y:S01]  /*41f0*/  IMAD.MOV R44, RZ, RZ, -R44 ;  /* 0x000000ffff2c7224 */ /* 0x000fe200078e0a2c */
[----:B------:R-:W-:Y:S01]  /*4200*/  IABS R60, R50 ;  /* 0x00000032003c7213 */ /* 0x000fe20000000000 */
[----:B------:R-:W-:Y:S01]  /*4210*/  @!P0 IMAD.IADD R53, R53, 0x1, -R5 ;  /* 0x0000000135358824 */ /* 0x000fe200078e0a05 */
[----:B------:R-:W-:Y:S01]  /*4220*/  ISETP.GE.AND P0, PT, R56, RZ, PT ;  /* 0x000000ff3800720c */ /* 0x000fe20003f06270 */
[C---:B------:R-:W-:Y:S01]  /*4230*/  IMAD R55, R5.reuse, R44, R55 ;  /* 0x0000002c05377224 */ /* 0x040fe200078e0237 */
[----:B------:R-:W-:Y:S01]  /*4240*/  IABS R56, R61 ;  /* 0x0000003d00387213 */ /* 0x000fe20000000000 */
[----:B------:R-:W-:Y:S01]  /*4250*/  @!P5 IMAD.IADD R62, R62, 0x1, -R5 ;  /* 0x000000013e3ed824 */ /* 0x000fe200078e0a05 */
[----:B------:R-:W-:Y:S01]  /*4260*/  ISETP.GT.U32.AND P5, PT, R5, R54, PT ;  /* 0x000000360500720c */ /* 0x000fe20003fa4070 */
[----:B------:R-:W-:-:S04]  /*4270*/  IMAD.HI.U32 R48, R10, R60, RZ ;  /* 0x0000003c0a307227 */ /* 0x000fc800078e00ff */
[----:B------:R-:W-:Y:S01]  /*4280*/  @!P4 IMAD.IADD R64, R64, 0x1, -R5 ;  /* 0x000000014040c824 */ /* 0x000fe200078e0a05 */
[----:B------:R-:W-:Y:S01]  /*4290*/  ISETP.GT.U32.AND P4, PT, R5, R55, PT ;  /* 0x000000370500720c */ /* 0x000fe20003f84070 */
[----:B------:R-:W-:Y:S02]  /*42a0*/  IMAD.MOV R48, RZ, RZ, -R48 ;  /* 0x000000ffff307224 */ /* 0x000fe400078e0a30 */
[----:B------:R-:W-:-:S04]  /*42b0*/  IMAD.HI.U32 R44, R10, R56, RZ ;  /* 0x000000380a2c7227 */ /* 0x000fc800078e00ff */
[C---:B------:R-:W-:Y:S02]  /*42c0*/  IMAD R60, R5.reuse, R48, R60 ;  /* 0x00000030053c7224 */ /* 0x040fe400078e023c */
[----:B------:R-:W-:Y:S02]  /*42d0*/  IMAD.MOV R44, RZ, RZ, -R44 ;  /* 0x000000ffff2c7224 */ /* 0x000fe400078e0a2c */
[----:B------:R-:W-:Y:S01]  /*42e0*/  @!P5 IMAD.IADD R54, R54, 0x1, -R5 ;  /* 0x000000013636d824 */ /* 0x000fe200078e0a05 */
[C---:B------:R-:W-:Y:S01]  /*42f0*/  ISETP.GT.U32.AND P5, PT, R5.reuse, R60, PT ;  /* 0x0000003c0500720c */ /* 0x040fe20003fa4070 */
[C---:B------:R-:W-:Y:S02]  /*4300*/  IMAD R56, R5.reuse, R44, R56 ;  /* 0x0000002c05387224 */ /* 0x040fe400078e0238 */
[----:B------:R-:W-:Y:S01]  /*4310*/  @!P2 IMAD.MOV R53, RZ, RZ, -R53 ;  /* 0x000000ffff35a224 */ /* 0x000fe200078e0a35 */
[----:B------:R-:W-:Y:S01]  /*4320*/  ISETP.GT.U32.AND P2, PT, R5, R62, PT ;  /* 0x0000003e0500720c */ /* 0x000fe20003f44070 */
[----:B------:R-:W-:Y:S01]  /*4330*/  @!P4 IMAD.IADD R55, R55, 0x1, -R5 ;  /* 0x000000013737c824 */ /* 0x000fe200078e0a05 */
[----:B------:R-:W-:-:S02]  /*4340*/  ISETP.GT.U32.AND P4, PT, R5, R56, PT ;  /* 0x000000380500720c */ /* 0x000fc40003f84070 */
[----:B------:R-:W-:Y:S02]  /*4350*/  IABS R58, R67 ;  /* 0x00000043003a7213 */ /* 0x000fe40000000000 */
[----:B------:R-:W-:Y:S02]  /*4360*/  ISETP.GE.AND P6, PT, R57, RZ, PT ;  /* 0x000000ff3900720c */ /* 0x000fe40003fc6270 */
[----:B------:R-:W-:Y:S01]  /*4370*/  IABS R57, R69 ;  /* 0x0000004500397213 */ /* 0x000fe20000000000 */
[----:B------:R-:W-:-:S04]  /*4380*/  IMAD.HI.U32 R48, R10, R58, RZ ;  /* 0x0000003a0a307227 */ /* 0x000fc800078e00ff */
[----:B------:R-:W-:Y:S01]  /*4390*/  @!P5 IMAD.IADD R60, R60, 0x1, -R5 ;  /* 0x000000013c3cd824 */ /* 0x000fe200078e0a05 */
[----:B------:R-:W-:Y:S01]  /*43a0*/  ISETP.GT.U32.AND P5, PT, R5, R55, PT ;  /* 0x000000370500720c */ /* 0x000fe20003fa4070 */
[----:B------:R-:W-:Y:S02]  /*43b0*/  IMAD.MOV R48, RZ, RZ, -R48 ;  /* 0x000000ffff307224 */ /* 0x000fe400078e0a30 */
[----:B------:R-:W-:-:S04]  /*43c0*/  IMAD.HI.U32 R44, R10, R57, RZ ;  /* 0x000000390a2c7227 */ /* 0x000fc800078e00ff */
[--C-:B------:R-:W-:Y:S01]  /*43d0*/  @!P2 IMAD.IADD R62, R62, 0x1, -R5.reuse ;  /* 0x000000013e3ea824 */ /* 0x100fe200078e0a05 */
[----:B------:R-:W-:Y:S01]  /*43e0*/  ISETP.GE.AND P2, PT, R59, RZ, PT ;  /* 0x000000ff3b00720c */ /* 0x000fe20003f46270 */
[----:B------:R-:W-:Y:S01]  /*43f0*/  @!P4 IMAD.IADD R56, R56, 0x1, -R5 ;  /* 0x000000013838c824 */ /* 0x000fe200078e0a05 */
[----:B------:R-:W-:Y:S01]  /*4400*/  IABS R59, R71 ;  /* 0x00000047003b7213 */ /* 0x000fe20000000000 */
[C---:B------:R-:W-:Y:S02]  /*4410*/  IMAD R58, R5.reuse, R48, R58 ;  /* 0x00000030053a7224 */ /* 0x040fe400078e023a */
[----:B------:R-:W-:Y:S01]  /*4420*/  IMAD.MOV R48, RZ, RZ, -R44 ;  /* 0x000000ffff307224 */ /* 0x000fe200078e0a2c */
[----:B------:R-:W-:Y:S01]  /*4430*/  ISETP.GT.U32.AND P4, PT, R5, R56, PT ;  /* 0x000000380500720c */ /* 0x000fe20003f84070 */
[----:B------:R-:W-:-:S04]  /*4440*/  IMAD.HI.U32 R44, R10, R59, RZ ;  /* 0x0000003b0a2c7227 */ /* 0x000fc800078e00ff */
[C---:B------:R-:W-:Y:S02]  /*4450*/  IMAD R57, R5.reuse, R48, R57 ;  /* 0x0000003005397224 */ /* 0x040fe400078e0239 */
[----:B------:R-:W-:Y:S01]  /*4460*/  @!P0 IMAD.MOV R64, RZ, RZ, -R64 ;  /* 0x000000ffff408224 */ /* 0x000fe200078e0a40 */
[----:B------:R-:W-:Y:S01]  /*4470*/  ISETP.GT.U32.AND P0, PT, R5, R60, PT ;  /* 0x0000003c0500720c */ /* 0x000fe20003f04070 */
[----:B------:R-:W-:Y:S02]  /*4480*/  IMAD.MOV R44, RZ, RZ, -R44 ;  /* 0x000000ffff2c7224 */ /* 0x000fe400078e0a2c */
[----:B------:R-:W-:Y:S01]  /*4490*/  @!P5 IMAD.IADD R55, R55, 0x1, -R5 ;  /* 0x000000013737d824 */ /* 0x000fe200078e0a05 */
[C---:B------:R-:W-:Y:S01]  /*44a0*/  ISETP.GT.U32.AND P5, PT, R5.reuse, R57, PT ;  /* 0x000000390500720c */ /* 0x040fe20003fa4070 */
[----:B------:R-:W-:Y:S02]  /*44b0*/  IMAD R59, R5, R44, R59 ;  /* 0x0000002c053b7224 */ /* 0x000fe400078e023b */
[----:B------:R-:W-:-:S03]  /*44c0*/  @!P4 IMAD.IADD R56, R56, 0x1, -R5 ;  /* 0x000000013838c824 */ /* 0x000fc600078e0a05 */
[----:B------:R-:W-:-:S03]  /*44d0*/  ISETP.GT.U32.AND P4, PT, R5, R59, PT ;  /* 0x0000003b0500720c */ /* 0x000fc60003f84070 */
[--C-:B------:R-:W-:Y:S01]  /*44e0*/  @!P0 IMAD.IADD R60, R60, 0x1, -R5.reuse ;  /* 0x000000013c3c8824 */ /* 0x100fe200078e0a05 */
[----:B------:R-:W-:Y:S01]  /*44f0*/  ISETP.GE.AND P0, PT, R50, RZ, PT ;  /* 0x000000ff3200720c */ /* 0x000fe20003f06270 */
[----:B------:R-:W-:Y:S01]  /*4500*/  @!P6 IMAD.MOV R54, RZ, RZ, -R54 ;  /* 0x000000ffff36e224 */ /* 0x000fe200078e0a36 */
[----:B------:R-:W-:Y:S01]  /*4510*/  LOP3.LUT R50, R8, 0xd0, RZ, 0xfc, !PT ;  /* 0x000000d008327812 */ /* 0x000fe200078efcff */
[--C-:B------:R-:W-:Y:S01]  /*4520*/  @!P5 IMAD.IADD R57, R57, 0x1, -R5.reuse ;  /* 0x000000013939d824 */ /* 0x100fe200078e0a05 */
[C---:B------:R-:W-:Y:S02]  /*4530*/  ISETP.GT.U32.AND P6, PT, R5.reuse, R58, PT ;  /* 0x0000003a0500720c */ /* 0x040fe40003fc4070 */
[----:B------:R-:W-:Y:S02]  /*4540*/  IABS R63, R50 ;  /* 0x00000032003f7213 */ /* 0x000fe40000000000 */
[----:B------:R-:W-:Y:S01]  /*4550*/  ISETP.GT.U32.AND P5, PT, R5, R57, PT ;  /* 0x000000390500720c */ /* 0x000fe20003fa4070 */
[----:B------:R-:W-:Y:S01]  /*4560*/  @!P4 IMAD.IADD R59, R59, 0x1, -R5 ;  /* 0x000000013b3bc824 */ /* 0x000fe200078e0a05 */
[----:B------:R-:W-:Y:S01]  /*4570*/  ISETP.GE.AND P4, PT, R69, RZ, PT ;  /* 0x000000ff4500720c */ /* 0x000fe20003f86270 */
[----:B------:R-:W-:Y:S01]  /*4580*/  @!P2 IMAD.MOV R62, RZ, RZ, -R62 ;  /* 0x000000ffff3ea224 */ /* 0x000fe200078e0a3e */
[----:B------:R-:W-:Y:S01]  /*4590*/  ISETP.GE.AND P2, PT, R49, RZ, PT ;  /* 0x000000ff3100720c */ /* 0x000fe20003f46270 */
[----:B------:R-:W-:Y:S01]  /*45a0*/  IMAD.HI.U32 R48, R10, R63, RZ ;  /* 0x0000003f0a307227 */ /* 0x000fe200078e00ff */
[----:B------:R-:W-:-:S03]  /*45b0*/  LOP3.LUT R49, R8, 0xcc, RZ, 0xfc, !PT ;  /* 0x000000cc08317812 */ /* 0x000fc600078efcff */
[----:B------:R-:W-:Y:S01]  /*45c0*/  IMAD.MOV R48, RZ, RZ, -R48 ;  /* 0x000000ffff307224 */ /* 0x000fe200078e0a30 */
[----:B------:R-:W-:Y:S01]  /*45d0*/  IABS R65, R49 ;  /* 0x0000003100417213 */ /* 0x000fe20000000000 */
[----:B------:R-:W-:Y:S02]  /*45e0*/  @!P6 IMAD.IADD R58, R58, 0x1, -R5 ;  /* 0x000000013a3ae824 */ /* 0x000fe400078e0a05 */
[----:B------:R-:W-:Y:S02]  /*45f0*/  IMAD R63, R5, R48, R63 ;  /* 0x00000030053f7224 */ /* 0x000fe400078e023f */
[----:B------:R-:W-:Y:S01]  /*4600*/  @!P5 IMAD.IADD R57, R57, 0x1, -R5 ;  /* 0x000000013939d824 */ /* 0x000fe200078e0a05 */
[----:B------:R-:W-:Y:S01]  /*4610*/  ISETP.GT.U32.AND P6, PT, R5, R58, PT ;  /* 0x0000003a0500720c */ /* 0x000fe20003fc4070 */
[----:B------:R-:W-:-:S04]  /*4620*/  IMAD.HI.U32 R44, R10, R65, RZ ;  /* 0x000000410a2c7227 */ /* 0x000fc800078e00ff */
[----:B------:R-:W-:Y:S01]  /*4630*/  @!P4 IMAD.MOV R57, RZ, RZ, -R57 ;  /* 0x000000ffff39c224 */ /* 0x000fe200078e0a39 */
[C---:B------:R-:W-:Y:S01]  /*4640*/  ISETP.GT.U32.AND P4, PT, R5.reuse, R63, PT ;  /* 0x0000003f0500720c */ /* 0x040fe20003f84070 */
[----:B------:R-:W-:Y:S02]  /*4650*/  IMAD.MOV R44, RZ, RZ, -R44 ;  /* 0x000000ffff2c7224 */ /* 0x000fe400078e0a2c */
[----:B------:R-:W-:Y:S02]  /*4660*/  @!P2 IMAD.MOV R55, RZ, RZ, -R55 ;  /* 0x000000ffff37a224 */ /* 0x000fe400078e0a37 */
[----:B------:R-:W-:Y:S01]  /*4670*/  IMAD R65, R5, R44, R65 ;  /* 0x0000002c05417224 */ /* 0x000fe200078e0241 */
[----:B------:R-:W-:Y:S01]  /*4680*/  ISETP.GE.AND P2, PT, R61, RZ, PT ;  /* 0x000000ff3d00720c */ /* 0x000fe20003f46270 */
[----:B------:R-:W-:Y:S01]  /*4690*/  @!P6 IMAD.IADD R58, R58, 0x1, -R5 ;  /* 0x000000013a3ae824 */ /* 0x000fe200078e0a05 */
[----:B------:R-:W-:Y:S02]  /*46a0*/  LOP3.LUT R61, R8, 0xd4, RZ, 0xfc, !PT ;  /* 0x000000d4083d7812 */ /* 0x000fe400078efcff */
[----:B------:R-:W-:-:S02]  /*46b0*/  ISETP.GT.U32.AND P5, PT, R5, R65, PT ;  /* 0x000000410500720c */ /* 0x000fc40003fa4070 */
[----:B------:R-:W-:Y:S01]  /*46c0*/  ISETP.GE.AND P6, PT, R67, RZ, PT ;  /* 0x000000ff4300720c */ /* 0x000fe20003fc6270 */
[----:B------:R-:W-:Y:S01]  /*46d0*/  @!P4 IMAD.IADD R63, R63, 0x1, -R5 ;  /* 0x000000013f3fc824 */ /* 0x000fe200078e0a05 */
[----:B------:R-:W-:Y:S01]  /*46e0*/  IABS R149, R61 ;  /* 0x0000003d00957213 */ /* 0x000fe20000000000 */
[----:B------:R-:W-:Y:S01]  /*46f0*/  @!P0 IMAD.MOV R60, RZ, RZ, -R60 ;  /* 0x000000ffff3c8224 */ /* 0x000fe200078e0a3c */
[C---:B------:R-:W-:Y:S02]  /*4700*/  ISETP.GT.U32.AND P0, PT, R5.reuse, R59, PT ;  /* 0x0000003b0500720c */ /* 0x040fe40003f04070 */
[----:B------:R-:W-:Y:S01]  /*4710*/  ISETP.GT.U32.AND P4, PT, R5, R63, PT ;  /* 0x0000003f0500720c */ /* 0x000fe20003f84070 */
[----:B------:R-:W-:Y:S01]  /*4720*/  IMAD.HI.U32 R44, R10, R149, RZ ;  /* 0x000000950a2c7227 */ /* 0x000fe200078e00ff */
[----:B------:R-:W-:-:S03]  /*4730*/  LOP3.LUT R67, R8, 0xd8, RZ, 0xfc, !PT ;  /* 0x000000d808437812 */ /* 0x000fc600078efcff */
[----:B------:R-:W-:Y:S01]  /*4740*/  @!P2 IMAD.MOV R56, RZ, RZ, -R56 ;  /* 0x000000ffff38a224 */ /* 0x000fe200078e0a38 */
[----:B------:R-:W-:Y:S01]  /*4750*/  ISETP.GE.AND P2, PT, R71, RZ, PT ;  /* 0x000000ff4700720c */ /* 0x000fe20003f46270 */
[----:B------:R-:W-:Y:S02]  /*4760*/  @!P5 IMAD.IADD R65, R65, 0x1, -R5 ;  /* 0x000000014141d824 */ /* 0x000fe400078e0a05 */
[----:B------:R-:W-:Y:S02]  /*4770*/  IMAD.MOV R44, RZ, RZ, -R44 ;  /* 0x000000ffff2c7224 */ /* 0x000fe400078e0a2c */
[----:B------:R-:W-:Y:S01]  /*4780*/  @!P6 IMAD.MOV R58, RZ, RZ, -R58 ;  /* 0x000000ffff3ae224 */ /* 0x000fe200078e0a3a */
[----:B------:R-:W-:Y:S01]  /*4790*/  ISETP.GE.AND P6, PT, R49, RZ, PT ;  /* 0x000000ff3100720c */ /* 0x000fe20003fc6270 */
[C---:B------:R-:W-:Y:S01]  /*47a0*/  IMAD R149, R5.reuse, R44, R149 ;  /* 0x0000002c05957224 */ /* 0x040fe200078e0295 */
[----:B------:R-:W-:Y:S02]  /*47b0*/  IABS R49, R67 ;  /* 0x0000004300317213 */ /* 0x000fe40000000000 */
[----:B------:R-:W-:Y:S01]  /*47c0*/  ISETP.GT.U32.AND P5, PT, R5, R65, PT ;  /* 0x000000410500720c */ /* 0x000fe20003fa4070 */
[--C-:B------:R-:W-:Y:S01]  /*47d0*/  @!P0 IMAD.IADD R59, R59, 0x1, -R5.reuse ;  /* 0x000000013b3b8824 */ /* 0x100fe200078e0a05 */
[----:B------:R-:W-:Y:S01]  /*47e0*/  LOP3.LUT R69, R8, 0xdc, RZ, 0xfc, !PT ;  /* 0x000000dc08457812 */ /* 0x000fe200078efcff */
[----:B------:R-:W-:Y:S01]  /*47f0*/  @!P4 IMAD.IADD R63, R63, 0x1, -R5 ;  /* 0x000000013f3fc824 */ /* 0x000fe200078e0a05 */
[----:B------:R-:W-:Y:S01]  /*4800*/  ISETP.GT.U32.AND P4, PT, R5, R149, PT ;  /* 0x000000950500720c */ /* 0x000fe20003f84070 */
[----:B------:R-:W-:Y:S01]  /*4810*/  IMAD.HI.U32 R48, R10, R49, RZ ;  /* 0x000000310a307227 */ /* 0x000fe200078e00ff */
[----:B------:R-:W-:-:S02]  /*4820*/  LOP3.LUT R71, R8, 0xe0, RZ, 0xfc, !PT ;  /* 0x000000e008477812 */ /* 0x000fc400078efcff */
[----:B------:R-:W-:Y:S01]  /*4830*/  ISETP.GE.AND P0, PT, R50, RZ, PT ;  /* 0x000000ff3200720c */ /* 0x000fe20003f06270 */
[----:B------:R-:W-:Y:S01]  /*4840*/  @!P2 IMAD.MOV R59, RZ, RZ, -R59 ;  /* 0x000000ffff3ba224 */ /* 0x000fe200078e0a3b */
[----:B------:R-:W-:Y:S01]  /*4850*/  ISETP.GE.AND P2, PT, R61, RZ, PT ;  /* 0x000000ff3d00720c */ /* 0x000fe20003f46270 */
[----:B------:R-:W-:Y:S01]  /*4860*/  IMAD.MOV R48, RZ, RZ, -R48 ;  /* 0x000000ffff307224 */ /* 0x000fe200078e0a30 */
[----:B------:R-:W-:Y:S02]  /*4870*/  IABS R50, R69 ;  /* 0x0000004500327213 */ /* 0x000fe40000000000 */
[----:B------:R-:W-:Y:S01]  /*4880*/  IABS R61, R71 ;  /* 0x00000047003d7213 */ /* 0x000fe20000000000 */
[----:B------:R-:W-:Y:S01]  /*4890*/  IMAD R44, R5, R48, R49 ;  /* 0x00000030052c7224 */ /* 0x000fe200078e0231 */
[----:B------:R-:W-:Y:S01]  /*48a0*/  IABS R78, R75 ;  /* 0x0000004b004e7213 */ /* 0x000fe20000000000 */
[----:B------:R-:W-:Y:S02]  /*48b0*/  @!P5 IMAD.IADD R65, R65, 0x1, -R5 ;  /* 0x000000014141d824 */ /* 0x000fe400078e0a05 */
[----:B------:R-:W-:-:S04]  /*48c0*/  IMAD.HI.U32 R48, R10, R50, RZ ;  /* 0x000000320a307227 */ /* 0x000fc800078e00ff */
[----:B------:R-:W-:-:S04]  /*48d0*/  IMAD.HI.U32 R49, R10, R61, RZ ;  /* 0x0000003d0a317227 */ /* 0x000fc800078e00ff */
[----:B------:R-:W-:Y:S02]  /*48e0*/  IMAD.MOV R48, RZ, RZ, -R48 ;  /* 0x000000ffff307224 */ /* 0x000fe400078e0a30 */
[----:B------:R-:W-:Y:S02]  /*48f0*/  @!P4 IMAD.IADD R149, R149, 0x1, -R5 ;  /* 0x000000019595c824 */ /* 0x000fe400078e0a05 */
[----:B------:R-:W-:Y:S01]  /*4900*/  @!P6 IMAD.MOV R65, RZ, RZ, -R65 ;  /* 0x000000ffff41e224 */ /* 0x000fe200078e0a41 */
[C---:B------:R-:W-:Y:S01]  /*4910*/  ISETP.GT.U32.AND P6, PT, R5.reuse, R44, PT ;  /* 0x0000002c0500720c */ /* 0x040fe20003fc4070 */
[----:B------:R-:W-:Y:S02]  /*4920*/  IMAD.MOV R74, RZ, RZ, -R49 ;  /* 0x000000ffff4a7224 */ /* 0x000fe400078e0a31 */
[----:B------:R-:W-:Y:S01]  /*4930*/  IMAD.HI.U32 R49, R10, R78, RZ ;  /* 0x0000004e0a317227 */ /* 0x000fe200078e00ff */
[----:B------:R-:W-:-:S03]  /*4940*/  ISETP.GT.U32.AND P4, PT, R5, R149, PT ;  /* 0x000000950500720c */ /* 0x000fc60003f84070 */
[C---:B------:R-:W-:Y:S02]  /*4950*/  IMAD R48, R5.reuse, R48, R50 ;  /* 0x0000003005307224 */ /* 0x040fe400078e0232 */
[----:B------:R-:W-:Y:S02]  /*4960*/  IMAD.MOV R49, RZ, RZ, -R49 ;  /* 0x000000ffff317224 */ /* 0x000fe400078e0a31 */
[----:B------:R-:W-:Y:S01]  /*4970*/  @!P0 IMAD.MOV R63, RZ, RZ, -R63 ;  /* 0x000000ffff3f8224 */ /* 0x000fe200078e0a3f */
[C---:B------:R-:W-:Y:S01]  /*4980*/  ISETP.GT.U32.AND P0, PT, R5.reuse, R48, PT ;  /* 0x000000300500720c */ /* 0x040fe20003f04070 */
[C---:B------:R-:W-:Y:S02]  /*4990*/  IMAD R78, R5.reuse, R49, R78 ;  /* 0x00000031054e7224 */ /* 0x040fe400078e024e */
[C---:B------:R-:W-:Y:S02]  /*49a0*/  IMAD R50, R5.reuse, R74, R61 ;  /* 0x0000004a05327224 */ /* 0x040fe400078e023d */
[--C-:B------:R-:W-:Y:S01]  /*49b0*/  @!P6 IMAD.IADD R44, R44, 0x1, -R5.reuse ;  /* 0x000000012c2ce824 */ /* 0x100fe200078e0a05 */
[----:B------:R-:W-:Y:S01]  /*49c0*/  ISETP.GT.U32.AND P6, PT, R5, R78, PT ;  /* 0x0000004e0500720c */ /* 0x000fe20003fc4070 */
[----:B------:R-:W-:Y:S01]  /*49d0*/  @!P4 IMAD.IADD R149, R149, 0x1, -R5 ;  /* 0x000000019595c824 */ /* 0x000fe200078e0a05 */
[----:B------:R-:W-:-:S02]  /*49e0*/  IABS R82, R79 ;  /* 0x0000004f00527213 */ /* 0x000fc40000000000 */
[----:B------:R-:W-:Y:S02]  /*49f0*/  ISETP.GT.U32.AND P4, PT, R5, R50, PT ;  /* 0x000000320500720c */ /* 0x000fe40003f84070 */
[----:B------:R-:W-:Y:S01]  /*4a00*/  ISETP.GE.AND P5, PT, R67, RZ, PT ;  /* 0x000000ff4300720c */ /* 0x000fe20003fa6270 */
[----:B------:R-:W-:Y:S01]  /*4a10*/  @!P0 IMAD.IADD R48, R48, 0x1, -R5 ;  /* 0x0000000130308824 */ /* 0x000fe200078e0a05 */
[----:B------:R-:W-:Y:S01]  /*4a20*/  IABS R80, R77 ;  /* 0x0000004d00507213 */ /* 0x000fe20000000000 */
[----:B------:R-:W-:Y:S01]  /*4a30*/  IMAD.HI.U32 R67, R10, R82, RZ ;  /* 0x000000520a437227 */ /* 0x000fe200078e00ff */
[----:B------:R-:W-:-:S03]  /*4a40*/  ISETP.GT.U32.AND P0, PT, R5, R44, PT ;  /* 0x0000002c0500720c */ /* 0x000fc60003f04070 */
[----:B------:R-:W-:Y:S01]  /*4a50*/  @!P2 IMAD.MOV R149, RZ, RZ, -R149 ;  /* 0x000000ffff95a224 */ /* 0x000fe200078e0a95 */
[----:B------:R-:W-:Y:S01]  /*4a60*/  ISETP.GT.U32.AND P2, PT, R5, R48, PT ;  /* 0x000000300500720c */ /* 0x000fe20003f44070 */
[----:B------:R-:W-:Y:S01]  /*4a70*/  IMAD.HI.U32 R61, R10, R80, RZ ;  /* 0x000000500a3d7227 */ /* 0x000fe200078e00ff */
[----:B------:R-:W-:-:S03]  /*4a80*/  IABS R84, R81 ;  /* 0x0000005100547213 */ /* 0x000fc60000000000 */
[----:B------:R-:W-:Y:S02]  /*4a90*/  IMAD.MOV R67, RZ, RZ, -R67 ;  /* 0x000000ffff437224 */ /* 0x000fe400078e0a43 */
[----:B------:R-:W-:Y:S02]  /*4aa0*/  @!P6 IMAD.IADD R78, R78, 0x1, -R5 ;  /* 0x000000014e4ee824 */ /* 0x000fe400078e0a05 */
[----:B------:R-:W-:Y:S02]  /*4ab0*/  IMAD.MOV R61, RZ, RZ, -R61 ;  /* 0x000000ffff3d7224 */ /* 0x000fe400078e0a3d */
[C---:B------:R-:W-:Y:S01]  /*4ac0*/  IMAD R82, R5.reuse, R67, R82 ;  /* 0x0000004305527224 */ /* 0x040fe200078e0252 */
[----:B------:R-:W-:Y:S01]  /*4ad0*/  LOP3.LUT R67, R8, 0xfc, RZ, 0xfc, !PT ;  /* 0x000000fc08437812 */ /* 0x000fe200078efcff */
[----:B------:R-:W-:Y:S01]  /*4ae0*/  @!P4 IMAD.IADD R50, R50, 0x1, -R5 ;  /* 0x000000013232c824 */ /* 0x000fe200078e0a05 */
[----:B------:R-:W-:Y:S01]  /*4af0*/  ISETP.GT.U32.AND P6, PT, R5, R78, PT ;  /* 0x0000004e0500720c */ /* 0x000fe20003fc4070 */
[----:B------:R-:W-:-:S03]  /*4b00*/  IMAD.HI.U32 R8, R10, R84, RZ ;  /* 0x000000540a087227 */ /* 0x000fc600078e00ff */
[C---:B------:R-:W-:Y:S01]  /*4b10*/  ISETP.GT.U32.AND P4, PT, R5.reuse, R50, PT ;  /* 0x000000320500720c */ /* 0x040fe20003f84070 */
[C---:B------:R-:W-:Y:S02]  /*4b20*/  IMAD R80, R5.reuse, R61, R80 ;  /* 0x0000003d05507224 */ /* 0x040fe400078e0250 */
[----:B------:R-:W-:Y:S02]  /*4b30*/  IMAD.MOV R8, RZ, RZ, -R8 ;  /* 0x000000ffff087224 */ /* 0x000fe400078e0a08 */
[--C-:B------:R-:W-:Y:S01]  /*4b40*/  @!P0 IMAD.IADD R44, R44, 0x1, -R5.reuse ;  /* 0x000000012c2c8824 */ /* 0x100fe200078e0a05 */
[C---:B------:R-:W-:Y:S01]  /*4b50*/  ISETP.GT.U32.AND P0, PT, R5.reuse, R80, PT ;  /* 0x000000500500720c */ /* 0x040fe20003f04070 */
[--C-:B------:R-:W-:Y:S01]  /*4b60*/  @!P2 IMAD.IADD R48, R48, 0x1, -R5.reuse ;  /* 0x000000013030a824 */ /* 0x100fe200078e0a05 */
[C---:B------:R-:W-:Y:S01]  /*4b70*/  ISETP.GT.U32.AND P2, PT, R5.reuse, R82, PT ;  /* 0x000000520500720c */ /* 0x040fe20003f44070 */
[----:B------:R-:W-:Y:S01]  /*4b80*/  IMAD R84, R5, R8, R84 ;  /* 0x0000000805547224 */ /* 0x000fe200078e0254 */
[----:B------:R-:W-:Y:S01]  /*4b90*/  IABS R86, R83 ;  /* 0x0000005300567213 */ /* 0x000fe20000000000 */
[----:B------:R-:W-:-:S03]  /*4ba0*/  @!P6 IMAD.IADD R78, R78, 0x1, -R5 ;  /* 0x000000014e4ee824 */ /* 0x000fc600078e0a05 */
[----:B------:R-:W-:Y:S01]  /*4bb0*/  ISETP.GT.U32.AND P6, PT, R5, R84, PT ;  /* 0x000000540500720c */ /* 0x000fe20003fc4070 */
[--C-:B------:R-:W-:Y:S01]  /*4bc0*/  @!P4 IMAD.IADD R50, R50, 0x1, -R5.reuse ;  /* 0x000000013232c824 */ /* 0x100fe200078e0a05 */
[----:B------:R-:W-:Y:S01]  /*4bd0*/  IABS R88, R85 ;  /* 0x0000005500587213 */ /* 0x000fe20000000000 */
[----:B------:R-:W-:Y:S01]  /*4be0*/  IMAD.HI.U32 R8, R10, R86, RZ ;  /* 0x000000560a087227 */ /* 0x000fe200078e00ff */
[----:B------:R-:W-:Y:S02]  /*4bf0*/  ISETP.GE.AND P4, PT, R69, RZ, PT ;  /* 0x000000ff4500720c */ /* 0x000fe40003f86270 */
[----:B------:R-:W-:Y:S01]  /*4c00*/  IABS R61, R67 ;  /* 0x00000043003d7213 */ /* 0x000fe20000000000 */
[--C-:B------:R-:W-:Y:S02]  /*4c10*/  @!P0 IMAD.IADD R80, R80, 0x1, -R5.reuse ;  /* 0x0000000150508824 */ /* 0x100fe400078e0a05 */
[----:B------:R-:W-:Y:S01]  /*4c20*/  @!P2 IMAD.IADD R82, R82, 0x1, -R5 ;  /* 0x000000015252a824 */ /* 0x000fe200078e0a05 */
[----:B------:R-:W-:Y:S01]  /*4c30*/  ISETP.GE.AND P2, PT, R75, RZ, PT ;  /* 0x000000ff4b00720c */ /* 0x000fe20003f46270 */
[----:B------:R-:W-:-:S02]  /*4c40*/  IMAD.MOV.U32 R158, RZ, RZ, R44 ;  /* 0x000000ffff9e7224 */ /* 0x000fc400078e002c */
[----:B------:R-:W-:Y:S02]  /*4c50*/  IMAD.MOV R8, RZ, RZ, -R8 ;  /* 0x000000ffff087224 */ /* 0x000fe400078e0a08 */
[----:B------:R-:W-:Y:S01]  /*4c60*/  IMAD.HI.U32 R49, R10, R88, RZ ;  /* 0x000000580a317227 */ /* 0x000fe200078e00ff */
[----:B------:R-:W-:-:S03]  /*4c70*/  ISETP.GE.AND P0, PT, R71, RZ, PT ;  /* 0x000000ff4700720c */ /* 0x000fc60003f06270 */
[----:B------:R-:W-:Y:S01]  /*4c80*/  @!P5 IMAD.MOV R158, RZ, RZ, -R158 ;  /* 0x000000ffff9ed224 */ /* 0x000fe200078e0a9e */
[C---:B------:R-:W-:Y:S01]  /*4c90*/  ISETP.GT.U32.AND P5, PT, R5.reuse, R80, PT ;  /* 0x000000500500720c */ /* 0x040fe20003fa4070 */
[----:B------:R-:W-:Y:S02]  /*4ca0*/  IMAD R86, R5, R8, R86 ;  /* 0x0000000805567224 */ /* 0x000fe400078e0256 */
[----:B------:R-:W-:Y:S02]  /*4cb0*/  IMAD.MOV R49, RZ, RZ, -R49 ;  /* 0x000000ffff317224 */ /* 0x000fe400078e0a31 */
[----:B------:R-:W-:-:S04]  /*4cc0*/  IMAD.HI.U32 R10, R10, R61, RZ ;  /* 0x0000003d0a0a7227 */ /* 0x000fc800078e00ff */
[----:B------:R-:W-:Y:S02]  /*4cd0*/  IMAD.MOV.U32 R8, RZ, RZ, R48 ;  /* 0x000000ffff087224 */ /* 0x000fe400078e0030 */
[----:B------:R-:W-:Y:S02]  /*4ce0*/  @!P6 IMAD.IADD R84, R84, 0x1, -R5 ;  /* 0x000000015454e824 */ /* 0x000fe400078e0a05 */
[C---:B------:R-:W-:Y:S02]  /*4cf0*/  IMAD R88, R5.reuse, R49, R88 ;  /* 0x0000003105587224 */ /* 0x040fe400078e0258 */
[----:B------:R-:W-:Y:S01]  /*4d00*/  @!P4 IMAD.MOV R8, RZ, RZ, -R8 ;  /* 0x000000ffff08c224 */ /* 0x000fe200078e0a08 */
[C---:B------:R-:W-:Y:S01]  /*4d10*/  ISETP.GT.U32.AND P4, PT, R5.reuse, R84, PT ;  /* 0x000000540500720c */ /* 0x040fe20003f84070 */
[----:B------:R-:W-:Y:S01]  /*4d20*/  IMAD.MOV R10, RZ, RZ, -R10 ;  /* 0x000000ffff0a7224 */ /* 0x000fe200078e0a0a */
[----:B------:R-:W-:Y:S01]  /*4d30*/  ISETP.GT.U32.AND P6, PT, R5, R82, PT ;  /* 0x000000520500720c */ /* 0x000fe20003fc4070 */
[----:B------:R-:W-:-:S02]  /*4d40*/  IMAD.MOV.U32 R74, RZ, RZ, R50 ;  /* 0x000000ffff4a7224 */ /* 0x000fc400078e0032 */
[C---:B------:R-:W-:Y:S02]  /*4d50*/  IMAD R10, R5.reuse, R10, R61 ;  /* 0x0000000a050a7224 */ /* 0x040fe400078e023d */
[----:B------:R-:W-:Y:S01]  /*4d60*/  @!P2 IMAD.MOV R78, RZ, RZ, -R78 ;  /* 0x000000ffff4ea224 */ /* 0x000fe200078e0a4e */
[C---:B------:R-:W-:Y:S01]  /*4d70*/  ISETP.GT.U32.AND P2, PT, R5.reuse, R88, PT ;  /* 0x000000580500720c */ /* 0x040fe20003f44070 */
[----:B------:R-:W-:Y:S01]  /*4d80*/  @!P0 IMAD.MOV R74, RZ, RZ, -R74 ;  /* 0x000000ffff4a8224 */ /* 0x000fe200078e0a4a */
[C---:B------:R-:W-:Y:S01]  /*4d90*/  ISETP.GT.U32.AND P0, PT, R5.reuse, R86, PT ;  /* 0x000000560500720c */ /* 0x040fe20003f04070 */
[--C-:B------:R-:W-:Y:S01]  /*4da0*/  @!P5 IMAD.IADD R80, R80, 0x1, -R5.reuse ;  /* 0x000000015050d824 */ /* 0x100fe200078e0a05 */
[----:B------:R-:W-:Y:S01]  /*4db0*/  ISETP.GT.U32.AND P5, PT, R5, R10, PT ;  /* 0x0000000a0500720c */ /* 0x000fe20003fa4070 */
[--C-:B------:R-:W-:Y:S01]  /*4dc0*/  @!P4 IMAD.IADD R84, R84, 0x1, -R5.reuse ;  /* 0x000000015454c824 */ /* 0x100fe200078e0a05 */
[----:B------:R-:W-:Y:S01]  /*4dd0*/  ISETP.GE.AND P4, PT, R79, RZ, PT ;  /* 0x000000ff4f00720c */ /* 0x000fe20003f86270 */
[----:B------:R-:W-:Y:S01]  /*4de0*/  @!P6 IMAD.IADD R82, R82, 0x1, -R5 ;  /* 0x000000015252e824 */ /* 0x000fe200078e0a05 */
[----:B------:R-:W-:-:S05]  /*4df0*/  ISETP.GE.AND P6, PT, R77, RZ, PT ;  /* 0x000000ff4d00720c */ /* 0x000fca0003fc6270 */
[--C-:B------:R-:W-:Y:S02]  /*4e00*/  @!P2 IMAD.IADD R88, R88, 0x1, -R5.reuse ;  /* 0x000000015858a824 */ /* 0x100fe400078e0a05 */
[--C-:B------:R-:W-:Y:S02]  /*4e10*/  @!P0 IMAD.IADD R86, R86, 0x1, -R5.reuse ;  /* 0x0000000156568824 */ /* 0x100fe400078e0a05 */
[----:B------:R-:W-:Y:S01]  /*4e20*/  @!P5 IMAD.IADD R10, R10, 0x1, -R5 ;  /* 0x000000010a0ad824 */ /* 0x000fe200078e0a05 */
[C---:B------:R-:W-:Y:S02]  /*4e30*/  ISETP.GT.U32.AND P5, PT, R5.reuse, R88, PT ;  /* 0x000000580500720c */ /* 0x040fe40003fa4070 */
[C---:B------:R-:W-:Y:S01]  /*4e40*/  ISETP.GT.U32.AND P2, PT, R5.reuse, R86, PT ;  /* 0x000000560500720c */ /* 0x040fe20003f44070 */
[----:B------:R-:W-:Y:S01]  /*4e50*/  @!P4 IMAD.MOV R82, RZ, RZ, -R82 ;  /* 0x000000ffff52c224 */ /* 0x000fe200078e0a52 */
[----:B------:R-:W-:Y:S01]  /*4e60*/  ISETP.GT.U32.AND P4, PT, R5, R10, PT ;  /* 0x0000000a0500720c */ /* 0x000fe20003f84070 */
[----:B------:R-:W-:Y:S01]  /*4e70*/  @!P6 IMAD.MOV R80, RZ, RZ, -R80 ;  /* 0x000000ffff50e224 */ /* 0x000fe200078e0a50 */
[----:B------:R-:W-:-:S02]  /*4e80*/  ISETP.GE.AND P6, PT, R83, RZ, PT ;  /* 0x000000ff5300720c */ /* 0x000fc40003fc6270 */
[----:B------:R-:W-:-:S05]  /*4e90*/  ISETP.GE.AND P0, PT, R81, RZ, PT ;  /* 0x000000ff5100720c */ /* 0x000fca0003f06270 */
[--C-:B------:R-:W-:Y:S01]  /*4ea0*/  @!P5 IMAD.IADD R88, R88, 0x1, -R5.reuse ;  /* 0x000000015858d824 */ /* 0x100fe200078e0a05 */
[----:B------:R-:W-:Y:S01]  /*4eb0*/  ISETP.GE.AND P5, PT, R67, RZ, PT ;  /* 0x000000ff4300720c */ /* 0x000fe20003fa6270 */
[--C-:B------:R-:W-:Y:S01]  /*4ec0*/  @!P2 IMAD.IADD R86, R86, 0x1, -R5.reuse ;  /* 0x000000015656a824 */ /* 0x100fe200078e0a05 */
[----:B------:R-:W-:Y:S01]  /*4ed0*/  LOP3.LUT P2, RZ, R9, R4, RZ, 0xfc, !PT ;  /* 0x0000000409ff7212 */ /* 0x000fe2000784fcff */
[----:B------:R-:W-:Y:S01]  /*4ee0*/  @!P4 IMAD.IADD R10, R10, 0x1, -R5 ;  /* 0x000000010a0ac824 */ /* 0x000fe200078e0a05 */
[----:B------:R-:W-:Y:S01]  /*4ef0*/  SHF.R.U32.HI R4, RZ, 0x3, R41 ;  /* 0x00000003ff047819 */ /* 0x000fe20000011629 */
[----:B------:R-:W-:Y:S01]  /*4f00*/  @!P6 IMAD.MOV R86, RZ, RZ, -R86 ;  /* 0x000000ffff56e224 */ /* 0x000fe200078e0a56 */
[----:B------:R-:W-:Y:S01]  /*4f10*/  ISETP.NE.AND P6, PT, R31, RZ, PT ;  /* 0x000000ff1f00720c */ /* 0x000fe20003fc5270 */
[----:B------:R-:W-:Y:S01]  /*4f20*/  @!P0 IMAD.MOV R84, RZ, RZ, -R84 ;  /* 0x000000ffff548224 */ /* 0x000fe200078e0a54 */
[----:B------:R-:W-:Y:S01]  /*4f30*/  LOP3.LUT P4, RZ, R4, 0x1, RZ, 0xc0, !PT ;  /* 0x0000000104ff7812 */ /* 0x000fe2000788c0ff */
[----:B------:R-:W-:Y:S01]  /*4f40*/  IMAD.MOV.U32 R4, RZ, RZ, R10 ;  /* 0x000000ffff047224 */ /* 0x000fe200078e000a */
[----:B------:R-:W-:-:S02]  /*4f50*/  LOP3.LUT R5, RZ, R31, RZ, 0x33, !PT ;  /* 0x0000001fff057212 */ /* 0x000fc400078e33ff */
[----:B------:R-:W-:Y:S01]  /*4f60*/  ISETP.GE.AND P0, PT, R85, RZ, PT ;  /* 0x000000ff5500720c */ /* 0x000fe20003f06270 */
[----:B------:R-:W-:Y:S01]  /*4f70*/  @!P5 IMAD.MOV R4, RZ, RZ, -R4 ;  /* 0x000000ffff04d224 */ /* 0x000fe200078e0a04 */
[----:B------:R-:W-:Y:S02]  /*4f80*/  SEL R163, R5, R8, !P6 ;  /* 0x0000000805a37207 */ /* 0x000fe40007000000 */
[----:B------:R-:W-:Y:S02]  /*4f90*/  SHF.R.S32.HI R252, RZ, 0x1f, R213 ;  /* 0x0000001ffffc7819 */ /* 0x000fe400000114d5 */
[----:B------:R-:W-:Y:S01]  /*4fa0*/  IADD3 R8, P5, PT, R213, R6, RZ ;  /* 0x00000006d5087210 */ /* 0x000fe20007fbe0ff */
[----:B------:R-:W-:Y:S01]  /*4fb0*/  VIADD R169, R2, 0x1f ;  /* 0x0000001f02a97836 */ /* 0x000fe20000000000 */
[----:B------:R-:W-:Y:S02]  /*4fc0*/  PRMT R164, RZ, 0x7610, R164 ;  /* 0x00007610ffa47816 */ /* 0x000fe400000000a4 */
[----:B------:R-:W-:Y:S01]  /*4fd0*/  LOP3.LUT R87, R3, 0x1f, RZ, 0xc0, !PT ;  /* 0x0000001f03577812 */ /* 0x000fe200078ec0ff */
[----:B------:R-:W-:Y:S01]  /*4fe0*/  IMAD.X R9, R252, 0x1, R7, P5 ;  /* 0x00000001fc097824 */ /* 0x000fe200028e0607 */
[----:B------:R-:W-:Y:S01]  /*4ff0*/  SEL R108, R5, R11, !P6 ;  /* 0x0000000b056c7207 */ /* 0x000fe20007000000 */
[----:B------:R-:W-:Y:S01]  /*5000*/  @!P0 IMAD.MOV R88, RZ, RZ, -R88 ;  /* 0x000000ffff588224 */ /* 0x000fe200078e0a58 */
[----:B------:R-:W-:Y:S01]  /*5010*/  ISETP.GT.AND P0, PT, R169, 0x1f, PT ;  /* 0x0000001fa900780c */ /* 0x000fe20003f04270 */
[----:B------:R-:W-:Y:S01]  /*5020*/  IMAD R212, R118, 0x1d, RZ ;  /* 0x0000001d76d47824 */ /* 0x000fe200078e02ff */
[----:B------:R0:W2:Y:S01]  /*5030*/  @P4 LDG.E.U8 R164, desc[UR14][R8.64] ;  /* 0x0000000e08a44981 */ /* 0x0000a2000c1e1100 */
[----:B------:R-:W-:Y:S01]  /*5040*/  IMAD R198, R87, R119, RZ ;  /* 0x0000007757c67224 */ /* 0x000fe200078e02ff */
[----:B------:R-:W-:-:S02]  /*5050*/  SHF.R.U32.HI R3, RZ, 0x2, R41 ;  /* 0x00000002ff037819 */ /* 0x000fc40000011629 */
[C---:B------:R-:W-:Y:S02]  /*5060*/  SEL R61, R5.reuse, R15, !P6 ;  /* 0x0000000f053d7207 */ /* 0x040fe40007000000 */
[C---:B------:R-:W-:Y:S02]  /*5070*/  SEL R31, R5.reuse, R22, !P6 ;  /* 0x00000016051f7207 */ /* 0x040fe40007000000 */
[C---:B------:R-:W-:Y:S02]  /*5080*/  SEL R103, R5.reuse, R12, !P6 ;  /* 0x0000000c05677207 */ /* 0x040fe40007000000 */
[C---:B------:R-:W-:Y:S02]  /*5090*/  SEL R101, R5.reuse, R13, !P6 ;  /* 0x0000000d05657207 */ /* 0x040fe40007000000 */
[C---:B------:R-:W-:Y:S02]  /*50a0*/  SEL R67, R5.reuse, R14, !P6 ;  /* 0x0000000e05437207 */ /* 0x040fe40007000000 */
[----:B------:R-:W-:-:S02]  /*50b0*/  SEL R50, R5, R16, !P6 ;  /* 0x0000001005327207 */ /* 0x000fc40007000000 */
[C---:B------:R-:W-:Y:S02]  /*50c0*/  SEL R49, R5.reuse, R17, !P6 ;  /* 0x0000001105317207 */ /* 0x040fe40007000000 */
[C---:B------:R-:W-:Y:S02]  /*50d0*/  SEL R48, R5.reuse, R18, !P6 ;  /* 0x0000001205307207 */ /* 0x040fe40007000000 */
[C---:B------:R-:W-:Y:S02]  /*50e0*/  SEL R44, R5.reuse, R20, !P6 ;  /* 0x00000014052c7207 */ /* 0x040fe40007000000 */
[C---:B------:R-:W-:Y:S02]  /*50f0*/  SEL R22, R5.reuse, R45, !P6 ;  /* 0x0000002d05167207 */ /* 0x040fe40007000000 */
[C---:B------:R-:W-:Y:S02]  /*5100*/  SEL R10, R5.reuse, R54, !P6 ;  /* 0x00000036050a7207 */ /* 0x040fe40007000000 */
[C---:B------:R-:W-:Y:S01]  /*5110*/  SEL R15, R5.reuse, R56, !P6 ;  /* 0x00000038050f7207 */ /* 0x040fe20007000000 */
[----:B------:R-:W-:Y:S01]  /*5120*/  IMAD R108, R108, UR6, RZ ;  /* 0x000000066c6c7c24 */ /* 0x000fe2000f8e02ff */
[----:B------:R-:W-:-:S02]  /*5130*/  SEL R19, R5, R19, !P6 ;  /* 0x0000001305137207 */ /* 0x000fc40007000000 */
        /* <DEDUP_REMOVED lines=48> */
[----:B------:R-:W-:Y:S02]  /*5440*/  SEL R45, R5, R4, !P6 ;  /* 0x00000004052d7207 */ /* 0x000fe40007000000 */
[----:B------:R-:W-:Y:S01]  /*5450*/  ISETP.LT.AND P0, PT, R87, R2, P0 ;  /* 0x000000025700720c */ /* 0x000fe20000701270 */
[----:B------:R-:W-:Y:S01]  /*5460*/  IMAD R210, R118, 0x1e, RZ ;  /* 0x0000001e76d27824 */ /* 0x000fe200078e02ff */
[----:B------:R-:W-:Y:S02]  /*5470*/  LOP3.LUT P5, RZ, R3, 0x1, RZ, 0xc0, !PT ;  /* 0x0000000103ff7812 */ /* 0x000fe400078ac0ff */
[----:B------:R-:W-:Y:S02]  /*5480*/  IADD3 R199, P6, PT, R198, UR18, RZ ;  /* 0x00000012c6c77c10 */ /* 0x000fe4000ffde0ff */
[----:B------:R-:W-:Y:S02]  /*5490*/  SHF.R.S32.HI R251, RZ, 0x1f, R212 ;  /* 0x0000001ffffb7819 */ /* 0x000fe400000114d4 */
[----:B------:R-:W-:Y:S01]  /*54a0*/  IADD3 R2, P4, PT, R212, R6, RZ ;  /* 0x00000006d4027210 */ /* 0x000fe20007f9e0ff */
[----:B------:R-:W-:Y:S01]  /*54b0*/  IMAD R103, R103, UR6, RZ ;  /* 0x0000000667677c24 */ /* 0x000fe2000f8e02ff */
[----:B------:R-:W-:-:S02]  /*54c0*/  LEA.HI.X.SX32 R198, R198, UR19, 0x1, P6 ;  /* 0x00000013c6c67c11 */ /* 0x000fc4000b0f0eff */
[-C--:B------:R-:W-:Y:S01]  /*54d0*/  IADD3 R107, P6, PT, R108, R199.reuse, RZ ;  /* 0x000000c76c6b7210 */ /* 0x080fe20007fde0ff */
[----:B------:R-:W-:Y:S01]  /*54e0*/  IMAD.X R3, R251, 0x1, R7, P4 ;  /* 0x00000001fb037824 */ /* 0x000fe200020e0607 */
[----:B------:R-:W-:Y:S01]  /*54f0*/  SHF.R.S32.HI R250, RZ, 0x1f, R210 ;  /* 0x0000001ffffa7819 */ /* 0x000fe200000114d2 */
[----:B------:R-:W-:Y:S01]  /*5500*/  IMAD R209, R118, 0x1f, RZ ;  /* 0x0000001f76d17824 */ /* 0x000fe200078e02ff */
[----:B------:R-:W-:Y:S02]  /*5510*/  IADD3 R4, P4, PT, R210, R6, RZ ;  /* 0x00000006d2047210 */ /* 0x000fe40007f9e0ff */
[----:B------:R-:W-:Y:S01]  /*5520*/  PRMT R161, RZ, 0x7610, R161 ;  /* 0x00007610ffa17816 */ /* 0x000fe200000000a1 */
[----:B------:R-:W-:Y:S01]  /*5530*/  IMAD R45, R45, UR6, RZ ;  /* 0x000000062d2d7c24 */ /* 0x000fe2000f8e02ff */
[----:B------:R-:W-:Y:S01]  /*5540*/  LEA.HI.X.SX32 R108, R108, R198, 0x1, P6 ;  /* 0x000000c66c6c7211 */ /* 0x000fe200030f0eff */
[----:B------:R-:W-:Y:S01]  /*5550*/  IMAD.X R5, R250, 0x1, R7, P4 ;  /* 0x00000001fa057824 */ /* 0x000fe200020e0607 */
[----:B------:R-:W-:-:S02]  /*5560*/  IADD3 R105, P6, PT, R103, R199, RZ ;  /* 0x000000c767697210 */ /* 0x000fc40007fde0ff */
[----:B------:R-:W-:Y:S01]  /*5570*/  SHF.R.S32.HI R249, RZ, 0x1f, R209 ;  /* 0x0000001ffff97819 */ /* 0x000fe200000114d1 */
[----:B------:R-:W3:Y:S01]  /*5580*/  @P5 LDG.E.U8 R161, desc[UR14][R2.64] ;  /* 0x0000000e02a15981 */ /* 0x000ee2000c1e1100 */
[----:B------:R-:W-:Y:S01]  /*5590*/  IADD3 R6, P4, PT, R209, R6, RZ ;  /* 0x00000006d1067210 */ /* 0x000fe20007f9e0ff */
[----:B------:R-:W-:Y:S01]  /*55a0*/  IMAD R101, R101, UR6, RZ ;  /* 0x0000000665657c24 */ /* 0x000fe2000f8e02ff */
[----:B------:R-:W-:Y:S02]  /*55b0*/  SHF.R.U32.HI R41, RZ, 0x1, R41 ;  /* 0x00000001ff297819 */ /* 0x000fe40000011629 */
[-C--:B------:R-:W-:Y:S02]  /*55c0*/  LEA.HI.X.SX32 R103, R103, R198.reuse, 0x1, P6 ;  /* 0x000000c667677211 */ /* 0x080fe400030f0eff */
[----:B------:R-:W-:Y:S01]  /*55d0*/  IADD3 R201, P6, PT, R45, R199, RZ ;  /* 0x000000c72dc97210 */ /* 0x000fe20007fde0ff */
[----:B------:R-:W-:Y:S01]  /*55e0*/  IMAD.X R7, R249, 0x1, R7, P4 ;  /* 0x00000001f9077824 */ /* 0x000fe200020e0607 */
[----:B------:R-:W-:Y:S01]  /*55f0*/  LOP3.LUT P4, RZ, R41, 0x1, RZ, 0xc0, !PT ;  /* 0x0000000129ff7812 */ /* 0x000fe2000788c0ff */
[----:B------:R-:W-:Y:S01]  /*5600*/  IMAD R67, R67, UR6, RZ ;  /* 0x0000000643437c24 */ /* 0x000fe2000f8e02ff */
[----:B------:R-:W-:-:S02]  /*5610*/  LEA.HI.X.SX32 R200, R45, R198, 0x1, P6 ;  /* 0x000000c62dc87211 */ /* 0x000fc400030f0eff */
[CC--:B------:R-:W-:Y:S01]  /*5620*/  IADD3 R104, P6, PT, R101.reuse, R199.reuse, RZ ;  /* 0x000000c765687210 */ /* 0x0c0fe20007fde0ff */
[----:B0-----:R-:W-:Y:S01]  /*5630*/  @P0 IMAD.MOV.U32 R8, RZ, RZ, R107 ;  /* 0x000000ffff080224 */ /* 0x001fe200078e006b */
[----:B------:R-:W-:Y:S01]  /*5640*/  PRMT R148, RZ, 0x7610, R148 ;  /* 0x00007610ff947816 */ /* 0x000fe20000000094 */
[----:B------:R-:W-:Y:S01]  /*5650*/  @P0 IMAD.MOV.U32 R9, RZ, RZ, R108 ;  /* 0x000000ffff090224 */ /* 0x000fe200078e006c */
[-C--:B------:R-:W-:Y:S01]  /*5660*/  LEA.HI.X.SX32 R101, R101, R198.reuse, 0x1, P6 ;  /* 0x000000c665657211 */ /* 0x080fe200030f0eff */
[----:B------:R-:W-:Y:S01]  /*5670*/  IMAD R61, R61, UR6, RZ ;  /* 0x000000063d3d7c24 */ /* 0x000fe2000f8e02ff */
[C---:B------:R-:W-:Y:S02]  /*5680*/  IADD3 R102, P6, PT, R67.reuse, R199, RZ ;  /* 0x000000c743667210 */ /* 0x040fe40007fde0ff */
[----:B------:R-:W-:Y:S01]  /*5690*/  PRMT R159, RZ, 0x7610, R159 ;  /* 0x00007610ff9f7816 */ /* 0x000fe2000000009f */
[----:B------:R0:W3:Y:S01]  /*56a0*/  @P0 LDG.E.U8 R148, desc[UR14][R8.64] ;  /* 0x0000000e08940981 */ /* 0x0000e2000c1e1100 */
[----:B------:R-:W-:Y:S01]  /*56b0*/  PRMT R109, RZ, 0x7610, R109 ;  /* 0x00007610ff6d7816 */ /* 0x000fe2000000006d */
[----:B------:R-:W-:Y:S01]  /*56c0*/  IMAD R50, R50, UR6, RZ ;  /* 0x0000000632327c24 */ /* 0x000fe2000f8e02ff */
[----:B------:R-:W-:-:S02]  /*56d0*/  LEA.HI.X.SX32 R100, R67, R198, 0x1, P6 ;  /* 0x000000c643647211 */ /* 0x000fc400030f0eff */
[CC--:B------:R-:W-:Y:S01]  /*56e0*/  IADD3 R99, P6, PT, R61.reuse, R199.reuse, RZ ;  /* 0x000000c73d637210 */ /* 0x0c0fe20007fde0ff */
[----:B------:R-:W3:Y:S01]  /*56f0*/  @P4 LDG.E.U8 R159, desc[UR14][R4.64] ;  /* 0x0000000e049f4981 */ /* 0x000ee2000c1e1100 */
[----:B0-----:R-:W-:Y:S02]  /*5700*/  @P0 IMAD.MOV.U32 R8, RZ, RZ, R201 ;  /* 0x000000ffff080224 */ /* 0x001fe400078e00c9 */
[----:B------:R-:W-:Y:S01]  /*5710*/  @P0 IMAD.MOV.U32 R9, RZ, RZ, R200 ;  /* 0x000000ffff090224 */ /* 0x000fe200078e00c8 */
[----:B------:R-:W-:Y:S01]  /*5720*/  LEA.HI.X.SX32 R97, R61, R198, 0x1, P6 ;  /* 0x000000c63d617211 */ /* 0x000fe200030f0eff */
[----:B------:R-:W-:Y:S01]  /*5730*/  IMAD R49, R49, UR6, RZ ;  /* 0x0000000631317c24 */ /* 0x000fe2000f8e02ff */
[----:B------:R-:W-:Y:S02]  /*5740*/  PRMT R147, RZ, 0x7610, R147 ;  /* 0x00007610ff937816 */ /* 0x000fe40000000093 */
[----:B------:R0:W3:Y:S01]  /*5750*/  @P0 LDG.E.U8 R109, desc[UR14][R8.64] ;  /* 0x0000000e086d0981 */ /* 0x0000e2000c1e1100 */
[----:B------:R-:W-:Y:S01]  /*5760*/  IADD3 R98, P6, PT, R50, R199, RZ ;  /* 0x000000c732627210 */ /* 0x000fe20007fde0ff */
[----:B------:R-:W-:Y:S01]  /*5770*/  IMAD R48, R48, UR6, RZ ;  /* 0x0000000630307c24 */ /* 0x000fe2000f8e02ff */
[----:B------:R-:W-:-:S02]  /*5780*/  PRMT R146, RZ, 0x7610, R146 ;  /* 0x00007610ff927816 */ /* 0x000fc40000000092 */
[----:B------:R-:W-:Y:S01]  /*5790*/  LEA.HI.X.SX32 R95, R50, R198, 0x1, P6 ;  /* 0x000000c6325f7211 */ /* 0x000fe200030f0eff */
[----:B0-----:R-:W-:Y:S02]  /*57a0*/  @P0 IMAD.MOV.U32 R8, RZ, RZ, R105 ;  /* 0x000000ffff080224 */ /* 0x001fe400078e0069 */
[----:B------:R-:W-:Y:S01]  /*57b0*/  @P0 IMAD.MOV.U32 R9, RZ, RZ, R103 ;  /* 0x000000ffff090224 */ /* 0x000fe200078e0067 */
[----:B------:R-:W-:-:S04]  /*57c0*/  IADD3 R96, P6, PT, R49, R199, RZ ;  /* 0x000000c731607210 */ /* 0x000fc80007fde0ff */
[----:B------:R0:W3:Y:S01]  /*57d0*/  @P0 LDG.E.U8 R147, desc[UR14][R8.64] ;  /* 0x0000000e08930981 */ /* 0x0000e2000c1e1100 */
[-C--:B------:R-:W-:Y:S01]  /*57e0*/  LEA.HI.X.SX32 R94, R49, R198.reuse, 0x1, P6 ;  /* 0x000000c6315e7211 */ /* 0x080fe200030f0eff */
[----:B------:R-:W-:Y:S01]  /*57f0*/  IMAD R44, R44, UR6, RZ ;  /* 0x000000062c2c7c24 */ /* 0x000fe2000f8e02ff */
[----:B------:R-:W-:Y:S02]  /*5800*/  PRMT R150, RZ, 0x7610, R150 ;  /* 0x00007610ff967816 */ /* 0x000fe40000000096 */
[CC--:B------:R-:W-:Y:S01]  /*5810*/  IADD3 R93, P6, PT, R48.reuse, R199.reuse, RZ ;  /* 0x000000c7305d7210 */ /* 0x0c0fe20007fde0ff */
[----:B0-----:R-:W-:Y:S02]  /*5820*/  @P0 IMAD.MOV.U32 R8, RZ, RZ, R104 ;  /* 0x000000ffff080224 */ /* 0x001fe400078e0068 */
[----:B------:R-:W-:Y:S01]  /*5830*/  @P0 IMAD.MOV.U32 R9, RZ, RZ, R101 ;  /* 0x000000ffff090224 */ /* 0x000fe200078e0065 */
[----:B------:R-:W-:Y:S01]  /*5840*/  PRMT R145, RZ, 0x7610, R145 ;  /* 0x00007610ff917816 */ /* 0x000fe20000000091 */
[----:B------:R-:W-:Y:S01]  /*5850*/  IMAD R43, R43, UR6, RZ ;  /* 0x000000062b2b7c24 */ /* 0x000fe2000f8e02ff */
[----:B------:R-:W-:Y:S01]  /*5860*/  LEA.HI.X.SX32 R91, R48, R198, 0x1, P6 ;  /* 0x000000c6305b7211 */ /* 0x000fe200030f0eff */
[----:B------:R-:W3:Y:S01]  /*5870*/  @!P3 LDG.E.U8 R150, desc[UR14][R6.64] ;  /* 0x0000000e0696b981 */ /* 0x000ee2000c1e1100 */
[----:B------:R-:W-:-:S03]  /*5880*/  IADD3 R92, P6, PT, R44, R199, RZ ;  /* 0x000000c72c5c7210 */ /* 0x000fc60007fde0ff */
[----:B------:R0:W3:Y:S01]  /*5890*/  @P0 LDG.E.U8 R146, desc[UR14][R8.64] ;  /* 0x0000000e08920981 */ /* 0x0000e2000c1e1100 */
[----:B------:R-:W-:Y:S01]  /*58a0*/  PRMT R157, RZ, 0x7610, R157 ;  /* 0x00007610ff9d7816 */ /* 0x000fe2000000009d */
[----:B------:R-:W-:Y:S01]  /*58b0*/  IMAD R42, R42, UR6, RZ ;  /* 0x000000062a2a7c24 */ /* 0x000fe2000f8e02ff */
[----:B------:R-:W-:Y:S01]  /*58c0*/  LEA.HI.X.SX32 R89, R44, R198, 0x1, P6 ;  /* 0x000000c62c597211 */ /* 0x000fe200030f0eff */
[----:B0-----:R-:W-:Y:S02]  /*58d0*/  @P0 IMAD.MOV.U32 R8, RZ, RZ, R102 ;  /* 0x000000ffff080224 */ /* 0x001fe400078e0066 */
[----:B------:R-:W-:Y:S01]  /*58e0*/  @P0 IMAD.MOV.U32 R9, RZ, RZ, R100 ;  /* 0x000000ffff090224 */ /* 0x000fe200078e0064 */
[----:B------:R-:W-:-:S04]  /*58f0*/  IADD3 R90, P6, PT, R43, R199, RZ ;  /* 0x000000c72b5a7210 */ /* 0x000fc80007fde0ff */
        /* <DEDUP_REMOVED lines=8> */
[----:B------:R-:W-:Y:S01]  /*5980*/  LEA.HI.X.SX32 R85, R42, R198, 0x1, P6 ;  /* 0x000000c62a557211 */ /* 0x000fe200030f0eff */
[----:B------:R-:W-:Y:S01]  /*5990*/  IMAD R35, R35, UR6, RZ ;  /* 0x0000000623237c24 */ /* 0x000fe2000f8e02ff */
[----:B------:R-:W-:Y:S02]  /*59a0*/  PRMT R141, RZ, 0x7610, R141 ;  /* 0x00007610ff8d7816 */ /* 0x000fe4000000008d */
[----:B------:R-:W-:Y:S01]  /*59b0*/  IADD3 R86, P6, PT, R37, R199, RZ ;  /* 0x000000c725567210 */ /* 0x000fe20007fde0ff */
[----:B0-----:R-:W-:Y:S02]  /*59c0*/  @P0 IMAD.MOV.U32 R8, RZ, RZ, R98 ;  /* 0x000000ffff080224 */ /* 0x001fe400078e0062 */
[----:B------:R-:W-:Y:S01]  /*59d0*/  @P0 IMAD.MOV.U32 R9, RZ, RZ, R95 ;  /* 0x000000ffff090224 */ /* 0x000fe200078e005f */
[----:B------:R-:W-:-:S04]  /*59e0*/  @!UP1 UIADD3 UR4, UPT, UPT, -UR4, 0x100000, URZ ;  /* 0x0010000004049890 */ /* 0x000fc8000fffe1ff */
[----:B------:R-:W-:Y:S02]  /*59f0*/  @!UP1 USHF.L.U32 UR5, UR4, 0xb, URZ ;  /* 0x0000000b04059899 */ /* 0x000fe400080006ff */
[----:B------:R-:W-:Y:S01]  /*5a00*/  @!UP1 USHF.L.U32 UR4, UR4, 0x1, URZ ;  /* 0x0000000104049899 */ /* 0x000fe200080006ff */
[----:B------:R0:W4:Y:S01]  /*5a10*/  @P0 LDG.E.U8 R143, desc[UR14][R8.64] ;  /* 0x0000000e088f0981 */ /* 0x000122000c1e1100 */
[----:B------:R-:W-:Y:S01]  /*5a20*/  LEA.HI.X.SX32 R83, R37, R198, 0x1, P6 ;  /* 0x000000c625537211 */ /* 0x000fe200030f0eff */
[----:B------:R-:W-:Y:S01]  /*5a30*/  IMAD R33, R33, UR6, RZ ;  /* 0x0000000621217c24 */ /* 0x000fe2000f8e02ff */
[----:B------:R-:W-:Y:S01]  /*5a40*/  IADD3 R84, P6, PT, R35, R199, RZ ;  /* 0x000000c723547210 */ /* 0x000fe20007fde0ff */
[----:B------:R-:W-:Y:S01]  /*5a50*/  IMAD R19, R19, UR6, RZ ;  /* 0x0000000613137c24 */ /* 0x000fe2000f8e02ff */
[----:B------:R-:W-:Y:S01]  /*5a60*/  PRMT R139, RZ, 0x7610, R139 ;  /* 0x00007610ff8b7816 */ /* 0x000fe2000000008b */
[----:B------:R-:W-:Y:S02]  /*5a70*/  IMAD R21, R21, UR6, RZ ;  /* 0x0000000615157c24 */ /* 0x000fe4000f8e02ff */
[----:B0-----:R-:W-:-:S02]  /*5a80*/  @P0 IMAD.MOV.U32 R8, RZ, RZ, R96 ;  /* 0x000000ffff080224 */ /* 0x001fc400078e0060 */
[----:B------:R-:W-:Y:S02]  /*5a90*/  @P0 IMAD.MOV.U32 R9, RZ, RZ, R94 ;  /* 0x000000ffff090224 */ /* 0x000fe400078e005e */
[----:B------:R-:W-:Y:S01]  /*5aa0*/  IMAD R25, R25, UR6, RZ ;  /* 0x0000000619197c24 */ /* 0x000fe2000f8e02ff */
[----:B------:R-:W-:Y:S02]  /*5ab0*/  VOTEU.ALL UP1, P1 ;  /* 0x0000000000ff7886 */ /* 0x000fe40000820000 */
[----:B------:R0:W4:Y:S01]  /*5ac0*/  @P0 LDG.E.U8 R141, desc[UR14][R8.64] ;  /* 0x0000000e088d0981 */ /* 0x000122000c1e1100 */
[-C--:B------:R-:W-:Y:S01]  /*5ad0*/  LEA.HI.X.SX32 R82, R35, R198.reuse, 0x1, P6 ;  /* 0x000000c623527211 */ /* 0x080fe200030f0eff */
[----:B------:R-:W-:Y:S01]  /*5ae0*/  IMAD R31, R31, UR6, RZ ;  /* 0x000000061f1f7c24 */ /* 0x000fe2000f8e02ff */
[-C--:B------:R-:W-:Y:S01]  /*5af0*/  IADD3 R81, P6, PT, R33, R199.reuse, RZ ;  /* 0x000000c721517210 */ /* 0x080fe20007fde0ff */
[----:B------:R-:W-:Y:S01]  /*5b00*/  IMAD R27, R27, UR6, RZ ;  /* 0x000000061b1b7c24 */ /* 0x000fe2000f8e02ff */
[-C--:B------:R-:W-:Y:S01]  /*5b10*/  IADD3 R53, P4, PT, R19, R199.reuse, RZ ;  /* 0x000000c713357210 */ /* 0x080fe20007f9e0ff */
[----:B------:R-:W-:Y:S01]  /*5b20*/  IMAD R29, R29, UR6, RZ ;  /* 0x000000061d1d7c24 */ /* 0x000fe2000f8e02ff */
[-C--:B------:R-:W-:Y:S01]  /*5b30*/  IADD3 R51, P5, PT, R21, R199.reuse, RZ ;  /* 0x000000c715337210 */ /* 0x080fe20007fbe0ff */
[----:B------:R-:W-:Y:S01]  /*5b40*/  IMAD R38, R38, UR6, RZ ;  /* 0x0000000626267c24 */ /* 0x000fe2000f8e02ff */
[----:B------:R-:W-:Y:S01]  /*5b50*/  IADD3 R47, P3, PT, R25, R199, RZ ;  /* 0x000000c7192f7210 */ /* 0x000fe20007f7e0ff */
[----:B0-----:R-:W-:Y:S01]  /*5b60*/  @P0 IMAD.MOV.U32 R8, RZ, RZ, R93 ;  /* 0x000000ffff080224 */ /* 0x001fe200078e005d */
[----:B------:R-:W-:Y:S01]  /*5b70*/  PRMT R137, RZ, 0x7610, R137 ;  /* 0x00007610ff897816 */ /* 0x000fe20000000089 */
[----:B------:R-:W-:Y:S01]  /*5b80*/  @P0 IMAD.MOV.U32 R9, RZ, RZ, R91 ;  /* 0x000000ffff090224 */ /* 0x000fe200078e005b */
[----:B------:R0:W1:Y:S01]  /*5b90*/  @!UP1 SYNCS.EXCH.64 URZ, [UR13+0x6008], UR4 ;  /* 0x006008040dff95b2 */ /* 0x0000620008000100 */
[----:B--2---:R2:W-:Y:S01]  /*5ba0*/  STS.U8 [R206+UR13+0x4000], R39 ;  /* 0x00400027ce007988 */ /* 0x0045e2000800000d */
[----:B------:R-:W-:-:S03]  /*5bb0*/  LEA.HI.X.SX32 R79, R33, R198, 0x1, P6 ;  /* 0x000000c6214f7211 */ /* 0x000fc600030f0eff */
[----:B------:R0:W4:Y:S01]  /*5bc0*/  @P0 LDG.E.U8 R139, desc[UR14][R8.64] ;  /* 0x0000000e088b0981 */ /* 0x000122000c1e1100 */
[-C--:B------:R-:W-:Y:S01]  /*5bd0*/  LEA.HI.X.SX32 R52, R19, R198.reuse, 0x1, P4 ;  /* 0x000000c613347211 */ /* 0x080fe200020f0eff */
[----:B------:R-:W-:Y:S01]  /*5be0*/  IMAD R36, R36, UR6, RZ ;  /* 0x0000000624247c24 */ /* 0x000fe2000f8e02ff */
[-C--:B------:R-:W-:Y:S01]  /*5bf0*/  LEA.HI.X.SX32 R50, R21, R198.reuse, 0x1, P5 ;  /* 0x000000c615327211 */ /* 0x080fe200028f0eff */
[----:B------:R-:W-:Y:S01]  /*5c00*/  IMAD R34, R34, UR6, RZ ;  /* 0x0000000622227c24 */ /* 0x000fe2000f8e02ff */
[----:B------:R-:W-:Y:S01]  /*5c10*/  LEA.HI.X.SX32 R46, R25, R198, 0x1, P3 ;  /* 0x000000c6192e7211 */ /* 0x000fe200018f0eff */
[----:B------:R-:W-:Y:S01]  /*5c20*/  IMAD R30, R30, UR6, RZ ;  /* 0x000000061e1e7c24 */ /* 0x000fe2000f8e02ff */
[-C--:B------:R-:W-:Y:S01]  /*5c30*/  IADD3 R80, P6, PT, R31, R199.reuse, RZ ;  /* 0x000000c71f507210 */ /* 0x080fe20007fde0ff */
[----:B0-----:R-:W-:Y:S02]  /*5c40*/  @P0 IMAD.MOV.U32 R8, RZ, RZ, R92 ;  /* 0x000000ffff080224 */ /* 0x001fe400078e005c */
[----:B------:R-:W-:Y:S01]  /*5c50*/  @P0 IMAD.MOV.U32 R9, RZ, RZ, R89 ;  /* 0x000000ffff090224 */ /* 0x000fe200078e0059 */
[----:B------:R-:W-:-:S02]  /*5c60*/  IADD3 R45, P4, PT, R27, R199, RZ ;  /* 0x000000c71b2d7210 */ /* 0x000fc40007f9e0ff */
[-C--:B------:R-:W-:Y:S02]  /*5c70*/  IADD3 R43, P5, PT, R29, R199.reuse, RZ ;  /* 0x000000c71d2b7210 */ /* 0x080fe40007fbe0ff */
[-C--:B--2---:R-:W-:Y:S01]  /*5c80*/  IADD3 R39, P3, PT, R38, R199.reuse, RZ ;  /* 0x000000c726277210 */ /* 0x084fe20007f7e0ff */
[----:B------:R0:W2:Y:S01]  /*5c90*/  @P0 LDG.E.U8 R137, desc[UR14][R8.64] ;  /* 0x0000000e08890981 */ /* 0x0000a2000c1e1100 */
[----:B------:R-:W-:Y:S01]  /*5ca0*/  PRMT R135, RZ, 0x7610, R135 ;  /* 0x00007610ff877816 */ /* 0x000fe20000000087 */
[----:B------:R-:W-:Y:S01]  /*5cb0*/  IMAD R23, R23, UR6, RZ ;  /* 0x0000000617177c24 */ /* 0x000fe2000f8e02ff */
[-C--:B------:R-:W-:Y:S01]  /*5cc0*/  LEA.HI.X.SX32 R77, R31, R198.reuse, 0x1, P6 ;  /* 0x000000c61f4d7211 */ /* 0x080fe200030f0eff */
[----:B------:R-:W-:Y:S01]  /*5cd0*/  IMAD R28, R28, UR6, RZ ;  /* 0x000000061c1c7c24 */ /* 0x000fe2000f8e02ff */
[-C--:B------:R-:W-:Y:S01]  /*5ce0*/  LEA.HI.X.SX32 R44, R27, R198.reuse, 0x1, P4 ;  /* 0x000000c61b2c7211 */ /* 0x080fe200020f0eff */
[----:B------:R-:W-:Y:S01]  /*5cf0*/  IMAD R26, R26, UR6, RZ ;  /* 0x000000061a1a7c24 */ /* 0x000fe2000f8e02ff */
[-C--:B------:R-:W-:Y:S01]  /*5d00*/  LEA.HI.X.SX32 R42, R29, R198.reuse, 0x1, P5 ;  /* 0x000000c61d2a7211 */ /* 0x080fe200028f0eff */
[----:B------:R-:W-:Y:S01]  /*5d10*/  IMAD R76, R76, UR6, RZ ;  /* 0x000000064c4c7c24 */ /* 0x000fe2000f8e02ff */
[----:B------:R-:W-:Y:S01]  /*5d20*/  LEA.HI.X.SX32 R38, R38, R198, 0x1, P3 ;  /* 0x000000c626267211 */ /* 0x000fe200018f0eff */
[----:B0-----:R-:W-:Y:S01]  /*5d30*/  @P0 IMAD.MOV.U32 R8, RZ, RZ, R90 ;  /* 0x000000ffff080224 */ /* 0x001fe200078e005a */
[-C--:B------:R-:W-:Y:S01]  /*5d40*/  IADD3 R37, P4, PT, R36, R199.reuse, RZ ;  /* 0x000000c724257210 */ /* 0x080fe20007f9e0ff */
[----:B------:R-:W-:Y:S01]  /*5d50*/  @P0 IMAD.MOV.U32 R9, RZ, RZ, R88 ;  /* 0x000000ffff090224 */ /* 0x000fe200078e0058 */
[----:B------:R-:W-:-:S02]  /*5d60*/  IADD3 R35, P5, PT, R34, R199, RZ ;  /* 0x000000c722237210 */ /* 0x000fc40007fbe0ff */
[-C--:B------:R-:W-:Y:S01]  /*5d70*/  IADD3 R31, P3, PT, R30, R199.reuse, RZ ;  /* 0x000000c71e1f7210 */ /* 0x080fe20007f7e0ff */
[----:B------:R-:W-:Y:S01]  /*5d80*/  IMAD R22, R22, UR6, RZ ;  /* 0x0000000616167c24 */ /* 0x000fe2000f8e02ff */
[----:B------:R0:W2:Y:S01]  /*5d90*/  @P0 LDG.E.U8 R135, desc[UR14][R8.64] ;  /* 0x0000000e08870981 */ /* 0x0000a2000c1e1100 */
[----:B------:R-:W-:Y:S01]  /*5da0*/  PRMT R133, RZ, 0x7610, R133 ;  /* 0x00007610ff857816 */ /* 0x000fe20000000085 */
[----:B------:R-:W-:Y:S01]  /*5db0*/  IMAD R73, R73, UR6, RZ ;  /* 0x0000000649497c24 */ /* 0x000fe2000f8e02ff */
[-C--:B------:R-:W-:Y:S01]  /*5dc0*/  LEA.HI.X.SX32 R36, R36, R198.reuse, 0x1, P4 ;  /* 0x000000c624247211 */ /* 0x080fe200020f0eff */
[----:B------:R-:W-:Y:S01]  /*5dd0*/  IMAD R72, R72, UR6, RZ ;  /* 0x0000000648487c24 */ /* 0x000fe2000f8e02ff */
[-C--:B------:R-:W-:Y:S02]  /*5de0*/  LEA.HI.X.SX32 R34, R34, R198.reuse, 0x1, P5 ;  /* 0x000000c622227211 */ /* 0x080fe400028f0eff */
[----:B------:R-:W-:Y:S02]  /*5df0*/  LEA.HI.X.SX32 R30, R30, R198, 0x1, P3 ;  /* 0x000000c61e1e7211 */ /* 0x000fe400018f0eff */
[-C--:B------:R-:W-:Y:S01]  /*5e00*/  IADD3 R49, P6, PT, R23, R199.reuse, RZ ;  /* 0x000000c717317210 */ /* 0x080fe20007fde0ff */
[----:B0-----:R-:W-:Y:S01]  /*5e10*/  @P0 IMAD.MOV.U32 R8, RZ, RZ, R87 ;  /* 0x000000ffff080224 */ /* 0x001fe200078e0057 */
[-C--:B------:R-:W-:Y:S01]  /*5e20*/  IADD3 R29, P4, PT, R28, R199.reuse, RZ ;  /* 0x000000c71c1d7210 */ /* 0x080fe20007f9e0ff */
[----:B------:R-:W-:Y:S01]  /*5e30*/  @P0 IMAD.MOV.U32 R9, RZ, RZ, R85 ;  /* 0x000000ffff090224 */ /* 0x000fe200078e0055 */
[----:B------:R-:W-:-:S02]  /*5e40*/  IADD3 R27, P5, PT, R26, R199, RZ ;  /* 0x000000c71a1b7210 */ /* 0x000fc40007fbe0ff */
[----:B------:R-:W-:Y:S01]  /*5e50*/  IADD3 R78, P3, PT, R76, R199, RZ ;  /* 0x000000c74c4e7210 */ /* 0x000fe20007f7e0ff */
[----:B------:R-:W-:Y:S01]  /*5e60*/  IMAD R18, R18, UR6, RZ ;  /* 0x0000000612127c24 */ /* 0x000fe2000f8e02ff */
[-C--:B------:R-:W-:Y:S01]  /*5e70*/  LEA.HI.X.SX32 R48, R23, R198.reuse, 0x1, P6 ;  /* 0x000000c617307211 */ /* 0x080fe200030f0eff */
[----:B------:R0:W2:Y:S01]  /*5e80*/  @P0 LDG.E.U8 R133, desc[UR14][R8.64] ;  /* 0x0000000e08850981 */ /* 0x0000a2000c1e1100 */
[-C--:B------:R-:W-:Y:S01]  /*5e90*/  LEA.HI.X.SX32 R28, R28, R198.reuse, 0x1, P4 ;  /* 0x000000c61c1c7211 */ /* 0x080fe200020f0eff */
[----:B------:R-:W-:Y:S01]  /*5ea0*/  IMAD R70, R70, UR6, RZ ;  /* 0x0000000646467c24 */ /* 0x000fe2000f8e02ff */
[-C--:B------:R-:W-:Y:S01]  /*5eb0*/  LEA.HI.X.SX32 R26, R26, R198.reuse, 0x1, P5 ;  /* 0x000000c61a1a7211 */ /* 0x080fe200028f0eff */
[----:B------:R-:W-:Y:S01]  /*5ec0*/  IMAD R68, R68, UR6, RZ ;  /* 0x0000000644447c24 */ /* 0x000fe2000f8e02ff */
[----:B------:R-:W-:Y:S01]  /*5ed0*/  LEA.HI.X.SX32 R76, R76, R198, 0x1, P3 ;  /* 0x000000c64c4c7211 */ /* 0x000fe200018f0eff */
[----:B------:R-:W-:Y:S01]  /*5ee0*/  IMAD R40, R40, UR6, RZ ;  /* 0x0000000628287c24 */ /* 0x000fe2000f8e02ff */
[----:B------:R-:W-:-:S02]  /*5ef0*/  PRMT R131, RZ, 0x7610, R131 ;  /* 0x00007610ff837816 */ /* 0x000fc40000000083 */
[-C--:B------:R-:W-:Y:S01]  /*5f00*/  IADD3 R23, P4, PT, R22, R199.reuse, RZ ;  /* 0x000000c716177210 */ /* 0x080fe20007f9e0ff */
[----:B0-----:R-:W-:Y:S01]  /*5f10*/  @P0 IMAD.MOV.U32 R8, RZ, RZ, R86 ;  /* 0x000000ffff080224 */ /* 0x001fe200078e0056 */
[CC--:B------:R-:W-:Y:S01]  /*5f20*/  IADD3 R75, P5, PT, R73.reuse, R199.reuse, RZ ;  /* 0x000000c7494b7210 */ /* 0x0c0fe20007fbe0ff */
[----:B------:R-:W-:Y:S01]  /*5f30*/  @P0 IMAD.MOV.U32 R9, RZ, RZ, R83 ;  /* 0x000000ffff090224 */ /* 0x000fe200078e0053 */
[-C--:B------:R-:W-:Y:S01]  /*5f40*/  IADD3 R74, P3, PT, R72, R199.reuse, RZ ;  /* 0x000000c7484a7210 */ /* 0x080fe20007f7e0ff */
[----:B------:R-:W-:Y:S01]  /*5f50*/  IMAD R14, R14, UR6, RZ ;  /* 0x000000060e0e7c24 */ /* 0x000fe2000f8e02ff */
[-C--:B------:R-:W-:Y:S01]  /*5f60*/  LEA.HI.X.SX32 R22, R22, R198.reuse, 0x1, P4 ;  /* 0x000000c616167211 */ /* 0x080fe200020f0eff */
[----:B------:R-:W-:Y:S01]  /*5f70*/  IMAD R66, R66, UR6, RZ ;  /* 0x0000000642427c24 */ /* 0x000fe2000f8e02ff */
[-C--:B------:R-:W-:Y:S01]  /*5f80*/  LEA.HI.X.SX32 R73, R73, R198.reuse, 0x1, P5 ;  /* 0x000000c649497211 */ /* 0x080fe200028f0eff */
[----:B------:R-:W-:Y:S01]  /*5f90*/  IMAD R64, R64, UR6, RZ ;  /* 0x0000000640407c24 */ /* 0x000fe2000f8e02ff */
[----:B------:R-:W-:Y:S01]  /*5fa0*/  LEA.HI.X.SX32 R72, R72, R198, 0x1, P3 ;  /* 0x000000c648487211 */ /* 0x000fe200018f0eff */
[----:B------:R0:W2:Y:S01]  /*5fb0*/  @P0 LDG.E.U8 R131, desc[UR14][R8.64] ;  /* 0x0000000e08830981 */ /* 0x0000a2000c1e1100 */
[-C--:B------:R-:W-:Y:S01]  /*5fc0*/  IADD3 R19, P4, PT, R18, R199.reuse, RZ ;  /* 0x000000c712137210 */ /* 0x080fe20007f9e0ff */
[----:B------:R-:W-:Y:S01]  /*5fd0*/  IMAD R32, R32, UR6, RZ ;  /* 0x0000000620207c24 */ /* 0x000fe2000f8e02ff */
[----:B------:R-:W-:-:S02]  /*5fe0*/  IADD3 R71, P5, PT, R70, R199, RZ ;  /* 0x000000c746477210 */ /* 0x000fc40007fbe0ff */
[-C--:B------:R-:W-:Y:S02]  /*5ff0*/  IADD3 R69, P3, PT, R68, R199.reuse, RZ ;  /* 0x000000c744457210 */ /* 0x080fe40007f7e0ff */
[----:B------:R-:W-:Y:S02]  /*6000*/  PRMT R129, RZ, 0x7610, R129 ;  /* 0x00007610ff817816 */ /* 0x000fe40000000081 */
[-C--:B------:R-:W-:Y:S01]  /*6010*/  IADD3 R41, P6, PT, R40, R199.reuse, RZ ;  /* 0x000000c728297210 */ /* 0x080fe20007fde0ff */
[----:B0-----:R-:W-:Y:S02]  /*6020*/  @P0 IMAD.MOV.U32 R8, RZ, RZ, R84 ;  /* 0x000000ffff080224 */ /* 0x001fe400078e0054 */
[----:B------:R-:W-:Y:S01]  /*6030*/  @P0 IMAD.MOV.U32 R9, RZ, RZ, R82 ;  /* 0x000000ffff090224 */ /* 0x000fe200078e0052 */
[-C--:B------:R-:W-:Y:S01]  /*6040*/  LEA.HI.X.SX32 R18, R18, R198.reuse, 0x1, P4 ;  /* 0x000000c612127211 */ /* 0x080fe200020f0eff */
[----:B------:R-:W-:Y:S01]  /*6050*/  IMAD R6, R15, UR6, RZ ;  /* 0x000000060f067c24 */ /* 0x000fe2000f8e02ff */
[-C--:B------:R-:W-:Y:S01]  /*6060*/  LEA.HI.X.SX32 R70, R70, R198.reuse, 0x1, P5 ;  /* 0x000000c646467211 */ /* 0x080fe200028f0eff */
[----:B------:R-:W-:Y:S01]  /*6070*/  IMAD R10, R10, UR6, RZ ;  /* 0x000000060a0a7c24 */ /* 0x000fe2000f8e02ff */
[-C--:B------:R-:W-:Y:S01]  /*6080*/  LEA.HI.X.SX32 R68, R68, R198.reuse, 0x1, P3 ;  /* 0x000000c644447211 */ /* 0x080fe200018f0eff */
[----:B------:R-:W-:Y:S01]  /*6090*/  IMAD R62, R62, UR6, RZ ;  /* 0x000000063e3e7c24 */ /* 0x000fe2000f8e02ff */
[----:B------:R-:W-:Y:S01]  /*60a0*/  LEA.HI.X.SX32 R40, R40, R198, 0x1, P6 ;  /* 0x000000c628287211 */ /* 0x000fe200030f0eff */
[----:B------:R-:W-:Y:S01]  /*60b0*/  IMAD R60, R60, UR6, RZ ;  /* 0x000000063c3c7c24 */ /* 0x000fe2000f8e02ff */
[-C--:B------:R-:W-:Y:S01]  /*60c0*/  IADD3 R15, P4, PT, R14, R199.reuse, RZ ;  /* 0x000000c70e0f7210 */ /* 0x080fe20007f9e0ff */
[----:B------:R-:W-:Y:S01]  /*60d0*/  IMAD R24, R24, UR6, RZ ;  /* 0x0000000618187c24 */ /* 0x000fe2000f8e02ff */
[-C--:B------:R-:W-:Y:S01]  /*60e0*/  IADD3 R67, P5, PT, R66, R199.reuse, RZ ;  /* 0x000000c742437210 */ /* 0x080fe20007fbe0ff */
[----:B------:R0:W2:Y:S01]  /*60f0*/  @P0 LDG.E.U8 R129, desc[UR14][R8.64] ;  /* 0x0000000e08810981 */ /* 0x0000a2000c1e1100 */
[----:B------:R-:W-:-:S02]  /*6100*/  IADD3 R65, P3, PT, R64, R199, RZ ;  /* 0x000000c740417210 */ /* 0x000fc40007f7e0ff */
[-C--:B------:R-:W-:Y:S02]  /*6110*/  IADD3 R33, P6, PT, R32, R199.reuse, RZ ;  /* 0x000000c720217210 */ /* 0x080fe40007fde0ff */
[----:B------:R-:W-:Y:S01]  /*6120*/  PRMT R127, RZ, 0x7610, R127 ;  /* 0x00007610ff7f7816 */ /* 0x000fe2000000007f */
[----:B------:R-:W-:Y:S01]  /*6130*/  IMAD R2, R11, UR6, RZ ;  /* 0x000000060b027c24 */ /* 0x000fe2000f8e02ff */
[-C--:B------:R-:W-:Y:S01]  /*6140*/  LEA.HI.X.SX32 R14, R14, R198.reuse, 0x1, P4 ;  /* 0x000000c60e0e7211 */ /* 0x080fe200020f0eff */
[----:B------:R-:W-:Y:S01]  /*6150*/  IMAD R58, R58, UR6, RZ ;  /* 0x000000063a3a7c24 */ /* 0x000fe2000f8e02ff */
[-C--:B------:R-:W-:Y:S01]  /*6160*/  LEA.HI.X.SX32 R66, R66, R198.reuse, 0x1, P5 ;  /* 0x000000c642427211 */ /* 0x080fe200028f0eff */
[----:B0-----:R-:W-:Y:S01]  /*6170*/  @P0 IMAD.MOV.U32 R8, RZ, RZ, R81 ;  /* 0x000000ffff080224 */ /* 0x001fe200078e0051 */
[-C--:B------:R-:W-:Y:S01]  /*6180*/  LEA.HI.X.SX32 R64, R64, R198.reuse, 0x1, P3 ;  /* 0x000000c640407211 */ /* 0x080fe200018f0eff */
[----:B------:R-:W-:Y:S01]  /*6190*/  @P0 IMAD.MOV.U32 R9, RZ, RZ, R79 ;  /* 0x000000ffff090224 */ /* 0x000fe200078e004f */
        /* <DEDUP_REMOVED lines=18> */
[----:B------:R-:W-:-:S02]  /*62c0*/  IADD3 R7, P4, PT, R6, R199, RZ ;  /* 0x000000c706077210 */ /* 0x000fc40007f9e0ff */
[-C--:B------:R-:W-:Y:S01]  /*62d0*/  IADD3 R59, P3, PT, R58, R199.reuse, RZ ;  /* 0x000000c73a3b7210 */ /* 0x080fe20007f7e0ff */
[----:B------:R0:W2:Y:S01]  /*62e0*/  @P0 LDG.E.U8 R125, desc[UR14][R8.64] ;  /* 0x0000000e087d0981 */ /* 0x0000a2000c1e1100 */
[-C--:B------:R-:W-:Y:S02]  /*62f0*/  IADD3 R5, P5, PT, R4, R199.reuse, RZ ;  /* 0x000000c704057210 */ /* 0x080fe40007fbe0ff */
[-C--:B------:R-:W-:Y:S01]  /*6300*/  IADD3 R21, P6, PT, R20, R199.reuse, RZ ;  /* 0x000000c714157210 */ /* 0x080fe20007fde0ff */
[----:B------:R-:W-:Y:S01]  /*6310*/  IMAD R149, R149, UR6, RZ ;  /* 0x0000000695957c24 */ /* 0x000fe2000f8e02ff */
[-C--:B------:R-:W-:Y:S01]  /*6320*/  LEA.HI.X.SX32 R6, R6, R198.reuse, 0x1, P4 ;  /* 0x000000c606067211 */ /* 0x080fe200020f0eff */
[----:B------:R-:W-:Y:S01]  /*6330*/  IMAD R158, R158, UR6, RZ ;  /* 0x000000069e9e7c24 */ /* 0x000fe2000f8e02ff */
[-C--:B------:R-:W-:Y:S01]  /*6340*/  LEA.HI.X.SX32 R58, R58, R198.reuse, 0x1, P3 ;  /* 0x000000c63a3a7211 */ /* 0x080fe200018f0eff */
[----:B------:R-:W-:Y:S01]  /*6350*/  IMAD R163, R163, UR6, RZ ;  /* 0x00000006a3a37c24 */ /* 0x000fe2000f8e02ff */
[-C--:B------:R-:W-:Y:S01]  /*6360*/  LEA.HI.X.SX32 R4, R4, R198.reuse, 0x1, P5 ;  /* 0x000000c604047211 */ /* 0x080fe200028f0eff */
[----:B0-----:R-:W-:Y:S01]  /*6370*/  IMAD R8, R17, UR6, RZ ;  /* 0x0000000611087c24 */ /* 0x001fe2000f8e02ff */
[----:B------:R-:W-:Y:S01]  /*6380*/  LEA.HI.X.SX32 R20, R20, R198, 0x1, P6 ;  /* 0x000000c614147211 */ /* 0x000fe200030f0eff */
[----:B------:R-:W-:Y:S01]  /*6390*/  IMAD R12, R12, UR6, RZ ;  /* 0x000000060c0c7c24 */ /* 0x000fe2000f8e02ff */
[----:B------:R-:W-:-:S02]  /*63a0*/  IADD3 R57, P3, PT, R56, R199, RZ ;  /* 0x000000c738397210 */ /* 0x000fc40007f7e0ff */
[-C--:B------:R-:W-:Y:S02]  /*63b0*/  IADD3 R3, P4, PT, R2, R199.reuse, RZ ;  /* 0x000000c702037210 */ /* 0x080fe40007f9e0ff */
[-C--:B------:R-:W-:Y:S02]  /*63c0*/  IADD3 R55, P5, PT, R54, R199.reuse, RZ ;  /* 0x000000c736377210 */ /* 0x080fe40007fbe0ff */
[----:B------:R-:W-:Y:S01]  /*63d0*/  IADD3 R17, P6, PT, R16, R199, RZ ;  /* 0x000000c710117210 */ /* 0x000fe20007fde0ff */
[----:B------:R-:W-:Y:S01]  /*63e0*/  IMAD R171, R171, UR6, RZ ;  /* 0x00000006abab7c24 */ /* 0x000fe2000f8e02ff */
[-C--:B------:R-:W-:Y:S01]  /*63f0*/  LEA.HI.X.SX32 R56, R56, R198.reuse, 0x1, P3 ;  /* 0x000000c638387211 */ /* 0x080fe200018f0eff */
[----:B------:R-:W-:Y:S01]  /*6400*/  IMAD R179, R179, UR6, RZ ;  /* 0x00000006b3b37c24 */ /* 0x000fe2000f8e02ff */
[-C--:B------:R-:W-:Y:S01]  /*6410*/  LEA.HI.X.SX32 R2, R2, R198.reuse, 0x1, P4 ;  /* 0x000000c602027211 */ /* 0x080fe200020f0eff */
[----:B------:R-:W-:Y:S01]  /*6420*/  IMAD R183, R183, UR6, RZ ;  /* 0x00000006b7b77c24 */ /* 0x000fe2000f8e02ff */
[----:B------:R-:W-:-:S02]  /*6430*/  LEA.HI.X.SX32 R54, R54, R198, 0x1, P5 ;  /* 0x000000c636367211 */ /* 0x000fc400028f0eff */
[-C--:B------:R-:W-:Y:S02]  /*6440*/  LEA.HI.X.SX32 R16, R16, R198.reuse, 0x1, P6 ;  /* 0x000000c610107211 */ /* 0x080fe400030f0eff */
[-C--:B------:R-:W-:Y:S02]  /*6450*/  IADD3 R151, P3, PT, R149, R199.reuse, RZ ;  /* 0x000000c795977210 */ /* 0x080fe40007f7e0ff */
        /* <DEDUP_REMOVED lines=8> */
[-C--:B------:R-:W-:Y:S01]  /*64e0*/  LEA.HI.X.SX32 R163, R163, R198.reuse, 0x1, P5 ;  /* 0x000000c6a3a37211 */ /* 0x080fe200028f0eff */
[----:B------:R-:W-:Y:S01]  /*64f0*/  IMAD R110, R110, UR6, RZ ;  /* 0x000000066e6e7c24 */ /* 0x000fe2000f8e02ff */
[----:B------:R-:W-:-:S02]  /*6500*/  LEA.HI.X.SX32 R12, R12, R198, 0x1, P6 ;  /* 0x000000c60c0c7211 */ /* 0x000fc400030f0eff */
[-C--:B------:R-:W-:Y:S02]  /*6510*/  IADD3 R175, P3, PT, R171, R199.reuse, RZ ;  /* 0x000000c7abaf7210 */ /* 0x080fe40007f7e0ff */
[-C--:B------:R-:W-:Y:S02]  /*6520*/  IADD3 R181, P4, PT, R179, R199.reuse, RZ ;  /* 0x000000c7b3b57210 */ /* 0x080fe40007f9e0ff */
[-C--:B------:R-:W-:Y:S02]  /*6530*/  IADD3 R185, P5, PT, R183, R199.reuse, RZ ;  /* 0x000000c7b7b97210 */ /* 0x080fe40007fbe0ff */
[----:B------:R-:W-:Y:S02]  /*6540*/  IADD3 R9, P6, PT, R8, R199, RZ ;  /* 0x000000c708097210 */ /* 0x000fe40007fde0ff */
[-C--:B------:R-:W-:Y:S02]  /*6550*/  LEA.HI.X.SX32 R171, R171, R198.reuse, 0x1, P3 ;  /* 0x000000c6abab7211 */ /* 0x080fe400018f0eff */
[----:B------:R-:W-:-:S02]  /*6560*/  LEA.HI.X.SX32 R179, R179, R198, 0x1, P4 ;  /* 0x000000c6b3b37211 */ /* 0x000fc400020f0eff */
[-C--:B------:R-:W-:Y:S02]  /*6570*/  LEA.HI.X.SX32 R183, R183, R198.reuse, 0x1, P5 ;  /* 0x000000c6b7b77211 */ /* 0x080fe400028f0eff */
[----:B------:R-:W-:Y:S02]  /*6580*/  LEA.HI.X.SX32 R8, R8, R198, 0x1, P6 ;  /* 0x000000c608087211 */ /* 0x000fe400030f0eff */
[-C--:B------:R-:W-:Y:S02]  /*6590*/  IADD3 R189, P3, PT, R187, R199.reuse, RZ ;  /* 0x000000c7bbbd7210 */ /* 0x080fe40007f7e0ff */
[-C--:B------:R-:W-:Y:S02]  /*65a0*/  IADD3 R193, P4, PT, R191, R199.reuse, RZ ;  /* 0x000000c7bfc17210 */ /* 0x080fe40007f9e0ff */
[-C--:B------:R-:W-:Y:S02]  /*65b0*/  IADD3 R197, P5, PT, R195, R199.reuse, RZ ;  /* 0x000000c7c3c57210 */ /* 0x080fe40007fbe0ff */
[----:B------:R-:W-:-:S02]  /*65c0*/  IADD3 R199, P6, PT, R110, R199, RZ ;  /* 0x000000c76ec77210 */ /* 0x000fc40007fde0ff */
[-C--:B------:R-:W-:Y:S02]  /*65d0*/  LEA.HI.X.SX32 R187, R187, R198.reuse, 0x1, P3 ;  /* 0x000000c6bbbb7211 */ /* 0x080fe400018f0eff */
[-C--:B------:R-:W-:Y:S02]  /*65e0*/  LEA.HI.X.SX32 R191, R191, R198.reuse, 0x1, P4 ;  /* 0x000000c6bfbf7211 */ /* 0x080fe400020f0eff */
[-C--:B------:R-:W-:Y:S01]  /*65f0*/  LEA.HI.X.SX32 R195, R195, R198.reuse, 0x1, P5 ;  /* 0x000000c6c3c37211 */ /* 0x080fe200028f0eff */
[----:B------:R-:W-:Y:S01]  /*6600*/  @P0 IMAD.MOV.U32 R111, RZ, RZ, R76 ;  /* 0x000000ffff6f0224 */ /* 0x000fe200078e004c */
[----:B------:R-:W-:Y:S01]  /*6610*/  LEA.HI.X.SX32 R198, R110, R198, 0x1, P6 ;  /* 0x000000c66ec67211 */ /* 0x000fe200030f0eff */
[----:B------:R-:W-:Y:S01]  /*6620*/  @P0 IMAD.MOV.U32 R110, RZ, RZ, R78 ;  /* 0x000000ffff6e0224 */ /* 0x000fe200078e004e */
[----:B------:R-:W-:Y:S01]  /*6630*/  PRMT R112, RZ, 0x7610, R112 ;  /* 0x00007610ff707816 */ /* 0x000fe20000000070 */
[----:B------:R0:W-:Y:S05]  /*6640*/  STS.U8 [R206+UR13+0x4400], R113 ;  /* 0x00440071ce007988 */ /* 0x0001ea000800000d */
[----:B------:R1:W2:Y:S01]  /*6650*/  @P0 LDG.E.U8 R112, desc[UR14][R110.64] ;  /* 0x0000000e6e700981 */ /* 0x0002a2000c1e1100 */
[----:B0-----:R-:W-:-:S03]  /*6660*/  PRMT R113, RZ, 0x7610, R113 ;  /* 0x00007610ff717816 */ /* 0x001fc60000000071 */
[----:B------:R0:W-:Y:S01]  /*6670*/  STS.U8 [R206+UR13+0x4800], R114 ;  /* 0x00480072ce007988 */ /* 0x0001e2000800000d */
[----:B-1----:R-:W-:Y:S02]  /*6680*/  @P0 IMAD.MOV.U32 R110, RZ, RZ, R75 ;  /* 0x000000ffff6e0224 */ /* 0x002fe400078e004b */
[----:B------:R-:W-:Y:S01]  /*6690*/  @P0 IMAD.MOV.U32 R111, RZ, RZ, R73 ;  /* 0x000000ffff6f0224 */ /* 0x000fe200078e0049 */
[----:B------:R1:W-:Y:S01]  /*66a0*/  STS.U8 [R206+UR13+0x4c00], R116 ;  /* 0x004c0074ce007988 */ /* 0x0003e2000800000d */
[----:B0-----:R-:W-:-:S03]  /*66b0*/  PRMT R114, RZ, 0x7610, R114 ;  /* 0x00007610ff727816 */ /* 0x001fc60000000072 */
[----:B------:R0:W2:Y:S01]  /*66c0*/  @P0 LDG.E.U8 R113, desc[UR14][R110.64] ;  /* 0x0000000e6e710981 */ /* 0x0000a2000c1e1100 */
[----:B-1----:R-:W-:Y:S01]  /*66d0*/  LOP3.LUT R116, R206, 0x10, RZ, 0x3c, !PT ;  /* 0x00000010ce747812 */ /* 0x002fe200078e3cff */
[----:B0-----:R-:W-:Y:S02]  /*66e0*/  @P0 IMAD.MOV.U32 R110, RZ, RZ, R74 ;  /* 0x000000ffff6e0224 */ /* 0x001fe400078e004a */
[----:B------:R-:W-:Y:S02]  /*66f0*/  @P0 IMAD.MOV.U32 R111, RZ, RZ, R72 ;  /* 0x000000ffff6f0224 */ /* 0x000fe400078e0048 */
[----:B---3--:R0:W-:Y:S04]  /*6700*/  STS.U8 [R116+UR13+0x4080], R115 ;  /* 0x0040807374007988 */ /* 0x0081e8000800000d */
[----:B------:R1:W3:Y:S01]  /*6710*/  @P0 LDG.E.U8 R114, desc[UR14][R110.64] ;  /* 0x0000000e6e720981 */ /* 0x0002e2000c1e1100 */
[----:B0-----:R-:W-:Y:S01]  /*6720*/  PRMT R115, RZ, 0x7610, R115 ;  /* 0x00007610ff737816 */ /* 0x001fe20000000073 */
[----:B-1----:R-:W-:-:S02]  /*6730*/  @P0 IMAD.MOV.U32 R110, RZ, RZ, R71 ;  /* 0x000000ffff6e0224 */ /* 0x002fc400078e0047 */
[----:B------:R-:W-:Y:S01]  /*6740*/  @P0 IMAD.MOV.U32 R111, RZ, RZ, R70 ;  /* 0x000000ffff6f0224 */ /* 0x000fe200078e0046 */
[----:B------:R0:W-:Y:S04]  /*6750*/  STS.U8 [R116+UR13+0x4480], R120 ;  /* 0x0044807874007988 */ /* 0x0001e8000800000d */
[----:B------:R1:W2:Y:S01]  /*6760*/  @P0 LDG.E.U8 R115, desc[UR14][R110.64] ;  /* 0x0000000e6e730981 */ /* 0x0002a2000c1e1100 */
[----:B0-----:R-:W-:Y:S01]  /*6770*/  PRMT R120, RZ, 0x7610, R120 ;  /* 0x00007610ff787816 */ /* 0x001fe20000000078 */
[----:B-1----:R-:W-:Y:S02]  /*6780*/  @P0 IMAD.MOV.U32 R110, RZ, RZ, R69 ;  /* 0x000000ffff6e0224 */ /* 0x002fe400078e0045 */
[----:B------:R-:W-:Y:S01]  /*6790*/  @P0 IMAD.MOV.U32 R111, RZ, RZ, R68 ;  /* 0x000000ffff6f0224 */ /* 0x000fe200078e0044 */
[----:B------:R0:W-:Y:S04]  /*67a0*/  STS.U8 [R116+UR13+0x4880], R121 ;  /* 0x0048807974007988 */ /* 0x0001e8000800000d */
[----:B------:R1:W2:Y:S01]  /*67b0*/  @P0 LDG.E.U8 R120, desc[UR14][R110.64] ;  /* 0x0000000e6e780981 */ /* 0x0002a2000c1e1100 */
[----:B0-----:R-:W-:Y:S01]  /*67c0*/  PRMT R121, RZ, 0x7610, R121 ;  /* 0x00007610ff797816 */ /* 0x001fe20000000079 */
[----:B-1----:R-:W-:-:S02]  /*67d0*/  @P0 IMAD.MOV.U32 R110, RZ, RZ, R67 ;  /* 0x000000ffff6e0224 */ /* 0x002fc400078e0043 */
[----:B------:R-:W-:-:S05]  /*67e0*/  @P0 IMAD.MOV.U32 R111, RZ, RZ, R66 ;  /* 0x000000ffff6f0224 */ /* 0x000fca00078e0042 */
[----:B------:R0:W2:Y:S01]  /*67f0*/  @P0 LDG.E.U8 R121, desc[UR14][R110.64] ;  /* 0x0000000e6e790981 */ /* 0x0000a2000c1e1100 */
[----:B------:R-:W-:-:S03]  /*6800*/  LOP3.LUT R246, R206, 0x20, RZ, 0x3c, !PT ;  /* 0x00000020cef67812 */ /* 0x000fc600078e3cff */
[----:B------:R-:W-:Y:S04]  /*6810*/  STS.U8 [R116+UR13+0x4c80], R168 ;  /* 0x004c80a874007988 */ /* 0x000fe8000800000d */
[----:B-----5:R1:W-:Y:S01]  /*6820*/  STS.U8 [R246+UR13+0x4100], R122 ;  /* 0x0041007af6007988 */ /* 0x0203e2000800000d */
[----:B0-----:R-:W-:Y:S02]  /*6830*/  @P0 IMAD.MOV.U32 R110, RZ, RZ, R65 ;  /* 0x000000ffff6e0224 */ /* 0x001fe400078e0041 */
[----:B------:R-:W-:Y:S01]  /*6840*/  @P0 IMAD.MOV.U32 R111, RZ, RZ, R64 ;  /* 0x000000ffff6f0224 */ /* 0x000fe200078e0040 */
[----:B------:R0:W-:Y:S01]  /*6850*/  STS.U8 [R246+UR13+0x4500], R123 ;  /* 0x0045007bf6007988 */ /* 0x0001e2000800000d */
[----:B-1----:R-:W-:Y:S02]  /*6860*/  PRMT R122, RZ, 0x7610, R122 ;  /* 0x00007610ff7a7816 */ /* 0x002fe4000000007a */
[----:B0-----:R-:W-:-:S04]  /*6870*/  PRMT R123, RZ, 0x7610, R123 ;  /* 0x00007610ff7b7816 */ /* 0x001fc8000000007b */
[----:B------:R0:W5:Y:S01]  /*6880*/  @P0 LDG.E.U8 R122, desc[UR14][R110.64] ;  /* 0x0000000e6e7a0981 */ /* 0x000162000c1e1100 */
[----:B------:R-:W-:-:S03]  /*6890*/  LOP3.LUT R245, R206, 0x30, RZ, 0x3c, !PT ;  /* 0x00000030cef57812 */ /* 0x000fc600078e3cff */
[----:B------:R1:W-:Y:S01]  /*68a0*/  STS.U8 [R246+UR13+0x4900], R124 ;  /* 0x0049007cf6007988 */ /* 0x0003e2000800000d */
[----:B0-----:R-:W-:Y:S02]  /*68b0*/  @P0 IMAD.MOV.U32 R110, RZ, RZ, R63 ;  /* 0x000000ffff6e0224 */ /* 0x001fe400078e003f */
[----:B------:R-:W-:Y:S01]  /*68c0*/  @P0 IMAD.MOV.U32 R111, RZ, RZ, R62 ;  /* 0x000000ffff6f0224 */ /* 0x000fe200078e003e */
[----:B-1----:R-:W-:-:S04]  /*68d0*/  PRMT R124, RZ, 0x7610, R124 ;  /* 0x00007610ff7c7816 */ /* 0x002fc8000000007c */
[----:B------:R0:W2:Y:S04]  /*68e0*/  @P0 LDG.E.U8 R123, desc[UR14][R110.64] ;  /* 0x0000000e6e7b0981 */ /* 0x0000a8000c1e1100 */
[----:B------:R-:W-:Y:S01]  /*68f0*/  STS.U8 [R246+UR13+0x4d00], R166 ;  /* 0x004d00a6f6007988 */ /* 0x000fe2000800000d */
[----:B0-----:R-:W-:Y:S02]  /*6900*/  @P0 IMAD.MOV.U32 R110, RZ, RZ, R61 ;  /* 0x000000ffff6e0224 */ /* 0x001fe400078e003d */
[----:B------:R-:W-:Y:S01]  /*6910*/  @P0 IMAD.MOV.U32 R111, RZ, RZ, R60 ;  /* 0x000000ffff6f0224 */ /* 0x000fe200078e003c */
[----:B------:R0:W-:Y:S04]  /*6920*/  STS.U8 [R245+UR13+0x4180], R126 ;  /* 0x0041807ef5007988 */ /* 0x0001e8000800000d */
[----:B------:R1:W2:Y:S01]  /*6930*/  @P0 LDG.E.U8 R124, desc[UR14][R110.64] ;  /* 0x0000000e6e7c0981 */ /* 0x0002a2000c1e1100 */
        /* <DEDUP_REMOVED lines=8> */
[----:B------:R0:W-:Y:S01]  /*69c0*/  STS.U8 [R245+UR13+0x4980], R130 ;  /* 0x00498082f5007988 */ /* 0x0001e2000800000d */
[----:B------:R-:W-:-:S03]  /*69d0*/  LOP3.LUT R244, R206, 0x40, RZ, 0x3c, !PT ;  /* 0x00000040cef47812 */ /* 0x000fc600078e3cff */
[----:B------:R1:W2:Y:S01]  /*69e0*/  @P0 LDG.E.U8 R128, desc[UR14][R110.64] ;  /* 0x0000000e6e800981 */ /* 0x0002a2000c1e1100 */
[----:B0-----:R-:W-:-:S03]  /*69f0*/  PRMT R130, RZ, 0x7610, R130 ;  /* 0x00007610ff827816 */ /* 0x001fc60000000082 */
[----:B------:R-:W-:Y:S01]  /*6a00*/  STS.U8 [R245+UR13+0x4d80], R165 ;  /* 0x004d80a5f5007988 */ /* 0x000fe2000800000d */
[----:B-1----:R-:W-:Y:S02]  /*6a10*/  @P0 IMAD.MOV.U32 R110, RZ, RZ, R55 ;  /* 0x000000ffff6e0224 */ /* 0x002fe400078e0037 */
[----:B------:R-:W-:Y:S01]  /*6a20*/  @P0 IMAD.MOV.U32 R111, RZ, RZ, R54 ;  /* 0x000000ffff6f0224 */ /* 0x000fe200078e0036 */
[----:B----4-:R0:W-:Y:S04]  /*6a30*/  STS.U8 [R244+UR13+0x4200], R132 ;  /* 0x00420084f4007988 */ /* 0x0101e8000800000d */
[----:B------:R1:W4:Y:S01]  /*6a40*/  @P0 LDG.E.U8 R130, desc[UR14][R110.64] ;  /* 0x0000000e6e820981 */ /* 0x000322000c1e1100 */
        /* <DEDUP_REMOVED lines=15> */
[----:B------:R0:W-:Y:S04]  /*6b40*/  STS.U8 [R243+UR13+0x4280], R138 ;  /* 0x0042808af3007988 */ /* 0x0001e8000800000d */
[----:B------:R1:W2:Y:S01]  /*6b50*/  @P0 LDG.E.U8 R136, desc[UR14][R110.64] ;  /* 0x0000000e6e880981 */ /* 0x0002a2000c1e1100 */
[----:B0-----:R-:W-:Y:S01]  /*6b60*/  PRMT R138, RZ, 0x7610, R138 ;  /* 0x00007610ff8a7816 */ /* 0x001fe2000000008a */
[----:B-1----:R-:W-:-:S02]  /*6b70*/  @P0 IMAD.MOV.U32 R110, RZ, RZ, R193 ;  /* 0x000000ffff6e0224 */ /* 0x002fc400078e00c1 */
[----:B------:R-:W-:Y:S01]  /*6b80*/  @P0 IMAD.MOV.U32 R111, RZ, RZ, R191 ;  /* 0x000000ffff6f0224 */ /* 0x000fe200078e00bf */
[----:B------:R0:W-:Y:S04]  /*6b90*/  STS.U8 [R243+UR13+0x4680], R140 ;  /* 0x0046808cf3007988 */ /* 0x0001e8000800000d */
[----:B------:R1:W3:Y:S01]  /*6ba0*/  @P0 LDG.E.U8 R138, desc[UR14][R110.64] ;  /* 0x0000000e6e8a0981 */ /* 0x0002e2000c1e1100 */
[----:B0-----:R-:W-:Y:S01]  /*6bb0*/  PRMT R140, RZ, 0x7610, R140 ;  /* 0x00007610ff8c7816 */ /* 0x001fe2000000008c */
[----:B-1----:R-:W-:Y:S02]  /*6bc0*/  @P0 IMAD.MOV.U32 R110, RZ, RZ, R199 ;  /* 0x000000ffff6e0224 */ /* 0x002fe400078e00c7 */
[----:B------:R-:W-:Y:S01]  /*6bd0*/  @P0 IMAD.MOV.U32 R111, RZ, RZ, R198 ;  /* 0x000000ffff6f0224 */ /* 0x000fe200078e00c6 */
[----:B------:R0:W-:Y:S01]  /*6be0*/  STS.U8 [R243+UR13+0x4a80], R142 ;  /* 0x004a808ef3007988 */ /* 0x0001e2000800000d */
[----:B------:R-:W-:-:S03]  /*6bf0*/  LOP3.LUT R242, R206, 0x60, RZ, 0x3c, !PT ;  /* 0x00000060cef27812 */ /* 0x000fc600078e3cff */
[----:B------:R1:W3:Y:S01]  /*6c00*/  @P0 LDG.E.U8 R140, desc[UR14][R110.64] ;  /* 0x0000000e6e8c0981 */ /* 0x0002e2000c1e1100 */
[----:B0-----:R-:W-:-:S03]  /*6c10*/  PRMT R142, RZ, 0x7610, R142 ;  /* 0x00007610ff8e7816 */ /* 0x001fc6000000008e */
[----:B------:R-:W-:Y:S01]  /*6c20*/  STS.U8 [R243+UR13+0x4e80], R161 ;  /* 0x004e80a1f3007988 */ /* 0x000fe2000800000d */
[----:B-1----:R-:W-:Y:S02]  /*6c30*/  @P0 IMAD.MOV.U32 R110, RZ, RZ, R53 ;  /* 0x000000ffff6e0224 */ /* 0x002fe400078e0035 */
[----:B------:R-:W-:Y:S01]  /*6c40*/  @P0 IMAD.MOV.U32 R111, RZ, RZ, R52 ;  /* 0x000000ffff6f0224 */ /* 0x000fe200078e0034 */
[----:B------:R0:W-:Y:S04]  /*6c50*/  STS.U8 [R242+UR13+0x4300], R144 ;  /* 0x00430090f2007988 */ /* 0x0001e8000800000d */
[----:B------:R1:W3:Y:S01]  /*6c60*/  @P0 LDG.E.U8 R142, desc[UR14][R110.64] ;  /* 0x0000000e6e8e0981 */ /* 0x0002e2000c1e1100 */
        /* <DEDUP_REMOVED lines=35> */
[----:B------:R0:W-:Y:S04]  /*6ea0*/  STS.U8 [R206+UR13], R148 ;  /* 0x00000094ce007988 */ /* 0x0001e8000800000d */
[----:B------:R1:W4:Y:S01]  /*6eb0*/  @P0 LDG.E.U8 R150, desc[UR14][R110.64] ;  /* 0x0000000e6e960981 */ /* 0x000322000c1e1100 */
[----:B0-----:R-:W-:Y:S01]  /*6ec0*/  PRMT R148, RZ, 0x7610, R148 ;  /* 0x00007610ff947816 */ /* 0x001fe20000000094 */
[----:B-1----:R-:W-:-:S02]  /*6ed0*/  @P0 IMAD.MOV.U32 R110, RZ, RZ, R37 ;  /* 0x000000ffff6e0224 */ /* 0x002fc400078e0025 */
[----:B------:R-:W-:Y:S01]  /*6ee0*/  @P0 IMAD.MOV.U32 R111, RZ, RZ, R36 ;  /* 0x000000ffff6f0224 */ /* 0x000fe200078e0024 */
[----:B------:R0:W-:Y:S04]  /*6ef0*/  STS.U8 [R206+UR13+0x100], R147 ;  /* 0x00010093ce007988 */ /* 0x0001e8000800000d */
[----:B------:R1:W4:Y:S01]  /*6f00*/  @P0 LDG.E.U8 R148, desc[UR14][R110.64] ;  /* 0x0000000e6e940981 */ /* 0x000322000c1e1100 */
[----:B0-----:R-:W-:Y:S01]  /*6f10*/  PRMT R147, RZ, 0x7610, R147 ;  /* 0x00007610ff937816 */ /* 0x001fe20000000093 */
[----:B-1----:R-:W-:Y:S02]  /*6f20*/  @P0 IMAD.MOV.U32 R110, RZ, RZ, R35 ;  /* 0x000000ffff6e0224 */ /* 0x002fe400078e0023 */
[----:B------:R-:W-:Y:S01]  /*6f30*/  @P0 IMAD.MOV.U32 R111, RZ, RZ, R34 ;  /* 0x000000ffff6f0224 */ /* 0x000fe200078e0022 */
[----:B------:R0:W-:Y:S04]  /*6f40*/  STS.U8 [R206+UR13+0x200], R146 ;  /* 0x00020092ce007988 */ /* 0x0001e8000800000d */
        /* <DEDUP_REMOVED lines=29> */
[----:B--2---:R0:W-:Y:S04]  /*7120*/  STS.U8 [R206+UR13+0x800], R137 ;  /* 0x00080089ce007988 */ /* 0x0041e8000800000d */
        /* <DEDUP_REMOVED lines=44> */
[----:B---3--:R0:W-:Y:S04]  /*73f0*/  STS.U8 [R206+UR13+0x1100], R114 ;  /* 0x00110072ce007988 */ /* 0x0081e8000800000d */
        /* <DEDUP_REMOVED lines=19> */
[----:B------:R-:W-:-:S04]  /*7530*/  PRMT R159, RZ, 0x7610, R159 ;  /* 0x00007610ff9f7816 */ /* 0x000fc8000000009f */
[----:B------:R0:W3:Y:S01]  /*7540*/  @P0 LDG.E.U8 R121, desc[UR14][R110.64] ;  /* 0x0000000e6e790981 */ /* 0x0000e2000c1e1100 */
[----:B------:R-:W-:Y:S01]  /*7550*/  PRMT R161, RZ, 0x7610, R161 ;  /* 0x00007610ffa17816 */ /* 0x000fe200000000a1 */
[----:B0-----:R-:W-:Y:S02]  /*7560*/  @P0 IMAD.MOV.U32 R110, RZ, RZ, R189 ;  /* 0x000000ffff6e0224 */ /* 0x001fe400078e00bd */
[----:B------:R-:W-:-:S05]  /*7570*/  @P0 IMAD.MOV.U32 R111, RZ, RZ, R187 ;  /* 0x000000ffff6f0224 */ /* 0x000fca00078e00bb */
[----:B------:R0:W3:Y:S02]  /*7580*/  @P0 LDG.E.U8 R159, desc[UR14][R110.64] ;  /* 0x0000000e6e9f0981 */ /* 0x0000e4000c1e1100 */
[----:B0-----:R-:W-:Y:S02]  /*7590*/  @P0 IMAD.MOV.U32 R110, RZ, RZ, R197 ;  /* 0x000000ffff6e0224 */ /* 0x001fe400078e00c5 */
[----:B------:R-:W-:-:S05]  /*75a0*/  @P0 IMAD.MOV.U32 R111, RZ, RZ, R195 ;  /* 0x000000ffff6f0224 */ /* 0x000fca00078e00c3 */
[----:B------:R-:W3:Y:S04]  /*75b0*/  @P0 LDG.E.U8 R161, desc[UR14][R110.64] ;  /* 0x0000000e6ea10981 */ /* 0x000ee8000c1e1100 */
[----:B-----5:R0:W-:Y:S04]  /*75c0*/  STS.U8 [R206+UR13+0x1500], R122 ;  /* 0x0015007ace007988 */ /* 0x0201e8000800000d */
[----:B------:R0:W-:Y:S04]  /*75d0*/  STS.U8 [R206+UR13+0x1600], R123 ;  /* 0x0016007bce007988 */ /* 0x0001e8000800000d */
[----:B------:R0:W-:Y:S04]  /*75e0*/  STS.U8 [R206+UR13+0x1700], R124 ;  /* 0x0017007cce007988 */ /* 0x0001e8000800000d */
[----:B------:R0:W-:Y:S04]  /*75f0*/  STS.U8 [R206+UR13+0x1800], R126 ;  /* 0x0018007ece007988 */ /* 0x0001e8000800000d */
[----:B------:R0:W-:Y:S04]  /*7600*/  STS.U8 [R206+UR13+0x1900], R128 ;  /* 0x00190080ce007988 */ /* 0x0001e8000800000d */
[----:B----4-:R0:W-:Y:S04]  /*7610*/  STS.U8 [R206+UR13+0x1a00], R130 ;  /* 0x001a0082ce007988 */ /* 0x0101e8000800000d */
[----:B------:R0:W-:Y:S04]  /*7620*/  STS.U8 [R206+UR13+0x1b00], R132 ;  /* 0x001b0084ce007988 */ /* 0x0001e8000800000d */
        /* <DEDUP_REMOVED lines=20> */
[----:B--2---:R0:W-:Y:S04]  /*7770*/  STS.U8 [R116+UR13+0xf80], R139 ;  /* 0x000f808b74007988 */ /* 0x0041e8000800000d */
        /* <DEDUP_REMOVED lines=8> */
[----:B---3--:R0:W-:Y:S04]  /*7800*/  STS.U8 [R116+UR13+0x1880], R113 ;  /* 0x0018807174007988 */ /* 0x0081e8000800000d */
[----:B------:R0:W-:Y:S04]  /*7810*/  STS.U8 [R116+UR13+0x1980], R114 ;  /* 0x0019807274007988 */ /* 0x0001e8000800000d */
[----:B------:R0:W-:Y:S04]  /*7820*/  STS.U8 [R116+UR13+0x1a80], R115 ;  /* 0x001a807374007988 */ /* 0x0001e8000800000d */
[----:B------:R0:W-:Y:S04]  /*7830*/  STS.U8 [R116+UR13+0x1b80], R120 ;  /* 0x001b807874007988 */ /* 0x0001e8000800000d */
[----:B------:R0:W-:Y:S04]  /*7840*/  STS.U8 [R116+UR13+0x1c80], R121 ;  /* 0x001c807974007988 */ /* 0x0001e8000800000d */
[----:B------:R0:W-:Y:S04]  /*7850*/  STS.U8 [R116+UR13+0x1d80], R159 ;  /* 0x001d809f74007988 */ /* 0x0001e8000800000d */
[----:B------:R0:W-:Y:S01]  /*7860*/  STS.U8 [R116+UR13+0x1e80], R161 ;  /* 0x001e80a174007988 */ /* 0x0001e2000800000d */
[----:B------:R1:W-:Y:S06]  /*7870*/  MEMBAR.ALL.CTA ;  /* 0x0000000000007992 */ /* 0x0003ec0000008000 */
[----:B-1----:R-:W1:Y:S02]  /*7880*/  FENCE.VIEW.ASYNC.S ;  /* 0x00000000000073c6 */ /* 0x002e640000000000 */
[----:B-1----:R-:W-:Y:S01]  /*7890*/  BAR.SYNC.DEFER_BLOCKING 0x0 ;  /* 0x0000000000007b1d */ /* 0x002fe20000010000 */
[----:B------:R-:W-:-:S02]  /*78a0*/  ISETP.LT.OR P0, PT, R169, 0x20, P2 ;  /* 0x00000020a900780c */ /* 0x000fc40001701670 */
[----:B------:R-:W-:-:S03]  /*78b0*/  ISETP.GE.AND P3, PT, R169, 0x40, PT ;  /* 0x00000040a900780c */ /* 0x000fc60003f66270 */
[----:B------:R-:W-:-:S00]  /*78c0*/  MEMBAR.ALL.CTA ;  /* 0x0000000000007992 */ /* 0x000fc00000008000 */
[----:B------:R-:W-:Y:S06]  /*78d0*/  MEMBAR.ALL.GPU ;  /* 0x0000000000007992 */ /* 0x000fec000000a000 */
[----:B------:R-:W-:-:S00]  /*78e0*/  ERRBAR ;  /* 0x00000000000079ab */ /* 0x000fc00000000000 */
[----:B------:R-:W-:Y:S08]  /*78f0*/  CGAERRBAR ;  /* 0x00000000000075ab */ /* 0x000ff00000000000 */
[----:B------:R-:W-:Y:S06]  /*7900*/  UCGABAR_ARV ;  /* 0x00000000000079c7 */ /* 0x000fec0008000000 */
[----:B------:R-:W-:Y:S01]  /*7910*/  UCGABAR_WAIT ;  /* 0x0000000000007dc7 */ /* 0x000fe20008000000 */
[----:B------:R-:W-:Y:S01]  /*7920*/  CCTL.IVALL ;  /* 0x00000000ff00798f */ /* 0x000fe20002000000 */
[----:B0-----:R-:W-:Y:S05]  /*7930*/  @P0 BRA `(.L_x_12) ;  /* 0x0000000000440947 */ /* 0x001fea0003800000 */
[----:B------:R-:W-:Y:S02]  /*7940*/  UIADD3 UR4, UPT, UPT, UR13, 0x4000, URZ ;  /* 0x000040000d047890 */ /* 0x000fe4000fffe0ff */
[----:B------:R-:W-:Y:S02]  /*7950*/  USHF.R.U32.HI UR6, URZ, 0x4, UR13 ;  /* 0x00000004ff067899 */ /* 0x000fe4000801160d */
[----:B------:R-:W-:Y:S02]  /*7960*/  USHF.R.U32.HI UR4, URZ, 0x4, UR4 ;  /* 0x00000004ff047899 */ /* 0x000fe40008011604 */
[----:B------:R-:W-:Y:S02]  /*7970*/  USGXT.U32 UR6, UR6, 0xe ;  /* 0x0000000e0606789a */ /* 0x000fe40008000000 */
[----:B------:R-:W-:Y:S02]  /*7980*/  USGXT.U32 UR4, UR4, 0xe ;  /* 0x0000000e0404789a */ /* 0x000fe40008000000 */
[----:B------:R-:W-:Y:S01]  /*7990*/  UIADD3 UR8, UPT, UPT, UR20, 0x100, URZ ;  /* 0x0000010014087890 */ /* 0x000fe2000fffe0ff */
[----:B------:R-:W-:Y:S01]  /*79a0*/  UMOV UR18, 0x0 ;  /* 0x0000000000127882 */ /* 0x000fe20000000000 */
[----:B------:R-:W-:Y:S01]  /*79b0*/  UMOV UR19, 0x10408490 ;  /* 0x1040849000137882 */ /* 0x000fe20000000000 */
[----:B------:R-:W-:Y:S01]  /*79c0*/  UMOV UR7, 0xc0004010 ;  /* 0xc000401000077882 */ /* 0x000fe20000000000 */
[----:B------:R-:W-:Y:S01]  /*79d0*/  UMOV UR5, 0x40004040 ;  /* 0x4000404000057882 */ /* 0x000fe20000000000 */
[----:B------:R-:W-:Y:S01]  /*79e0*/  UMOV UR22, 0x0 ;  /* 0x0000000000167882 */ /* 0x000fe20000000000 */
[----:B------:R-:W-:Y:S01]  /*79f0*/  UMOV UR23, 0x10408490 ;  /* 0x1040849000177882 */ /* 0x000fe20000000000 */
[----:B------:R-:W-:Y:S01]  /*7a00*/  UMOV UR12, 0x3 ;  /* 0x00000003000c7882 */ /* 0x000fe20000000000 */
[----:B------:R0:W-:Y:S01]  /*7a10*/  UTCQMMA.2CTA gdesc[UR4], gdesc[UR6], tmem[UR20], tmem[UR18], idesc[UR19], !UPT ;  /* 0x00ff1206040075ea */ /* 0x0001e2000fa00314 */
[----:B------:R0:W-:Y:S01]  /*7a20*/  UTCQMMA.2CTA gdesc[UR4], gdesc[UR6], tmem[UR8], tmem[UR22], idesc[UR23], !UPT ;  /* 0x00ff1606040075ea */ /* 0x0001e2000fa00308 */
[----:B------:R0:W-:Y:S01]  /*7a30*/  UTCBAR.2CTA.MULTICAST [UR9], URZ, UR12 ;  /* 0x000000ff090073e9 */ /* 0x0001e2000820080c */
[----:B------:R-:W-:Y:S01]  /*7a40*/  NOP ;  /* 0x0000000000007918 */ /* 0x000fe20000000000 */
.L_x_12:
[----:B0-----:R-:W-:Y:S01]  /*7a50*/  UMOV UR4, URZ ;  /* 0x000000ff00047c82 */ /* 0x001fe20008000000 */
[----:B------:R-:W-:Y:S05]  /*7a60*/  @!P3 BRA `(.L_x_13) ;  /* 0x0000002c0074b947 */ /* 0x000fea0003800000 */
[----:B------:R-:W-:Y:S01]  /*7a70*/  SHF.R.S32.HI R109, RZ, 0x1f, R169 ;  /* 0x0000001fff6d7819 */ /* 0x000fe200000114a9 */
[----:B------:R-:W-:Y:S01]  /*7a80*/  IMAD.SHL.U32 R208, R118, 0x20, RZ ;  /* 0x0000002076d07824 */ /* 0x000fe200078e00ff */
[----:B------:R-:W-:Y:S01]  /*7a90*/  UIADD3 UR5, UPT, UPT, UR13, 0x2000, URZ ;  /* 0x000020000d057890 */ /* 0x000fe2000fffe0ff */
[----:B------:R-:W-:Y:S01]  /*7aa0*/  IMAD.SHL.U32 R119, R119, 0x20, RZ ;  /* 0x0000002077777824 */ /* 0x000fe200078e00ff */
[----:B------:R-:W-:Y:S01]  /*7ab0*/  LEA.HI R109, R109, R169, RZ, 0x5 ;  /* 0x000000a96d6d7211 */ /* 0x000fe200078f28ff */
[----:B------:R-:W-:Y:S01]  /*7ac0*/  UIADD3 UR4, UPT, UPT, UR13, 0x5000, URZ ;  /* 0x000050000d047890 */ /* 0x000fe2000fffe0ff */
[--C-:B------:R-:W-:Y:S01]  /*7ad0*/  IADD3 R117, P0, P3, R117, UR16, R208.reuse ;  /* 0x0000001075757c10 */ /* 0x100fe2000fb1e0d0 */
[----:B------:R-:W-:Y:S01]  /*7ae0*/  USHF.R.U32.HI UR5, URZ, 0x4, UR5 ;  /* 0x00000004ff057899 */ /* 0x000fe20008011605 */
[----:B------:R-:W-:Y:S01]  /*7af0*/  SHF.R.S32.HI R109, RZ, 0x5, R109 ;  /* 0x00000005ff6d7819 */ /* 0x000fe2000001146d */
[----:B------:R-:W-:Y:S01]  /*7b00*/  USHF.R.U32.HI UR4, URZ, 0x4, UR4 ;  /* 0x00000004ff047899 */ /* 0x000fe20008011604 */
[----:B------:R-:W-:Y:S01]  /*7b10*/  SHF.R.S32.HI R248, RZ, 0x1f, R208 ;  /* 0x0000001ffff87819 */ /* 0x000fe200000114d0 */
[----:B------:R-:W-:Y:S01]  /*7b20*/  IMAD.MOV.U32 R110, RZ, RZ, RZ ;  /* 0x000000ffff6e7224 */ /* 0x000fe200078e00ff */
[----:B------:R-:W-:Y:S01]  /*7b30*/  VIMNMX R109, PT, PT, R109, 0x2, !PT ;  /* 0x000000026d6d7848 */ /* 0x000fe20007fe0100 */
[----:B------:R-:W-:Y:S01]  /*7b40*/  USGXT.U32 UR8, UR5, 0xe ;  /* 0x0000000e0508789a */ /* 0x000fe20008000000 */
[----:B------:R-:W-:Y:S01]  /*7b50*/  IADD3.X R118, PT, PT, R160, UR17, R248, P0, P3 ;  /* 0x00000011a0767c10 */ /* 0x000fe200087e64f8 */
[----:B------:R-:W-:Y:S01]  /*7b60*/  UMOV UR11, UR9 ;  /* 0x00000009000b7c82 */ /* 0x000fe20008000000 */
[----:B------:R-:W-:Y:S01]  /*7b70*/  SHF.R.S32.HI R207, RZ, 0x1f, R119 ;  /* 0x0000001fffcf7819 */ /* 0x000fe20000011477 */
[----:B------:R-:W-:Y:S01]  /*7b80*/  VIADD R204, R109, 0xffffffff ;  /* 0xffffffff6dcc7836 */ /* 0x000fe20000000000 */
[----:B------:R-:W0:Y:S01]  /*7b90*/  LDCU UR16, c[0x0][0x3a8] ;  /* 0x00007500ff1077ac */ /* 0x000e220008000800 */
[----:B------:R-:W-:Y:S01]  /*7ba0*/  USGXT.U32 UR6, UR4, 0xe ;  /* 0x0000000e0406789a */ /* 0x000fe20008000000 */
[----:B------:R-:W-:Y:S01]  /*7bb0*/  UMOV UR12, 0x1 ;  /* 0x00000001000c7882 */ /* 0x000fe20000000000 */
[----:B------:R-:W-:Y:S01]  /*7bc0*/  UMOV UR5, URZ ;  /* 0x000000ff00057c82 */ /* 0x000fe20008000000 */
[----:B------:R-:W-:Y:S01]  /*7bd0*/  UMOV UR7, 0x40004040 ;  /* 0x4000404000077882 */ /* 0x000fe20000000000 */
[----:B------:R-:W-:-:S08]  /*7be0*/  UMOV UR9, 0xc0004010 ;  /* 0xc000401000097882 */ /* 0x000fd00000000000 */
.L_x_16:
[----:B------:R-:W-:Y:S01]  /*7bf0*/  IMAD.U32 R109, R110, -0x80000000, RZ ;  /* 0x800000006e6d7824 */ /* 0x000fe200078e00ff */
[----:B0-----:R-:W-:Y:S02]  /*7c00*/  IADD3 R110, P5, PT, R117, UR16, RZ ;  /* 0x00000010756e7c10 */ /* 0x001fe4000ffbe0ff */
[C---:B------:R-:W-:Y:S01]  /*7c10*/  ISETP.GT.AND P3, PT, R106.reuse, 0x1, PT ;  /* 0x000000016a00780c */ /* 0x040fe20003f64270 */
[----:B------:R-:W0:Y:S01]  /*7c20*/  SYNCS.PHASECHK.TRANS64.TRYWAIT P4, [UR11], R109 ;  /* 0x0000006dff0075a7 */ /* 0x000e22000808110b */
[----:B------:R-:W-:Y:S01]  /*7c30*/  ISETP.GT.AND P0, PT, R106, 0x2, PT ;  /* 0x000000026a00780c */ /* 0x000fe20003f04270 */
[----:B------:R-:W-:Y:S01]  /*7c40*/  IMAD.X R111, R240, 0x1, R118, P5 ;  /* 0x00000001f06f7824 */ /* 0x000fe200028e0676 */
[----:B------:R-:W-:Y:S01]  /*7c50*/  PRMT R144, RZ, 0x7610, R144 ;  /* 0x00007610ff907816 */ /* 0x000fe20000000090 */
[----:B0-----:R-:W-:Y:S10]  /*7c60*/  @!P4 BRA `(.L_x_14) ;  /* 0x0000019c0064c947 */ /* 0x001ff40003800000 */
.L_x_24:
[----:B------:R-:W-:Y:S01]  /*7c70*/  SHF.R.S32.HI R114, RZ, 0x1f, R239 ;  /* 0x0000001fff727819 */ /* 0x000fe200000114ef */
[----:B------:R0:W2:Y:S01]  /*7c80*/  @P3 LDG.E.U8 R144, desc[UR14][R110.64] ;  /* 0x0000000e6e903981 */ /* 0x0000a2000c1e1100 */
[-C--:B------:R-:W-:Y:S02]  /*7c90*/  IADD3 R112, P6, PT, R239, R117.reuse, RZ ;  /* 0x00000075ef707210 */ /* 0x080fe40007fde0ff */
[----:B------:R-:W-:Y:S02]  /*7ca0*/  ISETP.GT.AND P5, PT, R106, 0x3, PT ;  /* 0x000000036a00780c */ /* 0x000fe40003fa4270 */
[----:B------:R-:W-:Y:S01]  /*7cb0*/  PRMT R122, RZ, 0x7610, R122 ;  /* 0x00007610ff7a7816 */ /* 0x000fe2000000007a */
[----:B------:R-:W-:Y:S01]  /*7cc0*/  IMAD.X R113, R114, 0x1, R118, P6 ;  /* 0x0000000172717824 */ /* 0x000fe200030e0676 */
[----:B------:R-:W-:Y:S02]  /*7cd0*/  SHF.R.S32.HI R114, RZ, 0x1f, R238 ;  /* 0x0000001fff727819 */ /* 0x000fe400000114ee */
[----:B0-----:R-:W-:-:S02]  /*7ce0*/  IADD3 R110, P4, PT, R238, R117, RZ ;  /* 0x00000075ee6e7210 */ /* 0x001fc40007f9e0ff */
[----:B------:R0:W3:Y:S01]  /*7cf0*/  @P0 LDG.E.U8 R122, desc[UR14][R112.64] ;  /* 0x0000000e707a0981 */ /* 0x0000e2000c1e1100 */
[----:B------:R-:W-:Y:S02]  /*7d00*/  ISETP.GT.AND P3, PT, R106, 0x4, PT ;  /* 0x000000046a00780c */ /* 0x000fe40003f64270 */
[----:B------:R-:W-:Y:S01]  /*7d10*/  PRMT R109, RZ, 0x7610, R109 ;  /* 0x00007610ff6d7816 */ /* 0x000fe2000000006d */
[----:B------:R-:W-:Y:S01]  /*7d20*/  IMAD.X R111, R114, 0x1, R118, P4 ;  /* 0x00000001726f7824 */ /* 0x000fe200020e0676 */
[----:B------:R-:W-:Y:S02]  /*7d30*/  SHF.R.S32.HI R124, RZ, 0x1f, R237 ;  /* 0x0000001fff7c7819 */ /* 0x000fe400000114ed */
[----:B------:R-:W-:Y:S02]  /*7d40*/  IADD3 R114, P0, PT, R237, R117, RZ ;  /* 0x00000075ed727210 */ /* 0x000fe40007f1e0ff */
[----:B------:R-:W-:Y:S01]  /*7d50*/  ISETP.GT.AND P4, PT, R106, 0x5, PT ;  /* 0x000000056a00780c */ /* 0x000fe20003f84270 */
[----:B------:R1:W4:Y:S01]  /*7d60*/  @P5 LDG.E.U8 R109, desc[UR14][R110.64] ;  /* 0x0000000e6e6d5981 */ /* 0x000322000c1e1100 */
[----:B0-----:R-:W-:Y:S01]  /*7d70*/  PRMT R112, RZ, 0x7610, R112 ;  /* 0x00007610ff707816 */ /* 0x001fe20000000070 */
[----:B------:R-:W-:Y:S01]  /*7d80*/  IMAD.X R115, R124, 0x1, R118, P0 ;  /* 0x000000017c737824 */ /* 0x000fe200000e0676 */
[----:B------:R-:W-:-:S02]  /*7d90*/  SHF.R.S32.HI R124, RZ, 0x1f, R236 ;  /* 0x0000001fff7c7819 */ /* 0x000fc400000114ec */
[----:B------:R-:W-:Y:S02]  /*7da0*/  ISETP.GT.AND P0, PT, R106, 0x6, PT ;  /* 0x000000066a00780c */ /* 0x000fe40003f04270 */
[----:B------:R-:W-:Y:S01]  /*7db0*/  PRMT R202, RZ, 0x7610, R202 ;  /* 0x00007610ffca7816 */ /* 0x000fe200000000ca */
[----:B------:R0:W5:Y:S01]  /*7dc0*/  @P3 LDG.E.U8 R112, desc[UR14][R114.64] ;  /* 0x0000000e72703981 */ /* 0x000162000c1e1100 */
[----:B-1----:R-:W-:-:S05]  /*7dd0*/  IADD3 R110, P5, PT, R236, R117, RZ ;  /* 0x00000075ec6e7210 */ /* 0x002fca0007fbe0ff */
[--C-:B------:R-:W-:Y:S01]  /*7de0*/  IMAD.X R111, R124, 0x1, R118.reuse, P5 ;  /* 0x000000017c6f7824 */ /* 0x100fe200028e0676 */
[----:B------:R-:W-:Y:S02]  /*7df0*/  SHF.R.S32.HI R124, RZ, 0x1f, R235 ;  /* 0x0000001fff7c7819 */ /* 0x000fe400000114eb */
[----:B0-----:R-:W-:Y:S02]  /*7e00*/  IADD3 R114, P6, PT, R235, R117, RZ ;  /* 0x00000075eb727210 */ /* 0x001fe40007fde0ff */
[----:B------:R-:W-:Y:S01]  /*7e10*/  ISETP.GT.AND P3, PT, R106, 0x7, PT ;  /* 0x000000076a00780c */ /* 0x000fe20003f64270 */
[----:B------:R0:W2:Y:S01]  /*7e20*/  @P4 LDG.E.U8 R202, desc[UR14][R110.64] ;  /* 0x0000000e6eca4981 */ /* 0x0000a2000c1e1100 */
[----:B------:R-:W-:Y:S01]  /*7e30*/  PRMT R203, RZ, 0x7610, R203 ;  /* 0x00007610ffcb7816 */ /* 0x000fe200000000cb */
[----:B------:R-:W-:Y:S01]  /*7e40*/  IMAD.X R115, R124, 0x1, R118, P6 ;  /* 0x000000017c737824 */ /* 0x000fe200030e0676 */
[----:B------:R-:W-:Y:S02]  /*7e50*/  SHF.R.S32.HI R124, RZ, 0x1f, R234 ;  /* 0x0000001fff7c7819 */ /* 0x000fe400000114ea */
[----:B------:R-:W-:-:S02]  /*7e60*/  PRMT R205, RZ, 0x7610, R205 ;  /* 0x00007610ffcd7816 */ /* 0x000fc400000000cd */
[----:B------:R1:W2:Y:S01]  /*7e70*/  @P0 LDG.E.U8 R203, desc[UR14][R114.64] ;  /* 0x0000000e72cb0981 */ /* 0x0002a2000c1e1100 */
[----:B0-----:R-:W-:Y:S02]  /*7e80*/  IADD3 R110, P5, PT, R234, R117, RZ ;  /* 0x00000075ea6e7210 */ /* 0x001fe40007fbe0ff */
[----:B------:R-:W-:-:S03]  /*7e90*/  ISETP.GT.AND P4, PT, R106, 0x8, PT ;  /* 0x000000086a00780c */ /* 0x000fc60003f84270 */
[--C-:B------:R-:W-:Y:S01]  /*7ea0*/  IMAD.X R111, R124, 0x1, R118.reuse, P5 ;  /* 0x000000017c6f7824 */ /* 0x100fe200028e0676 */
[----:B------:R-:W-:Y:S02]  /*7eb0*/  SHF.R.S32.HI R124, RZ, 0x1f, R233 ;  /* 0x0000001fff7c7819 */ /* 0x000fe400000114e9 */
[----:B-1----:R-:W-:Y:S02]  /*7ec0*/  IADD3 R114, P6, PT, R233, R117, RZ ;  /* 0x00000075e9727210 */ /* 0x002fe40007fde0ff */
[----:B------:R0:W2:Y:S03]  /*7ed0*/  @P3 LDG.E.U8 R205, desc[UR14][R110.64] ;  /* 0x0000000e6ecd3981 */ /* 0x0000a6000c1e1100 */
[----:B------:R-:W-:Y:S01]  /*7ee0*/  IMAD.X R115, R124, 0x1, R118, P6 ;  /* 0x000000017c737824 */ /* 0x000fe200030e0676 */
[----:B------:R-:W-:Y:S02]  /*7ef0*/  SHF.R.S32.HI R124, RZ, 0x1f, R232 ;  /* 0x0000001fff7c7819 */ /* 0x000fe400000114e8 */
[----:B------:R-:W-:-:S02]  /*7f00*/  ISETP.GT.AND P0, PT, R106, 0x9, PT ;  /* 0x000000096a00780c */ /* 0x000fc40003f04270 */
[-C--:B0-----:R-:W-:Y:S02]  /*7f10*/  IADD3 R110, P5, PT, R232, R117.reuse, RZ ;  /* 0x00000075e86e7210 */ /* 0x081fe40007fbe0ff */
[----:B------:R-:W-:Y:S02]  /*7f20*/  PRMT R148, RZ, 0x7610, R148 ;  /* 0x00007610ff947816 */ /* 0x000fe40000000094 */
[----:B------:R-:W-:Y:S01]  /*7f30*/  ISETP.GT.AND P3, PT, R106, 0xa, PT ;  /* 0x0000000a6a00780c */ /* 0x000fe20003f64270 */
[----:B------:R-:W-:Y:S01]  /*7f40*/  IMAD.X R111, R124, 0x1, R118, P5 ;  /* 0x000000017c6f7824 */ /* 0x000fe200028e0676 */
[----:B------:R-:W-:Y:S02]  /*7f50*/  SHF.R.S32.HI R126, RZ, 0x1f, R231 ;  /* 0x0000001fff7e7819 */ /* 0x000fe400000114e7 */
[----:B------:R-:W-:Y:S01]  /*7f60*/  IADD3 R124, P6, PT, R231, R117, RZ ;  /* 0x00000075e77c7210 */ /* 0x000fe20007fde0ff */
[----:B------:R0:W2:Y:S01]  /*7f70*/  @P4 LDG.E.U8 R148, desc[UR14][R114.64] ;  /* 0x0000000e72944981 */ /* 0x0000a2000c1e1100 */
[----:B------:R-:W-:-:S02]  /*7f80*/  PRMT R130, RZ, 0x7610, R130 ;  /* 0x00007610ff827816 */ /* 0x000fc40000000082 */
[----:B------:R-:W-:Y:S01]  /*7f90*/  ISETP.GT.AND P4, PT, R106, 0xb, PT ;  /* 0x0000000b6a00780c */ /* 0x000fe20003f84270 */
[----:B------:R-:W-:Y:S01]  /*7fa0*/  IMAD.X R125, R126, 0x1, R118, P6 ;  /* 0x000000017e7d7824 */ /* 0x000fe200030e0676 */
[----:B------:R-:W-:Y:S02]  /*7fb0*/  PRMT R121, RZ, 0x7610, R121 ;  /* 0x00007610ff797816 */ /* 0x000fe40000000079 */
[----:B------:R-:W-:Y:S01]  /*7fc0*/  SHF.R.S32.HI R126, RZ, 0x1f, R230 ;  /* 0x0000001fff7e7819 */ /* 0x000fe200000114e6 */
[----:B------:R1:W2:Y:S01]  /*7fd0*/  @P0 LDG.E.U8 R130, desc[UR14][R110.64] ;  /* 0x0000000e6e820981 */ /* 0x0002a2000c1e1100 */
[----:B0-----:R-:W-:Y:S02]  /*7fe0*/  IADD3 R114, P5, PT, R230, R117, RZ ;  /* 0x00000075e6727210 */ /* 0x001fe40007fbe0ff */
[----:B------:R-:W-:Y:S01]  /*7ff0*/  ISETP.GT.AND P0, PT, R106, 0xc, PT ;  /* 0x0000000c6a00780c */ /* 0x000fe20003f04270 */
[----:B------:R0:W2:Y:S02]  /*8000*/  @P3 LDG.E.U8 R121, desc[UR14][R124.64] ;  /* 0x0000000e7c793981 */ /* 0x0000a4000c1e1100 */
[----:B------:R-:W-:Y:S01]  /*8010*/  IMAD.X R115, R126, 0x1, R118, P5 ;  /* 0x000000017e737824 */ /* 0x000fe200028e0676 */
[----:B------:R-:W-:-:S02]  /*8020*/  SHF.R.S32.HI R126, RZ, 0x1f, R229 ;  /* 0x0000001fff7e7819 */ /* 0x000fc400000114e5 */
[----:B-1----:R-:W-:Y:S02]  /*8030*/  PRMT R110, RZ, 0x7610, R110 ;  /* 0x00007610ff6e7816 */ /* 0x002fe4000000006e */
[----:B0-----:R-:W-:-:S04]  /*8040*/  IADD3 R124, P6, PT, R229, R117, RZ ;  /* 0x00000075e57c7210 */ /* 0x001fc80007fde0ff */
[----:B------:R0:W2:Y:S01]  /*8050*/  @P4 LDG.E.U8 R110, desc[UR14][R114.64] ;  /* 0x0000000e726e4981 */ /* 0x0000a2000c1e1100 */
[----:B------:R-:W-:Y:S02]  /*8060*/  ISETP.GT.AND P3, PT, R106, 0xd, PT ;  /* 0x0000000d6a00780c */ /* 0x000fe40003f64270 */
[----:B------:R-:W-:Y:S01]  /*8070*/  PRMT R113, RZ, 0x7610, R113 ;  /* 0x00007610ff717816 */ /* 0x000fe20000000071 */
[----:B------:R-:W-:Y:S01]  /*8080*/  IMAD.X R125, R126, 0x1, R118, P6 ;  /* 0x000000017e7d7824 */ /* 0x000fe200030e0676 */
[----:B------:R-:W-:Y:S02]  /*8090*/  SHF.R.S32.HI R126, RZ, 0x1f, R228 ;  /* 0x0000001fff7e7819 */ /* 0x000fe400000114e4 */
[----:B0-----:R-:W-:Y:S02]  /*80a0*/  IADD3 R114, P5, PT, R228, R117, RZ ;  /* 0x00000075e4727210 */ /* 0x001fe40007fbe0ff */
[----:B------:R0:W2:Y:S01]  /*80b0*/  @P0 LDG.E.U8 R113, desc[UR14][R124.64] ;  /* 0x0000000e7c710981 */ /* 0x0000a2000c1e1100 */
[----:B------:R-:W-:-:S02]  /*80c0*/  ISETP.GT.AND P4, PT, R106, 0xe, PT ;  /* 0x0000000e6a00780c */ /* 0x000fc40003f84270 */
[----:B------:R-:W-:Y:S01]  /*80d0*/  PRMT R165, RZ, 0x7610, R165 ;  /* 0x00007610ffa57816 */ /* 0x000fe200000000a5 */
[--C-:B------:R-:W-:Y:S01]  /*80e0*/  IMAD.X R115, R126, 0x1, R118.reuse, P5 ;  /* 0x000000017e737824 */ /* 0x100fe200028e0676 */
[----:B------:R-:W-:Y:S02]  /*80f0*/  SHF.R.S32.HI R126, RZ, 0x1f, R227 ;  /* 0x0000001fff7e7819 */ /* 0x000fe400000114e3 */
[----:B0-----:R-:W-:Y:S02]  /*8100*/  IADD3 R124, P6, PT, R227, R117, RZ ;  /* 0x00000075e37c7210 */ /* 0x001fe40007fde0ff */
[----:B------:R0:W2:Y:S01]  /*8110*/  @P3 LDG.E.U8 R165, desc[UR14][R114.64] ;  /* 0x0000000e72a53981 */ /* 0x0000a2000c1e1100 */
[----:B------:R-:W-:Y:S02]  /*8120*/  ISETP.GT.AND P0, PT, R106, 0xf, PT ;  /* 0x0000000f6a00780c */ /* 0x000fe40003f04270 */
[----:B------:R-:W-:Y:S01]  /*8130*/  PRMT R173, RZ, 0x7610, R173 ;  /* 0x00007610ffad7816 */ /* 0x000fe200000000ad */
[----:B------:R-:W-:Y:S01]  /*8140*/  IMAD.X R125, R126, 0x1, R118, P6 ;  /* 0x000000017e7d7824 */ /* 0x000fe200030e0676 */
[----:B------:R-:W-:-:S02]  /*8150*/  SHF.R.S32.HI R126, RZ, 0x1f, R226 ;  /* 0x0000001fff7e7819 */ /* 0x000fc400000114e2 */
[-C--:B0-----:R-:W-:Y:S02]  /*8160*/  IADD3 R114, P5, PT, R226, R117.reuse, RZ ;  /* 0x00000075e2727210 */ /* 0x081fe40007fbe0ff */
        /* <DEDUP_REMOVED lines=9> */
[----:B------:R-:W-:Y:S01]  /*8200*/  IMAD.X R125, R126, 0x1, R118, P6 ;  /* 0x000000017e7d7824 */ /* 0x000fe200030e0676 */
[----:B------:R-:W-:Y:S02]  /*8210*/  SHF.R.S32.HI R126, RZ, 0x1f, R224 ;  /* 0x0000001fff7e7819 */ /* 0x000fe400000114e0 */
[----:B0-----:R-:W-:Y:S02]  /*8220*/  IADD3 R114, P5, PT, R224, R117, RZ ;  /* 0x00000075e0727210 */ /* 0x001fe40007fbe0ff */
[----:B------:R0:W2:Y:S01]  /*8230*/  @P3 LDG.E.U8 R145, desc[UR14][R124.64] ;  /* 0x0000000e7c913981 */ /* 0x0000a2000c1e1100 */
[----:B------:R-:W-:Y:S02]  /*8240*/  PRMT R123, RZ, 0x7610, R123 ;  /* 0x00007610ff7b7816 */ /* 0x000fe4000000007b */
[----:B------:R-:W-:Y:S01]  /*8250*/  IMAD.X R115, R126, 0x1, R118, P5 ;  /* 0x000000017e737824 */ /* 0x000fe200028e0676 */
[----:B------:R-:W-:-:S02]  /*8260*/  SHF.R.S32.HI R126, RZ, 0x1f, R223 ;  /* 0x0000001fff7e7819 */ /* 0x000fc400000114df */
[C---:B------:R-:W-:Y:S02]  /*8270*/  ISETP.GT.AND P0, PT, R106.reuse, 0x12, PT ;  /* 0x000000126a00780c */ /* 0x040fe40003f04270 */
[----:B------:R1:W2:Y:S01]  /*8280*/  @P4 LDG.E.U8 R123, desc[UR14][R114.64] ;  /* 0x0000000e727b4981 */ /* 0x0002a2000c1e1100 */
[----:B0-----:R-:W-:Y:S02]  /*8290*/  IADD3 R124, P6, PT, R223, R117, RZ ;  /* 0x00000075df7c7210 */ /* 0x001fe40007fde0ff */
[----:B------:R-:W-:-:S03]  /*82a0*/  ISETP.GT.AND P3, PT, R106, 0x13, PT ;  /* 0x000000136a00780c */ /* 0x000fc60003f64270 */
[----:B------:R-:W-:Y:S01]  /*82b0*/  IMAD.X R125, R126, 0x1, R118, P6 ;  /* 0x000000017e7d7824 */ /* 0x000fe200030e0676 */
[----:B------:R-:W-:Y:S02]  /*82c0*/  SHF.R.S32.HI R126, RZ, 0x1f, R222 ;  /* 0x0000001fff7e7819 */ /* 0x000fe400000114de */
[-C--:B-1----:R-:W-:Y:S02]  /*82d0*/  IADD3 R114, P5, PT, R222, R117.reuse, RZ ;  /* 0x00000075de727210 */ /* 0x082fe40007fbe0ff */
[----:B------:R-:W-:Y:S02]  /*82e0*/  PRMT R120, RZ, 0x7610, R120 ;  /* 0x00007610ff787816 */ /* 0x000fe40000000078 */
[----:B------:R-:W-:Y:S01]  /*82f0*/  SHF.R.S32.HI R128, RZ, 0x1f, R221 ;  /* 0x0000001fff807819 */ /* 0x000fe200000114dd */
[----:B------:R-:W-:Y:S01]  /*8300*/  IMAD.X R115, R126, 0x1, R118, P5 ;  /* 0x000000017e737824 */ /* 0x000fe200028e0676 */
[----:B------:R-:W-:Y:S02]  /*8310*/  IADD3 R126, P6, PT, R221, R117, RZ ;  /* 0x00000075dd7e7210 */ /* 0x000fe40007fde0ff */
[----:B------:R0:W2:Y:S01]  /*8320*/  @P0 LDG.E.U8 R120, desc[UR14][R124.64] ;  /* 0x0000000e7c780981 */ /* 0x0000a2000c1e1100 */
[----:B------:R-:W-:-:S02]  /*8330*/  PRMT R111, RZ, 0x7610, R111 ;  /* 0x00007610ff6f7816 */ /* 0x000fc4000000006f */
[----:B------:R-:W-:Y:S01]  /*8340*/  ISETP.GT.AND P0, PT, R106, 0x15, PT ;  /* 0x000000156a00780c */ /* 0x000fe20003f04270 */
[----:B------:R-:W-:Y:S01]  /*8350*/  IMAD.X R127, R128, 0x1, R118, P6 ;  /* 0x00000001807f7824 */ /* 0x000fe200030e0676 */
[----:B------:R-:W-:Y:S02]  /*8360*/  ISETP.GT.AND P4, PT, R106, 0x14, PT ;  /* 0x000000146a00780c */ /* 0x000fe40003f84270 */
[----:B------:R-:W-:Y:S01]  /*8370*/  SHF.R.S32.HI R128, RZ, 0x1f, R220 ;  /* 0x0000001fff807819 */ /* 0x000fe200000114dc */
[----:B------:R1:W2:Y:S01]  /*8380*/  @P3 LDG.E.U8 R111, desc[UR14][R114.64] ;  /* 0x0000000e726f3981 */ /* 0x0002a2000c1e1100 */
[----:B0-----:R-:W-:-:S05]  /*8390*/  IADD3 R124, P5, PT, R220, R117, RZ ;  /* 0x00000075dc7c7210 */ /* 0x001fca0007fbe0ff */
[----:B------:R-:W-:Y:S01]  /*83a0*/  IMAD.X R125, R128, 0x1, R118, P5 ;  /* 0x00000001807d7824 */ /* 0x000fe200028e0676 */
[----:B-1----:R-:W-:Y:S02]  /*83b0*/  PRMT R115, RZ, 0x7610, R115 ;  /* 0x00007610ff737816 */ /* 0x002fe40000000073 */
[----:B------:R-:W-:Y:S02]  /*83c0*/  PRMT R114, RZ, 0x7610, R114 ;  /* 0x00007610ff727816 */ /* 0x000fe40000000072 */
[----:B------:R-:W-:Y:S02]  /*83d0*/  IADD3 R128, P5, PT, R218, R117, RZ ;  /* 0x00000075da807210 */ /* 0x000fe40007fbe0ff */
[----:B------:R0:W2:Y:S01]  /*83e0*/  @P0 LDG.E.U8 R115, desc[UR14][R124.64] ;  /* 0x0000000e7c730981 */ /* 0x0000a2000c1e1100 */
[----:B------:R-:W-:-:S03]  /*83f0*/  ISETP.GT.AND P0, PT, R106, 0x18, PT ;  /* 0x000000186a00780c */ /* 0x000fc60003f04270 */
[----:B------:R1:W2:Y:S01]  /*8400*/  @P4 LDG.E.U8 R114, desc[UR14][R126.64] ;  /* 0x0000000e7e724981 */ /* 0x0002a2000c1e1100 */
[----:B------:R-:W-:Y:S02]  /*8410*/  ISETP.GT.AND P4, PT, R106, 0x17, PT ;  /* 0x000000176a00780c */ /* 0x000fe40003f84270 */
[----:B0-----:R-:W-:-:S05]  /*8420*/  SHF.R.S32.HI R125, RZ, 0x1f, R218 ;  /* 0x0000001fff7d7819 */ /* 0x001fca00000114da */
[--C-:B------:R-:W-:Y:S01]  /*8430*/  IMAD.X R129, R125, 0x1, R118.reuse, P5 ;  /* 0x000000017d817824 */ /* 0x100fe200028e0676 */
[-C--:B------:R-:W-:Y:S02]  /*8440*/  IADD3 R124, P5, PT, R217, R117.reuse, RZ ;  /* 0x00000075d97c7210 */ /* 0x080fe40007fbe0ff */
[----:B------:R-:W-:Y:S02]  /*8450*/  SHF.R.S32.HI R125, RZ, 0x1f, R217 ;  /* 0x0000001fff7d7819 */ /* 0x000fe400000114d9 */
[----:B------:R-:W-:Y:S02]  /*8460*/  PRMT R161, RZ, 0x7610, R161 ;  /* 0x00007610ffa17816 */ /* 0x000fe400000000a1 */
[----:B------:R-:W-:Y:S01]  /*8470*/  PRMT R155, RZ, 0x7610, R155 ;  /* 0x00007610ff9b7816 */ /* 0x000fe2000000009b */
[----:B------:R-:W-:Y:S01]  /*8480*/  IMAD.X R125, R125, 0x1, R118, P5 ;  /* 0x000000017d7d7824 */ /* 0x000fe200028e0676 */
[----:B------:R-:W-:Y:S02]  /*8490*/  ISETP.GT.AND P3, PT, R106, 0x16, PT ;  /* 0x000000166a00780c */ /* 0x000fe40003f64270 */
[----:B------:R0:W2:Y:S04]  /*84a0*/  @P4 LDG.E.U8 R161, desc[UR14][R128.64] ;  /* 0x0000000e80a14981 */ /* 0x0000a8000c1e1100 */
[----:B------:R0:W2:Y:S01]  /*84b0*/  @P0 LDG.E.U8 R155, desc[UR14][R124.64] ;  /* 0x0000000e7c9b0981 */ /* 0x0000a2000c1e1100 */
[----:B-1----:R-:W-:-:S02]  /*84c0*/  IADD3 R126, P6, PT, R219, R117, RZ ;  /* 0x00000075db7e7210 */ /* 0x002fc40007fde0ff */
[----:B------:R-:W-:Y:S02]  /*84d0*/  SHF.R.S32.HI R127, RZ, 0x1f, R219 ;  /* 0x0000001fff7f7819 */ /* 0x000fe400000114db */
[----:B0-----:R-:W-:Y:S02]  /*84e0*/  SHF.R.S32.HI R129, RZ, 0x1f, R215 ;  /* 0x0000001fff817819 */ /* 0x001fe400000114d7 */
[----:B------:R-:W-:Y:S02]  /*84f0*/  IADD3 R124, P0, PT, R215, R117, RZ ;  /* 0x00000075d77c7210 */ /* 0x000fe40007f1e0ff */
[----:B------:R-:W-:-:S03]  /*8500*/  ISETP.GT.AND P5, PT, R106, 0x1a, PT ;  /* 0x0000001a6a00780c */ /* 0x000fc60003fa4270 */
[--C-:B------:R-:W-:Y:S01]  /*8510*/  IMAD.X R125, R129, 0x1, R118.reuse, P0 ;  /* 0x00000001817d7824 */ /* 0x100fe200000e0676 */
[----:B------:R-:W-:Y:S01]  /*8520*/  ISETP.GT.AND P0, PT, R106, RZ, PT ;  /* 0x000000ff6a00720c */ /* 0x000fe20003f04270 */
[----:B------:R-:W-:Y:S01]  /*8530*/  IMAD.X R127, R127, 0x1, R118, P6 ;  /* 0x000000017f7f7824 */ /* 0x000fe200030e0676 */
[----:B------:R-:W-:Y:S02]  /*8540*/  PRMT R157, RZ, 0x7610, R157 ;  /* 0x00007610ff9d7816 */ /* 0x000fe4000000009d */
[----:B------:R-:W-:Y:S02]  /*8550*/  PRMT R131, RZ, 0x7610, R131 ;  /* 0x00007610ff837816 */ /* 0x000fe40000000083 */
[----:B------:R-:W-:Y:S02]  /*8560*/  SHF.R.S32.HI R128, RZ, 0x1f, R216 ;  /* 0x0000001fff807819 */ /* 0x000fe400000114d8 */
[----:B------:R0:W2:Y:S01]  /*8570*/  @P3 LDG.E.U8 R157, desc[UR14][R126.64] ;  /* 0x0000000e7e9d3981 */ /* 0x0000a2000c1e1100 */
[----:B------:R-:W-:-:S03]  /*8580*/  PRMT R169, RZ, 0x7610, R169 ;  /* 0x00007610ffa97816 */ /* 0x000fc600000000a9 */
[----:B------:R1:W2:Y:S01]  /*8590*/  @P5 LDG.E.U8 R131, desc[UR14][R124.64] ;  /* 0x0000000e7c835981 */ /* 0x0002a2000c1e1100 */
[----:B0-----:R-:W-:Y:S01]  /*85a0*/  IADD3 R126, P3, PT, R216, R117, RZ ;  /* 0x00000075d87e7210 */ /* 0x001fe20007f7e0ff */
[----:B-1----:R-:W-:-:S04]  /*85b0*/  @P0 IMAD.MOV.U32 R124, RZ, RZ, R117 ;  /* 0x000000ffff7c0224 */ /* 0x002fc800078e0075 */
[--C-:B------:R-:W-:Y:S01]  /*85c0*/  IMAD.X R127, R128, 0x1, R118.reuse, P3 ;  /* 0x00000001807f7824 */ /* 0x100fe200018e0676 */
[----:B------:R-:W-:Y:S01]  /*85d0*/  ISETP.GT.AND P3, PT, R106, 0x1b, PT ;  /* 0x0000001b6a00780c */ /* 0x000fe20003f64270 */
[----:B------:R-:W-:Y:S01]  /*85e0*/  @P0 IMAD.MOV.U32 R125, RZ, RZ, R118 ;  /* 0x000000ffff7d0224 */ /* 0x000fe200078e0076 */
[----:B------:R-:W-:Y:S02]  /*85f0*/  IADD3 R128, P6, PT, R214, R117, RZ ;  /* 0x00000075d6807210 */ /* 0x000fe40007fde0ff */
[----:B------:R-:W-:Y:S02]  /*8600*/  SHF.R.S32.HI R129, RZ, 0x1f, R214 ;  /* 0x0000001fff817819 */ /* 0x000fe400000114d6 */
[----:B------:R0:W2:Y:S01]  /*8610*/  @P0 LDG.E.U8 R169, desc[UR14][R124.64] ;  /* 0x0000000e7ca90981 */ /* 0x0000a2000c1e1100 */
[----:B------:R-:W-:Y:S02]  /*8620*/  PRMT R132, RZ, 0x7610, R132 ;  /* 0x00007610ff847816 */ /* 0x000fe40000000084 */
[----:B------:R-:W-:-:S05]  /*8630*/  IMAD.X R129, R129, 0x1, R118, P6 ;  /* 0x0000000181817824 */ /* 0x000fca00030e0676 */
[----:B------:R1:W2:Y:S01]  /*8640*/  @P3 LDG.E.U8 R132, desc[UR14][R128.64] ;  /* 0x0000000e80843981 */ /* 0x0002a2000c1e1100 */
[----:B------:R-:W-:Y:S02]  /*8650*/  ISETP.GT.AND P3, PT, R106, 0x1d, PT ;  /* 0x0000001d6a00780c */ /* 0x000fe40003f64270 */
[----:B0-----:R-:W-:-:S05]  /*8660*/  IADD3 R124, P5, PT, R212, R117, RZ ;  /* 0x00000075d47c7210 */ /* 0x001fca0007fbe0ff */
[----:B------:R-:W-:Y:S01]  /*8670*/  IMAD.X R125, R251, 0x1, R118, P5 ;  /* 0x00000001fb7d7824 */ /* 0x000fe200028e0676 */
[----:B-1----:R-:W-:Y:S02]  /*8680*/  PRMT R129, RZ, 0x7610, R129 ;  /* 0x00007610ff817816 */ /* 0x002fe40000000081 */
[----:B------:R-:W-:-:S04]  /*8690*/  ISETP.GT.AND P4, PT, R106, 0x19, PT ;  /* 0x000000196a00780c */ /* 0x000fc80003f84270 */
[----:B------:R0:W2:Y:S01]  /*86a0*/  @P3 LDG.E.U8 R129, desc[UR14][R124.64] ;  /* 0x0000000e7c813981 */ /* 0x0000a2000c1e1100 */
[----:B------:R-:W-:-:S08]  /*86b0*/  PRMT R152, RZ, 0x7610, R152 ;  /* 0x00007610ff987816 */ /* 0x000fd00000000098 */
[----:B------:R1:W2:Y:S01]  /*86c0*/  @P4 LDG.E.U8 R152, desc[UR14][R126.64] ;  /* 0x0000000e7e984981 */ /* 0x0002a2000c1e1100 */
[----:B0-----:R-:W0:Y:S01]  /*86d0*/  S2R R125, SR_TID.X ;  /* 0x00000000007d7919 */ /* 0x001e220000002100 */
[----:B------:R-:W-:Y:S02]  /*86e0*/  ISETP.GT.AND P4, PT, R106, 0x1c, PT ;  /* 0x0000001c6a00780c */ /* 0x000fe40003f84270 */
[----:B-1----:R-:W-:Y:S02]  /*86f0*/  IADD3 R126, P6, PT, R213, R117, RZ ;  /* 0x00000075d57e7210 */ /* 0x002fe40007fde0ff */
[----:B------:R-:W-:-:S03]  /*8700*/  PRMT R128, RZ, 0x7610, R128 ;  /* 0x00007610ff807816 */ /* 0x000fc60000000080 */
[----:B------:R-:W-:Y:S01]  /*8710*/  IMAD.X R127, R252, 0x1, R118, P6 ;  /* 0x00000001fc7f7824 */ /* 0x000fe200030e0676 */
[----:B------:R-:W-:-:S05]  /*8720*/  ISETP.GT.AND P0, PT, R106, 0x1e, PT ;  /* 0x0000001e6a00780c */ /* 0x000fca0003f04270 */
[----:B------:R1:W2:Y:S01]  /*8730*/  @P4 LDG.E.U8 R128, desc[UR14][R126.64] ;  /* 0x0000000e7e804981 */ /* 0x0002a2000c1e1100 */
[----:B------:R-:W-:Y:S02]  /*8740*/  ISETP.GT.AND P4, PT, R106, 0x1f, PT ;  /* 0x0000001f6a00780c */ /* 0x000fe40003f84270 */
[-C--:B------:R-:W-:Y:S02]  /*8750*/  IADD3 R124, P5, PT, R209, R117.reuse, RZ ;  /* 0x00000075d17c7210 */ /* 0x080fe40007fbe0ff */
[----:B------:R-:W-:Y:S02]  /*8760*/  PRMT R133, RZ, 0x7610, R133 ;  /* 0x00007610ff857816 */ /* 0x000fe40000000085 */
[----:B-1----:R-:W-:Y:S02]  /*8770*/  IADD3 R126, P6, PT, R210, R117, RZ ;  /* 0x00000075d27e7210 */ /* 0x002fe40007fde0ff */
[----:B------:R-:W-:Y:S02]  /*8780*/  PRMT R134, RZ, 0x7610, R134 ;  /* 0x00007610ff867816 */ /* 0x000fe40000000086 */
[----:B0-----:R-:W-:Y:S01]  /*8790*/  LOP3.LUT R125, R125, 0x1f, RZ, 0xc0, !PT ;  /* 0x0000001f7d7d7812 */ /* 0x001fe200078ec0ff */
[----:B------:R-:W-:-:S03]  /*87a0*/  IMAD.X R127, R250, 0x1, R118, P6 ;  /* 0x00000001fa7f7824 */ /* 0x000fc600030e0676 */
[----:B------:R-:W-:Y:S01]  /*87b0*/  ISETP.GE.AND P3, PT, R125, R106, PT ;  /* 0x0000006a7d00720c */ /* 0x000fe20003f66270 */
[----:B------:R-:W-:Y:S01]  /*87c0*/  IMAD.X R125, R249, 0x1, R118, P5 ;  /* 0x00000001f97d7824 */ /* 0x000fe200028e0676 */
[----:B------:R0:W2:Y:S04]  /*87d0*/  @P0 LDG.E.U8 R133, desc[UR14][R126.64] ;  /* 0x0000000e7e850981 */ /* 0x0000a8000c1e1100 */
[----:B------:R1:W2:Y:S01]  /*87e0*/  @P4 LDG.E.U8 R134, desc[UR14][R124.64] ;  /* 0x0000000e7c864981 */ /* 0x0002a2000c1e1100 */
[----:B------:R-:W-:Y:S01]  /*87f0*/  BAR.SYNC.DEFER_BLOCKING 0x0 ;  /* 0x0000000000007b1d */ /* 0x000fe20000010000 */
[C---:B------:R-:W-:Y:S02]  /*8800*/  IADD3 R201, P5, PT, R119.reuse, R201, RZ ;  /* 0x000000c977c97210 */ /* 0x040fe40007fbe0ff */
[----:B------:R-:W-:-:S03]  /*8810*/  IADD3 R107, P0, PT, R119, R107, RZ ;  /* 0x0000006b776b7210 */ /* 0x000fc60007f1e0ff */
[C---:B------:R-:W-:Y:S01]  /*8820*/  IMAD.X R200, R207.reuse, 0x1, R200, P5 ;  /* 0x00000001cfc87824 */ /* 0x040fe200028e06c8 */
[----:B0-----:R-:W-:Y:S01]  /*8830*/  PRMT R126, RZ, 0x7610, R126 ;  /* 0x00007610ff7e7816 */ /* 0x001fe2000000007e */
[----:B-1----:R-:W-:Y:S02]  /*8840*/  @!P3 IMAD.MOV.U32 R124, RZ, RZ, R201 ;  /* 0x000000ffff7cb224 */ /* 0x002fe400078e00c9 */
[----:B------:R-:W-:Y:S02]  /*8850*/  @!P3 IMAD.MOV.U32 R125, RZ, RZ, R200 ;  /* 0x000000ffff7db224 */ /* 0x000fe400078e00c8 */
[----:B------:R-:W-:Y:S01]  /*8860*/  IMAD.X R108, R207, 0x1, R108, P0 ;  /* 0x00000001cf6c7824 */ /* 0x000fe200000e066c */
[C---:B------:R-:W-:Y:S02]  /*8870*/  IADD3 R105, P0, PT, R119.reuse, R105, RZ ;  /* 0x0000006977697210 */ /* 0x040fe40007f1e0ff */
[----:B------:R-:W-:Y:S02]  /*8880*/  PRMT R127, RZ, 0x7610, R127 ;  /* 0x00007610ff7f7816 */ /* 0x000fe4000000007f */
[----:B------:R-:W-:Y:S01]  /*8890*/  IADD3 R104, P4, PT, R119, R104, RZ ;  /* 0x0000006877687210 */ /* 0x000fe20007f9e0ff */
[----:B------:R-:W-:Y:S01]  /*88a0*/  IMAD.X R103, R207, 0x1, R103, P0 ;  /* 0x00000001cf677824 */ /* 0x000fe200000e0667 */
[----:B------:R0:W2:Y:S01]  /*88b0*/  @!P3 LDG.E.U8 R126, desc[UR14][R124.64] ;  /* 0x0000000e7c7eb981 */ /* 0x0000a2000c1e1100 */
[----:B------:R-:W-:-:S02]  /*88c0*/  PRMT R136, RZ, 0x7610, R136 ;  /* 0x00007610ff887816 */ /* 0x000fc40000000088 */
[----:B------:R-:W-:Y:S02]  /*88d0*/  IMAD.X R101, R207, 0x1, R101, P4 ;  /* 0x00000001cf657824 */ /* 0x000fe400020e0665 */
[----:B0-----:R-:W-:Y:S02]  /*88e0*/  @!P3 IMAD.MOV.U32 R124, RZ, RZ, R107 ;  /* 0x000000ffff7cb224 */ /* 0x001fe400078e006b */
[----:B------:R-:W-:Y:S01]  /*88f0*/  @!P3 IMAD.MOV.U32 R125, RZ, RZ, R108 ;  /* 0x000000ffff7db224 */ /* 0x000fe200078e006c */
[----:B------:R-:W-:-:S04]  /*8900*/  IADD3 R102, P0, PT, R119, R102, RZ ;  /* 0x0000006677667210 */ /* 0x000fc80007f1e0ff */
[----:B------:R0:W2:Y:S01]  /*8910*/  @!P3 LDG.E.U8 R127, desc[UR14][R124.64] ;  /* 0x0000000e7c7fb981 */ /* 0x0000a2000c1e1100 */
[----:B------:R-:W-:Y:S01]  /*8920*/  PRMT R135, RZ, 0x7610, R135 ;  /* 0x00007610ff877816 */ /* 0x000fe20000000087 */
        /* <DEDUP_REMOVED lines=94> */
[----:B------:R0:W3:Y:S01]  /*8f10*/  @!P3 LDG.E.U8 R159, desc[UR14][R124.64] ;  /* 0x0000000e7c9fb981 */ /* 0x0000e2000c1e1100 */
        /* <DEDUP_REMOVED lines=53> */
[----:B------:R0:W4:Y:S01]  /*9270*/  @!P3 LDG.E.U8 R178, desc[UR14][R124.64] ;  /* 0x0000000e7cb2b981 */ /* 0x000122000c1e1100 */
        /* <DEDUP_REMOVED lines=23> */
[----:B------:R0:W5:Y:S01]  /*93f0*/  @!P3 LDG.E.U8 R186, desc[UR14][R124.64] ;  /* 0x0000000e7cbab981 */ /* 0x000162000c1e1100 */
        /* <DEDUP_REMOVED lines=23> */
[----:B------:R0:W5:Y:S04]  /*9570*/  @!P3 LDG.E.U8 R194, desc[UR14][R124.64] ;  /* 0x0000000e7cc2b981 */ /* 0x000168000c1e1100 */
[----:B--2---:R1:W-:Y:S01]  /*9580*/  STS.U8 [R206+UR13+0x5000], R169 ;  /* 0x005000a9ce007988 */ /* 0x0043e2000800000d */
[----:B0-----:R-:W-:Y:S02]  /*9590*/  @!P3 IMAD.MOV.U32 R124, RZ, RZ, R49 ;  /* 0x000000ffff7cb224 */ /* 0x001fe400078e0031 */
[----:B------:R-:W-:Y:S01]  /*95a0*/  @!P3 IMAD.MOV.U32 R125, RZ, RZ, R48 ;  /* 0x000000ffff7db224 */ /* 0x000fe200078e0030 */
[----:B-1----:R-:W-:-:S04]  /*95b0*/  PRMT R169, RZ, 0x7610, R169 ;  /* 0x00007610ffa97816 */ /* 0x002fc800000000a9 */
[----:B------:R0:W2:Y:S01]  /*95c0*/  @!P3 LDG.E.U8 R196, desc[UR14][R124.64] ;  /* 0x0000000e7cc4b981 */ /* 0x0000a2000c1e1100 */
[----:B------:R-:W-:Y:S01]  /*95d0*/  IMAD.X R44, R207, 0x1, R44, P0 ;  /* 0x00000001cf2c7824 */ /* 0x000fe200000e062c */
[----:B------:R-:W-:Y:S02]  /*95e0*/  IADD3 R43, P0, PT, R119, R43, RZ ;  /* 0x0000002b772b7210 */ /* 0x000fe40007f1e0ff */
[----:B------:R1:W-:Y:S01]  /*95f0*/  STS.U8 [R206+UR13+0x5400], R148 ;  /* 0x00540094ce007988 */ /* 0x0003e2000800000d */
        /* <DEDUP_REMOVED lines=34> */
[----:B------:R-:W-:Y:S01]  /*9820*/  PRMT R211, RZ, 0x7610, R211 ;  /* 0x00007610ffd37816 */ /* 0x000fe200000000d3 */
[----:B0-----:R-:W-:Y:S02]  /*9830*/  @!P3 IMAD.MOV.U32 R124, RZ, RZ, R37 ;  /* 0x000000ffff7cb224 */ /* 0x001fe400078e0025 */
[----:B------:R-:W-:Y:S02]  /*9840*/  @!P3 IMAD.MOV.U32 R125, RZ, RZ, R36 ;  /* 0x000000ffff7db224 */ /* 0x000fe400078e0024 */
[----:B------:R-:W-:-:S03]  /*9850*/  IMAD.X R32, R207, 0x1, R32, P0 ;  /* 0x00000001cf207824 */ /* 0x000fc600000e0620 */
[----:B------:R0:W2:Y:S01]  /*9860*/  @!P3 LDG.E.U8 R130, desc[UR14][R124.64] ;  /* 0x0000000e7c82b981 */ /* 0x0000a2000c1e1100 */
[----:B------:R-:W-:-:S03]  /*9870*/  IADD3 R31, P0, PT, R119, R31, RZ ;  /* 0x0000001f771f7210 */ /* 0x000fc60007f1e0ff */
        /* <DEDUP_REMOVED lines=10> */
[----:B---3--:R0:W-:Y:S01]  /*9920*/  STS.U8 [R246+UR13+0x5100], R122 ;  /* 0x0051007af6007988 */ /* 0x0081e2000800000d */
[----:B-1----:R-:W-:-:S03]  /*9930*/  @!P3 IMAD.MOV.U32 R123, RZ, RZ, R30 ;  /* 0x000000ffff7bb224 */ /* 0x002fc600078e001e */
[----:B------:R1:W3:Y:S01]  /*9940*/  @!P3 LDG.E.U8 R152, desc[UR14][R124.64] ;  /* 0x0000000e7c98b981 */ /* 0x0002e2000c1e1100 */
[----:B------:R-:W-:Y:S01]  /*9950*/  IMAD.X R28, R207, 0x1, R28, P0 ;  /* 0x00000001cf1c7824 */ /* 0x000fe200000e061c */
[----:B------:R-:W-:Y:S01]  /*9960*/  IADD3 R27, P0, PT, R119, R27, RZ ;  /* 0x0000001b771b7210 */ /* 0x000fe20007f1e0ff */
[----:B0-----:R-:W-:Y:S01]  /*9970*/  @!P3 IMAD.MOV.U32 R122, RZ, RZ, R31 ;  /* 0x000000ffff7ab224 */ /* 0x001fe200078e001f */
[----:B-1----:R-:W-:Y:S02]  /*9980*/  PRMT R124, RZ, 0x7610, R124 ;  /* 0x00007610ff7c7816 */ /* 0x002fe4000000007c */
[----:B------:R-:W-:-:S04]  /*9990*/  PRMT R125, RZ, 0x7610, R125 ;  /* 0x00007610ff7d7816 */ /* 0x000fc8000000007d */
[----:B------:R0:W2:Y:S01]  /*99a0*/  @!P3 LDG.E.U8 R124, desc[UR14][R122.64] ;  /* 0x0000000e7a7cb981 */ /* 0x0000a2000c1e1100 */
[----:B------:R-:W-:Y:S01]  /*99b0*/  IMAD.X R26, R207, 0x1, R26, P0 ;  /* 0x00000001cf1a7824 */ /* 0x000fe200000e061a */
[----:B------:R-:W-:Y:S02]  /*99c0*/  IADD3 R25, P0, PT, R119, R25, RZ ;  /* 0x0000001977197210 */ /* 0x000fe40007f1e0ff */
[----:B------:R1:W-:Y:S01]  /*99d0*/  STS.U8 [R246+UR13+0x5500], R121 ;  /* 0x00550079f6007988 */ /* 0x0003e2000800000d */
[----:B0-----:R-:W-:Y:S02]  /*99e0*/  @!P3 IMAD.MOV.U32 R122, RZ, RZ, R29 ;  /* 0x000000ffff7ab224 */ /* 0x001fe400078e001d */
[----:B------:R-:W-:Y:S01]  /*99f0*/  @!P3 IMAD.MOV.U32 R123, RZ, RZ, R28 ;  /* 0x000000ffff7bb224 */ /* 0x000fe200078e001c */
[----:B------:R0:W-:Y:S01]  /*9a00*/  STS.U8 [R246+UR13+0x5900], R120 ;  /* 0x00590078f6007988 */ /* 0x0001e2000800000d */
[----:B-1----:R-:W-:-:S03]  /*9a10*/  @!P3 IMAD.MOV.U32 R121, RZ, RZ, R26 ;  /* 0x000000ffff79b224 */ /* 0x002fc600078e001a */
[----:B------:R1:W2:Y:S01]  /*9a20*/  @!P3 LDG.E.U8 R125, desc[UR14][R122.64] ;  /* 0x0000000e7a7db981 */ /* 0x0002a2000c1e1100 */
[----:B------:R-:W-:Y:S01]  /*9a30*/  IMAD.X R24, R207, 0x1, R24, P0 ;  /* 0x00000001cf187824 */ /* 0x000fe200000e0618 */
[----:B------:R-:W-:Y:S01]  /*9a40*/  IADD3 R23, P0, PT, R119, R23, RZ ;  /* 0x0000001777177210 */ /* 0x000fe20007f1e0ff */
[----:B0-----:R-:W-:Y:S01]  /*9a50*/  @!P3 IMAD.MOV.U32 R120, RZ, RZ, R27 ;  /* 0x000000ffff78b224 */ /* 0x001fe200078e001b */
[----:B-1----:R-:W-:Y:S02]  /*9a60*/  PRMT R122, RZ, 0x7610, R122 ;  /* 0x00007610ff7a7816 */ /* 0x002fe4000000007a */
[----:B------:R-:W-:Y:S01]  /*9a70*/  PRMT R123, RZ, 0x7610, R123 ;  /* 0x00007610ff7b7816 */ /* 0x000fe2000000007b */
[----:B------:R-:W-:-:S03]  /*9a80*/  IMAD.X R22, R207, 0x1, R22, P0 ;  /* 0x00000001cf167824 */ /* 0x000fc600000e0616 */
[----:B------:R0:W2:Y:S01]  /*9a90*/  @!P3 LDG.E.U8 R122, desc[UR14][R120.64] ;  /* 0x0000000e787ab981 */ /* 0x0000a2000c1e1100 */
[----:B------:R-:W-:-:S03]  /*9aa0*/  IADD3 R21, P0, PT, R119, R21, RZ ;  /* 0x0000001577157210 */ /* 0x000fc60007f1e0ff */
[----:B------:R-:W-:Y:S01]  /*9ab0*/  STS.U8 [R246+UR13+0x5d00], R131 ;  /* 0x005d0083f6007988 */ /* 0x000fe2000800000d */
[----:B0-----:R-:W-:Y:S02]  /*9ac0*/  @!P3 IMAD.MOV.U32 R120, RZ, RZ, R25 ;  /* 0x000000ffff78b224 */ /* 0x001fe400078e0019 */
[----:B------:R-:W-:Y:S01]  /*9ad0*/  @!P3 IMAD.MOV.U32 R121, RZ, RZ, R24 ;  /* 0x000000ffff79b224 */ /* 0x000fe200078e0018 */
[----:B----4-:R0:W-:Y:S01]  /*9ae0*/  STS.U8 [R245+UR13+0x5180], R109 ;  /* 0x0051806df5007988 */ /* 0x0101e2000800000d */
[----:B------:R-:W-:-:S03]  /*9af0*/  IMAD.X R20, R207, 0x1, R20, P0 ;  /* 0x00000001cf147824 */ /* 0x000fc600000e0614 */
[----:B------:R1:W4:Y:S01]  /*9b00*/  @!P3 LDG.E.U8 R123, desc[UR14][R120.64] ;  /* 0x0000000e787bb981 */ /* 0x000322000c1e1100 */
[----:B------:R-:W-:Y:S02]  /*9b10*/  IADD3 R19, P0, PT, R119, R19, RZ ;  /* 0x0000001377137210 */ /* 0x000fe40007f1e0ff */
[----:B0-----:R-:W-:Y:S01]  /*9b20*/  PRMT R109, RZ, 0x7610, R109 ;  /* 0x00007610ff6d7816 */ /* 0x001fe2000000006d */
[----:B-1----:R-:W-:Y:S02]  /*9b30*/  @!P3 IMAD.MOV.U32 R120, RZ, RZ, R23 ;  /* 0x000000ffff78b224 */ /* 0x002fe400078e0017 */
[----:B------:R-:W-:Y:S01]  /*9b40*/  @!P3 IMAD.MOV.U32 R121, RZ, RZ, R22 ;  /* 0x000000ffff79b224 */ /* 0x000fe200078e0016 */
        /* <DEDUP_REMOVED lines=21> */
[----:B-----5:R0:W-:Y:S01]  /*9ca0*/  STS.U8 [R244+UR13+0x5200], R112 ;  /* 0x00520070f4007988 */ /* 0x0201e2000800000d */
[----:B------:R-:W-:-:S03]  /*9cb0*/  IMAD.X R12, R207, 0x1, R12, P0 ;  /* 0x00000001cf0c7824 */ /* 0x000fc600000e060c */
[----:B------:R1:W5:Y:S01]  /*9cc0*/  @!P3 LDG.E.U8 R121, desc[UR14][R110.64] ;  /* 0x0000000e6e79b981 */ /* 0x000362000c1e1100 */
[----:B------:R-:W-:Y:S02]  /*9cd0*/  IADD3 R11, P0, PT, R119, R11, RZ ;  /* 0x0000000b770b7210 */ /* 0x000fe40007f1e0ff */
[----:B0-----:R-:W-:Y:S01]  /*9ce0*/  PRMT R112, RZ, 0x7610, R112 ;  /* 0x00007610ff707816 */ /* 0x001fe20000000070 */
[----:B-1----:R-:W-:Y:S02]  /*9cf0*/  @!P3 IMAD.MOV.U32 R110, RZ, RZ, R15 ;  /* 0x000000ffff6eb224 */ /* 0x002fe400078e000f */
[----:B------:R-:W-:Y:S01]  /*9d00*/  @!P3 IMAD.MOV.U32 R111, RZ, RZ, R14 ;  /* 0x000000ffff6fb224 */ /* 0x000fe200078e000e */
[----:B------:R0:W-:Y:S01]  /*9d10*/  STS.U8 [R244+UR13+0x5600], R113 ;  /* 0x00560071f4007988 */ /* 0x0001e2000800000d */
[----:B------:R-:W-:-:S03]  /*9d20*/  IMAD.X R10, R207, 0x1, R10, P0 ;  /* 0x00000001cf0a7824 */ /* 0x000fc600000e060a */
[----:B------:R1:W2:Y:S01]  /*9d30*/  @!P3 LDG.E.U8 R112, desc[UR14][R110.64] ;  /* 0x0000000e6e70b981 */ /* 0x0002a2000c1e1100 */
        /* <DEDUP_REMOVED lines=18> */
[----:B------:R-:W-:Y:S01]  /*9e60*/  PRMT R132, RZ, 0x7610, R132 ;  /* 0x00007610ff847816 */ /* 0x000fe20000000084 */
[----:B------:R-:W-:-:S03]  /*9e70*/  IMAD.X R4, R207, 0x1, R4, P0 ;  /* 0x00000001cf047824 */ /* 0x000fc600000e0604 */
[----:B------:R0:W2:Y:S01]  /*9e80*/  @!P3 LDG.E.U8 R128, desc[UR14][R110.64] ;  /* 0x0000000e6e80b981 */ /* 0x0000a2000c1e1100 */
[----:B------:R-:W-:-:S03]  /*9e90*/  IADD3 R3, P0, PT, R119, R3, RZ ;  /* 0x0000000377037210 */ /* 0x000fc60007f1e0ff */
[----:B------:R1:W-:Y:S01]  /*9ea0*/  STS.U8 [R243+UR13+0x5680], R165 ;  /* 0x005680a5f3007988 */ /* 0x0003e2000800000d */
[----:B0-----:R-:W-:Y:S02]  /*9eb0*/  @!P3 IMAD.MOV.U32 R110, RZ, RZ, R7 ;  /* 0x000000ffff6eb224 */ /* 0x001fe400078e0007 */
[----:B------:R-:W-:Y:S01]  /*9ec0*/  @!P3 IMAD.MOV.U32 R111, RZ, RZ, R6 ;  /* 0x000000ffff6fb224 */ /* 0x000fe200078e0006 */
[----:B-1----:R-:W-:-:S04]  /*9ed0*/  PRMT R165, RZ, 0x7610, R165 ;  /* 0x00007610ffa57816 */ /* 0x002fc800000000a5 */
[----:B------:R0:W3:Y:S01]  /*9ee0*/  @!P3 LDG.E.U8 R132, desc[UR14][R110.64] ;  /* 0x0000000e6e84b981 */ /* 0x0000e2000c1e1100 */
[----:B------:R-:W-:Y:S01]  /*9ef0*/  IMAD.X R2, R207, 0x1, R2, P0 ;  /* 0x00000001cf027824 */ /* 0x000fe200000e0602 */
[----:B------:R-:W-:Y:S02]  /*9f00*/  IADD3 R151, P0, PT, R119, R151, RZ ;  /* 0x0000009777977210 */ /* 0x000fe40007f1e0ff */
[----:B------:R1:W-:Y:S01]  /*9f10*/  STS.U8 [R243+UR13+0x5a80], R115 ;  /* 0x005a8073f3007988 */ /* 0x0003e2000800000d */
[----:B0-----:R-:W-:Y:S02]  /*9f20*/  @!P3 IMAD.MOV.U32 R110, RZ, RZ, R5 ;  /* 0x000000ffff6eb224 */ /* 0x001fe400078e0005 */
[----:B------:R-:W-:Y:S01]  /*9f30*/  @!P3 IMAD.MOV.U32 R111, RZ, RZ, R4 ;  /* 0x000000ffff6fb224 */ /* 0x000fe200078e0004 */
[----:B-1----:R-:W-:-:S04]  /*9f40*/  PRMT R115, RZ, 0x7610, R115 ;  /* 0x00007610ff737816 */ /* 0x002fc80000000073 */
[----:B------:R0:W4:Y:S01]  /*9f50*/  @!P3 LDG.E.U8 R165, desc[UR14][R110.64] ;  /* 0x0000000e6ea5b981 */ /* 0x000122000c1e1100 */
[----:B------:R-:W-:Y:S01]  /*9f60*/  IMAD.X R149, R207, 0x1, R149, P0 ;  /* 0x00000001cf957824 */ /* 0x000fe200000e0695 */
[----:B------:R-:W-:Y:S02]  /*9f70*/  IADD3 R167, P0, PT, R119, R167, RZ ;  /* 0x000000a777a77210 */ /* 0x000fe40007f1e0ff */
[----:B------:R1:W-:Y:S01]  /*9f80*/  STS.U8 [R243+UR13+0x5e80], R129 ;  /* 0x005e8081f3007988 */ /* 0x0003e2000800000d */
[----:B0-----:R-:W-:Y:S02]  /*9f90*/  @!P3 IMAD.MOV.U32 R110, RZ, RZ, R3 ;  /* 0x000000ffff6eb224 */ /* 0x001fe400078e0003 */
[----:B------:R-:W-:Y:S01]  /*9fa0*/  @!P3 IMAD.MOV.U32 R111, RZ, RZ, R2 ;  /* 0x000000ffff6fb224 */ /* 0x000fe200078e0002 */
[----:B-1----:R-:W-:-:S04]  /*9fb0*/  PRMT R129, RZ, 0x7610, R129 ;  /* 0x00007610ff817816 */ /* 0x002fc80000000081 */
[----:B------:R0:W5:Y:S01]  /*9fc0*/  @!P3 LDG.E.U8 R115, desc[UR14][R110.64] ;  /* 0x0000000e6e73b981 */ /* 0x000162000c1e1100 */
        /* <DEDUP_REMOVED lines=21> */
[----:B------:R-:W-:-:S03]  /*a120*/  IMAD.X R195, R207, 0x1, R195, P0 ;  /* 0x00000001cfc37824 */ /* 0x000fc600000e06c3 */
[----:B------:R1:W-:Y:S01]  /*a130*/  STS.U8 [R242+UR13+0x5f00], R133 ;  /* 0x005f0085f2007988 */ /* 0x0003e2000800000d */
[----:B0-----:R-:W-:Y:S02]  /*a140*/  @!P3 IMAD.MOV.U32 R110, RZ, RZ, R189 ;  /* 0x000000ffff6eb224 */ /* 0x001fe400078e00bd */
[----:B------:R-:W-:Y:S01]  /*a150*/  @!P3 IMAD.MOV.U32 R111, RZ, RZ, R187 ;  /* 0x000000ffff6fb224 */ /* 0x000fe200078e00bb */
[----:B-1----:R-:W-:-:S04]  /*a160*/  PRMT R133, RZ, 0x7610, R133 ;  /* 0x00007610ff857816 */ /* 0x002fc80000000085 */
[----:B------:R0:W5:Y:S02]  /*a170*/  @!P3 LDG.E.U8 R157, desc[UR14][R110.64] ;  /* 0x0000000e6e9db981 */ /* 0x000164000c1e1100 */
[----:B0-----:R-:W-:Y:S02]  /*a180*/  @!P3 IMAD.MOV.U32 R110, RZ, RZ, R197 ;  /* 0x000000ffff6eb224 */ /* 0x001fe400078e00c5 */
[----:B------:R-:W-:-:S05]  /*a190*/  @!P3 IMAD.MOV.U32 R111, RZ, RZ, R195 ;  /* 0x000000ffff6fb224 */ /* 0x000fca00078e00c3 */
[----:B------:R-:W5:Y:S04]  /*a1a0*/  @!P3 LDG.E.U8 R133, desc[UR14][R110.64] ;  /* 0x0000000e6e85b981 */ /* 0x000f68000c1e1100 */
        /* <DEDUP_REMOVED lines=52> */
[----:B----4-:R0:W-:Y:S04]  /*a4f0*/  STS.U8 [R116+UR13+0x2e80], R123 ;  /* 0x002e807b74007988 */ /* 0x0101e8000800000d */
[----:B------:R0:W-:Y:S04]  /*a500*/  STS.U8 [R116+UR13+0x2f80], R109 ;  /* 0x002f806d74007988 */ /* 0x0001e8000800000d */
[----:B------:R0:W-:Y:S04]  /*a510*/  STS.U8 [R116+UR13+0x3080], R131 ;  /* 0x0030808374007988 */ /* 0x0001e8000800000d */
[----:B------:R0:W-:Y:S04]  /*a520*/  STS.U8 [R116+UR13+0x3180], R120 ;  /* 0x0031807874007988 */ /* 0x0001e8000800000d */
[----:B-----5:R0:W-:Y:S04]  /*a530*/  STS.U8 [R116+UR13+0x3280], R121 ;  /* 0x0032807974007988 */ /* 0x0201e8000800000d */
        /* <DEDUP_REMOVED lines=15> */
[----:B------:R-:W-:-:S04]  /*a630*/  ULEA UR11, UR12, UR13, 0x3 ;  /* 0x0000000d0c0b7291 */ /* 0x000fc8000f8e18ff */
[----:B------:R-:W-:Y:S01]  /*a640*/  UIADD3 UR11, UPT, UPT, UR11, 0x6000, URZ ;  /* 0x000060000b0b7890 */ /* 0x000fe2000fffe0ff */
[----:B------:R-:W-:Y:S01]  /*a650*/  UMOV UR4, UR5 ;  /* 0x0000000500047c82 */ /* 0x000fe20008000000 */
        /* <DEDUP_REMOVED lines=8> */
[----:B------:R-:W-:Y:S01]  /*a6e0*/  UIADD3 UR5, UPT, UPT, UR20, 0x100, URZ ;  /* 0x0000010014057890 */ /* 0x000fe2000fffe0ff */
[----:B------:R-:W-:Y:S01]  /*a6f0*/  UMOV UR18, 0x0 ;  /* 0x0000000000127882 */ /* 0x000fe20000000000 */
[----:B------:R-:W-:Y:S01]  /*a700*/  UMOV UR19, 0x10408490 ;  /* 0x1040849000137882 */ /* 0x000fe20000000000 */
[----:B------:R-:W-:Y:S01]  /*a710*/  UMOV UR22, 0x0 ;  /* 0x0000000000167882 */ /* 0x000fe20000000000 */
[----:B------:R-:W-:Y:S01]  /*a720*/  UMOV UR23, 0x10408490 ;  /* 0x1040849000177882 */ /* 0x000fe20000000000 */
[----:B------:R-:W-:Y:S01]  /*a730*/  UMOV UR17, 0x3 ;  /* 0x0000000300117882 */ /* 0x000fe20000000000 */
[----:B------:R0:W-:Y:S03]  /*a740*/  UTCQMMA.2CTA gdesc[UR6], gdesc[UR8], tmem[UR20], tmem[UR18], idesc[UR19], UPT ;  /* 0x00ff1208060075ea */ /* 0x0001e6000ba00314 */
[----:B------:R0:W-:Y:S01]  /*a750*/  UTCQMMA.2CTA gdesc[UR6], gdesc[UR8], tmem[UR5], tmem[UR22], idesc[UR23], UPT ;  /* 0x00ff1608060075ea */ /* 0x0001e2000ba00305 */
[----:B------:R0:W-:Y:S01]  /*a760*/  UTCBAR.2CTA.MULTICAST [UR11], URZ, UR17 ;  /* 0x000000ff0b0073e9 */ /* 0x0001e20008200811 */
[----:B------:R-:W-:Y:S01]  /*a770*/  NOP ;  /* 0x0000000000007918 */ /* 0x000fe20000000000 */
.L_x_15:
[----:B------:R-:W-:Y:S01]  /*a780*/  VIADD R204, R204, 0xffffffff ;  /* 0xffffffffcccc7836 */ /* 0x000fe20000000000 */
[----:B------:R-:W-:Y:S01]  /*a790*/  UIADD3 UR12, UPT, UPT, UR12, 0x1, URZ ;  /* 0x000000010c0c7890 */ /* 0x000fe2000fffe0ff */
[----:B------:R-:W-:Y:S01]  /*a7a0*/  IADD3 R117, P3, PT, R208, R117, RZ ;  /* 0x00000075d0757210 */ /* 0x000fe20007f7e0ff */
[----:B------:R-:W-:Y:S02]  /*a7b0*/  IMAD.U32 R110, RZ, RZ, UR4 ;  /* 0x00000004ff6e7e24 */ /* 0x000fe4000f8e00ff */
[----:B------:R-:W-:Y:S01]  /*a7c0*/  ISETP.NE.U32.AND P0, PT, R204, RZ, PT ;  /* 0x000000ffcc00720c */ /* 0x000fe20003f05070 */
[----:B------:R-:W-:Y:S01]  /*a7d0*/  UISETP.GT.AND UP1, UPT, UR12, 0x1, UPT ;  /* 0x000000010c00788c */ /* 0x000fe2000bf24270 */
[----:B------:R-:W-:Y:S02]  /*a7e0*/  VIADD R106, R106, 0xffffffe0 ;  /* 0xffffffe06a6a7836 */ /* 0x000fe40000000000 */
[----:B------:R-:W-:Y:S01]  /*a7f0*/  IMAD.X R118, R248, 0x1, R118, P3 ;  /* 0x00000001f8767824 */ /* 0x000fe200018e0676 */
[----:B0-----:R-:W-:-:S02]  /*a800*/  USEL UR5, URZ, 0x1, !UP1 ;  /* 0x00000001ff057887 */ /* 0x001fc4000c800000 */
[----:B------:R-:W-:Y:S02]  /*a810*/  USEL UR12, UR12, URZ, !UP1 ;  /* 0x000000ff0c0c7287 */ /* 0x000fe4000c800000 */
[----:B------:R-:W-:-:S04]  /*a820*/  ULOP3.LUT UR5, UR4, UR5, URZ, 0x3c, !UPT ;  /* 0x0000000504057292 */ /* 0x000fc8000f8e3cff */
[----:B------:R-:W-:Y:S08]  /*a830*/  @P0 BRA `(.L_x_16) ;  /* 0xffffffd000ec0947 */ /* 0x000ff0000383ffff */
.L_x_13:
[----:B------:R-:W0:Y:S01]  /*a840*/  LDCU UR5, c[0x0][0x3b8] ;  /* 0x00007700ff0577ac */ /* 0x000e220008000800 */
[----:B------:R-:W1:Y:S01]  /*a850*/  LDC R109, c[0x0][0x3a0] ;  /* 0x0000e800ff6d7b82 */ /* 0x000e620000000800 */
[C---:B------:R-:W-:Y:S01]  /*a860*/  VIADD R29, R0.reuse, 0x1 ;  /* 0x00000001001d7836 */ /* 0x040fe20000000000 */
[----:B------:R-:W2:Y:S01]  /*a870*/  LDCU.64 UR6, c[0x0][0x398] ;  /* 0x00007300ff0677ac */ /* 0x000ea20008000a00 */
[C---:B------:R-:W-:Y:S02]  /*a880*/  VIADD R3, R0.reuse, 0x3 ;  /* 0x0000000300037836 */ /* 0x040fe40000000000 */
[C---:B------:R-:W-:Y:S01]  /*a890*/  VIADD R19, R0.reuse, 0x2 ;  /* 0x0000000200137836 */ /* 0x040fe20000000000 */
[----:B------:R-:W3:Y:S01]  /*a8a0*/  LDCU UR8, c[0x0][0x3b4] ;  /* 0x00007680ff0877ac */ /* 0x000ee20008000800 */
[----:B------:R-:W4:Y:S01]  /*a8b0*/  LDCU UR12, c[0x0][0x39c] ;  /* 0x00007380ff0c77ac */ /* 0x000f220008000800 */
[----:B------:R-:W5:Y:S01]  /*a8c0*/  LDCU UR19, c[0x0][0x39c] ;  /* 0x00007380ff1377ac */ /* 0x000f620008000800 */
[----:B0-----:R-:W-:Y:S01]  /*a8d0*/  IMAD R4, R0, UR5, RZ ;  /* 0x0000000500047c24 */ /* 0x001fe2000f8e02ff */
[----:B------:R-:W0:Y:S03]  /*a8e0*/  LDCU.64 UR16, c[0x0][0x390] ;  /* 0x00007200ff1077ac */ /* 0x000e260008000a00 */
[----:B------:R-:W-:Y:S01]  /*a8f0*/  VIADD R5, R4, UR5 ;  /* 0x0000000504057c36 */ /* 0x000fe20008000000 */
[----:B--2---:R-:W-:Y:S01]  /*a900*/  ISETP.GE.AND P0, PT, R247, UR6, PT ;  /* 0x00000006f7007c0c */ /* 0x004fe2000bf06270 */
[----:B------:R-:W2:Y:S01]  /*a910*/  LDCU UR18, c[0x0][0x39c] ;  /* 0x00007380ff1277ac */ /* 0x000ea20008000800 */
[----:B-1----:R-:W-:-:S02]  /*a920*/  VIADD R109, R109, 0x1f ;  /* 0x0000001f6d6d7836 */ /* 0x002fc40000000000 */
[----:B------:R-:W-:Y:S01]  /*a930*/  VIADD R6, R5, UR5 ;  /* 0x0000000505067c36 */ /* 0x000fe20008000000 */
[----:B------:R-:W1:Y:S01]  /*a940*/  LDCU UR9, c[0x0][0x39c] ;  /* 0x00007380ff0977ac */ /* 0x000e620008000800 */
[----:B---3--:R-:W-:Y:S01]  /*a950*/  IMAD R2, R247, UR8, RZ ;  /* 0x00000008f7027c24 */ /* 0x008fe2000f8e02ff */
[----:B------:R-:W-:Y:S01]  /*a960*/  ISETP.GE.AND P5, PT, R109, 0x20, PT ;  /* 0x000000206d00780c */ /* 0x000fe20003fa6270 */
[----:B------:R-:W-:Y:S01]  /*a970*/  VIADD R7, R6, UR5 ;  /* 0x0000000506077c36 */ /* 0x000fe20008000000 */
[----:B----4-:R-:W-:Y:S01]  /*a980*/  ISETP.LT.AND P3, PT, R29, UR12, !P0 ;  /* 0x0000000c1d007c0c */ /* 0x010fe2000c761270 */
[----:B------:R-:W3:Y:S01]  /*a990*/  LDCU UR21, c[0x0][0x39c] ;  /* 0x00007380ff1577ac */ /* 0x000ee20008000800 */
[----:B-----5:R-:W-:Y:S01]  /*a9a0*/  ISETP.LT.AND P6, PT, R3, UR19, !P0 ;  /* 0x0000001303007c0c */ /* 0x020fe2000c7c1270 */
[----:B------:R-:W-:Y:S01]  /*a9b0*/  VIADD R8, R7, UR5 ;  /* 0x0000000507087c36 */ /* 0x000fe20008000000 */
[----:B------:R-:W4:Y:S01]  /*a9c0*/  LDCU UR22, c[0x0][0x39c] ;  /* 0x00007380ff1677ac */ /* 0x000f220008000800 */
[----:B0-----:R-:W-:-:S02]  /*a9d0*/  IADD3 R3, P2, PT, R2, UR16, RZ ;  /* 0x0000001002037c10 */ /* 0x001fc4000ff5e0ff */
[----:B------:R-:W-:Y:S01]  /*a9e0*/  VIADD R9, R8, UR5 ;  /* 0x0000000508097c36 */ /* 0x000fe20008000000 */
[----:B--2---:R-:W-:-:S03]  /*a9f0*/  ISETP.LT.AND P4, PT, R19, UR18, !P0 ;  /* 0x0000001213007c0c */ /* 0x004fc6000c781270 */
[----:B------:R-:W-:Y:S01]  /*aa00*/  VIADD R10, R9, UR5 ;  /* 0x00000005090a7c36 */ /* 0x000fe20008000000 */
[----:B------:R-:W-:Y:S01]  /*aa10*/  LEA.HI.X.SX32 R2, R2, UR17, 0x1, P2 ;  /* 0x0000001102027c11 */ /* 0x000fe200090f0eff */
[----:B------:R-:W-:Y:S02]  /*aa20*/  VIADD R19, R0, 0x4 ;  /* 0x0000000400137836 */ /* 0x000fe40000000000 */
[----:B------:R-:W-:-:S04]  /*aa30*/  VIADD R11, R10, UR5 ;  /* 0x000000050a0b7c36 */ /* 0x000fc80008000000 */
        /* <DEDUP_REMOVED lines=18> */
[----:B------:R-:W-:Y:S01]  /*ab60*/  VIADD R31, R30, UR5 ;  /* 0x000000051e1f7c36 */ /* 0x000fe20008000000 */
[----:B-1-34-:R-:W-:Y:S06]  /*ab70*/  @!P5 BRA `(.L_x_17) ;  /* 0x000000000010d947 */ /* 0x01afec0003800000 */
[----:B------:R-:W-:-:S06]  /*ab80*/  USHF.L.U32 UR4, UR4, 0x1f, URZ ;  /* 0x0000001f04047899 */ /* 0x000fcc00080006ff */
[----:B------:R-:W-:-:S04]  /*ab90*/  IMAD.U32 R32, RZ, RZ, UR4 ;  /* 0x00000004ff207e24 */ /* 0x000fc8000f8e00ff */
[----:B------:R-:W0:Y:S02]  /*aba0*/  SYNCS.PHASECHK.TRANS64.TRYWAIT P2, [UR11], R32 ;  /* 0x00000020ff0075a7 */ /* 0x000e24000804110b */
[----:B0-----:R-:W-:Y:S05]  /*abb0*/  @!P2 BRA `(.L_x_18) ;  /* 0x0000016c009ca947 */ /* 0x001fea0003800000 */
.L_x_17:
[----:B------:R-:W-:Y:S01]  /*abc0*/  BAR.SYNC.DEFER_BLOCKING 0x0 ;  /* 0x0000000000007b1d */ /* 0x000fe20000010000 */
[-C--:B------:R-:W-:Y:S01]  /*abd0*/  IADD3 R36, P5, PT, R5, R3.reuse, RZ ;  /* 0x0000000305247210 */ /* 0x080fe20007fbe0ff */
[----:B------:R-:W-:Y:S01]  /*abe0*/  VIADD R32, R31, UR5 ;  /* 0x000000051f207c36 */ /* 0x000fe20008000000 */
[-C--:B------:R-:W-:Y:S02]  /*abf0*/  IADD3 R34, P2, PT, R4, R3.reuse, RZ ;  /* 0x0000000304227210 */ /* 0x080fe40007f5e0ff */
[-C--:B------:R-:W-:Y:S01]  /*ac00*/  LEA.HI.X.SX32 R37, R5, R2.reuse, 0x1, P5 ;  /* 0x0000000205257211 */ /* 0x080fe200028f0eff */
[----:B------:R-:W-:Y:S01]  /*ac10*/  VIADD R33, R32, UR5 ;  /* 0x0000000520217c36 */ /* 0x000fe20008000000 */
[-C--:B------:R-:W-:Y:S01]  /*ac20*/  LEA.HI.X.SX32 R35, R4, R2.reuse, 0x1, P2 ;  /* 0x0000000204237211 */ /* 0x080fe200010f0eff */
[----:B------:R-:W0:Y:S01]  /*ac30*/  LDCU UR4, c[0x0][0x39c] ;  /* 0x00007380ff0477ac */ /* 0x000e220008000800 */
[C---:B------:R-:W-:Y:S01]  /*ac40*/  IADD3 R38, P2, PT, R6.reuse, R3, RZ ;  /* 0x0000000306267210 */ /* 0x040fe20007f5e0ff */
[----:B------:R1:W-:Y:S01]  /*ac50*/  STL.64 [R1+0x680], R36 ;  /* 0x0006802401007387 */ /* 0x0003e20000100a00 */
[----:B------:R-:W-:Y:S01]  /*ac60*/  VIADD R4, R33, UR5 ;  /* 0x0000000521047c36 */ /* 0x000fe20008000000 */
[----:B------:R-:W2:Y:S01]  /*ac70*/  LDCU UR6, c[0x0][0x39c] ;  /* 0x00007380ff0677ac */ /* 0x000ea20008000800 */
[----:B------:R-:W-:-:S02]  /*ac80*/  LEA.HI.X.SX32 R39, R6, R2, 0x1, P2 ;  /* 0x0000000206277211 */ /* 0x000fc400010f0eff */
[----:B------:R-:W-:Y:S01]  /*ac90*/  VIADD R5, R4, UR5 ;  /* 0x0000000504057c36 */ /* 0x000fe20008000000 */
[----:B------:R-:W3:Y:S02]  /*aca0*/  LDCU UR8, c[0x0][0x39c] ;  /* 0x00007380ff0877ac */ /* 0x000ee40008000800 */
[----:B------:R-:W-:Y:S01]  /*acb0*/  STL.64 [R1+0x678], R38 ;  /* 0x0006782601007387 */ /* 0x000fe20000100a00 */
[----:B------:R-:W-:Y:S01]  /*acc0*/  VIADD R6, R5, UR5 ;  /* 0x0000000505067c36 */ /* 0x000fe20008000000 */
[----:B------:R-:W4:Y:S01]  /*acd0*/  LDCU UR11, c[0x0][0x39c] ;  /* 0x00007380ff0b77ac */ /* 0x000f220008000800 */
[C---:B-1----:R-:W-:Y:S01]  /*ace0*/  IADD3 R36, P5, PT, R7.reuse, R3, RZ ;  /* 0x0000000307247210 */ /* 0x042fe20007fbe0ff */
[----:B------:R-:W1:Y:S02]  /*acf0*/  @!P1 SYNCS.CCTL.IV [UR13+0x6000] ;  /* 0x00600000ff0099b1 */ /* 0x000e64000800000d */
[----:B-1----:R-:W-:Y:S01]  /*ad00*/  BAR.SYNC.DEFER_BLOCKING 0x0 ;  /* 0x0000000000007b1d */ /* 0x002fe20000010000 */
[----:B------:R-:W-:Y:S01]  /*ad10*/  LEA.HI.X.SX32 R37, R7, R2, 0x1, P5 ;  /* 0x0000000207257211 */ /* 0x000fe200028f0eff */
[----:B------:R-:W-:-:S04]  /*ad20*/  VIADD R7, R6, UR5 ;  /* 0x0000000506077c36 */ /* 0x000fc80008000000 */
[----:B------:R-:W1:Y:S01]  /*ad30*/  LDCU UR12, c[0x0][0x39c] ;  /* 0x00007380ff0c77ac */ /* 0x000e620008000800 */
[----:B------:R-:W5:Y:S01]  /*ad40*/  LDTM.x64 R40, tmem[UR10] ;  /* 0x0000000a002879ee */ /* 0x000f620008340000 */
[----:B------:R0:W-:Y:S01]  /*ad50*/  STL.64 [R1+0x670], R36 ;  /* 0x0006702401007387 */ /* 0x0001e20000100a00 */
[----:B------:R-:W1:Y:S01]  /*ad60*/  LDCU UR16, c[0x0][0x39c] ;  /* 0x00007380ff1077ac */ /* 0x000e620008000800 */
[----:B------:R-:W1:Y:S01]  /*ad70*/  LDCU UR18, c[0x0][0x39c] ;  /* 0x00007380ff1277ac */ /* 0x000e620008000800 */
[----:B------:R-:W1:Y:S01]  /*ad80*/  LDCU UR19, c[0x0][0x39c] ;  /* 0x00007380ff1377ac */ /* 0x000e620008000800 */
[CC--:B0-----:R-:W-:Y:S01]  /*ad90*/  IADD3 R36, P2, PT, R8.reuse, R3.reuse, RZ ;  /* 0x0000000308247210 */ /* 0x0c1fe20007f5e0ff */
[----:B------:R-:W0:Y:S01]  /*ada0*/  LDCU UR17, c[0x0][0x39c] ;  /* 0x00007380ff1177ac */ /* 0x000e220008000800 */
[----:B------:R-:W0:Y:S02]  /*adb0*/  @!P1 SYNCS.CCTL.IV [UR13+0x6008] ;  /* 0x00600800ff0099b1 */ /* 0x000e24000800000d */
[-C--:B------:R-:W-:Y:S01]  /*adc0*/  LEA.HI.X.SX32 R37, R8, R2.reuse, 0x1, P2 ;  /* 0x0000000208257211 */ /* 0x080fe200010f0eff */
[----:B------:R-:W-:Y:S01]  /*add0*/  VIADD R8, R7, UR5 ;  /* 0x0000000507087c36 */ /* 0x000fe20008000000 */
[CC--:B------:R-:W-:Y:S01]  /*ade0*/  IADD3 R38, P1, PT, R9.reuse, R3.reuse, RZ ;  /* 0x0000000309267210 */ /* 0x0c0fe20007f3e0ff */
[----:B------:R-:W0:Y:S02]  /*adf0*/  LDCU UR13, c[0x0][0x39c] ;  /* 0x00007380ff0d77ac */ /* 0x000e240008000800 */
[----:B------:R1:W-:Y:S01]  /*ae00*/  STL.64 [R1+0x668], R36 ;  /* 0x0006682401007387 */ /* 0x0003e20000100a00 */
[-C--:B------:R-:W-:Y:S01]  /*ae10*/  LEA.HI.X.SX32 R39, R9, R2.reuse, 0x1, P1 ;  /* 0x0000000209277211 */ /* 0x080fe200008f0eff */
[----:B------:R-:W-:Y:S01]  /*ae20*/  VIADD R9, R8, UR5 ;  /* 0x0000000508097c36 */ /* 0x000fe20008000000 */
[----:B------:R-:W0:Y:S01]  /*ae30*/  LDCU UR23, c[0x0][0x39c] ;  /* 0x00007380ff1777ac */ /* 0x000e220008000800 */
[----:B-----5:R5:W-:Y:S01]  /*ae40*/  STL.64 [R1+0x3d8], R42 ;  /* 0x0003d82a01007387 */ /* 0x020be20000100a00 */
[----:B------:R-:W0:Y:S03]  /*ae50*/  LDCU UR24, c[0x0][0x39c] ;  /* 0x00007380ff1877ac */ /* 0x000e260008000800 */
[----:B------:R-:W-:Y:S01]  /*ae60*/  STL.64 [R1+0x3e0], R44 ;  /* 0x0003e02c01007387 */ /* 0x000fe20000100a00 */
[----:B------:R-:W0:Y:S03]  /*ae70*/  LDCU UR25, c[0x0][0x39c] ;  /* 0x00007380ff1977ac */ /* 0x000e260008000800 */
[----:B------:R-:W-:Y:S01]  /*ae80*/  STL.64 [R1+0x3e8], R46 ;  /* 0x0003e82e01007387 */ /* 0x000fe20000100a00 */
[----:B-1----:R-:W-:Y:S01]  /*ae90*/  IMAD.MOV.U32 R37, RZ, RZ, R40 ;  /* 0x000000ffff257224 */ /* 0x002fe200078e0028 */
[CC--:B------:R-:W-:Y:S01]  /*aea0*/  IADD3 R40, P2, PT, R11.reuse, R3.reuse, RZ ;  /* 0x000000030b287210 */ /* 0x0c0fe20007f5e0ff */
[----:B------:R-:W-:Y:S01]  /*aeb0*/  IMAD.MOV.U32 R36, RZ, RZ, R41 ;  /* 0x000000ffff247224 */ /* 0x000fe200078e0029 */
[----:B------:R-:W-:Y:S01]  /*aec0*/  STL.64 [R1+0x3f0], R48 ;  /* 0x0003f03001007387 */ /* 0x000fe20000100a00 */
[CC--:B-----5:R-:W-:Y:S01]  /*aed0*/  IADD3 R42, P1, PT, R10.reuse, R3.reuse, RZ ;  /* 0x000000030a2a7210 */ /* 0x0e0fe20007f3e0ff */
[----:B------:R-:W1:Y:S01]  /*aee0*/  LDCU UR26, c[0x0][0x39c] ;  /* 0x00007380ff1a77ac */ /* 0x000e620008000800 */
[-C--:B------:R-:W-:Y:S01]  /*aef0*/  LEA.HI.X.SX32 R41, R11, R2.reuse, 0x1, P2 ;  /* 0x000000020b297211 */ /* 0x080fe200010f0eff */
[----:B------:R-:W-:Y:S01]  /*af00*/  STL.64 [R1+0x3f8], R50 ;  /* 0x0003f83201007387 */ /* 0x000fe20000100a00 */
[----:B------:R-:W-:Y:S01]  /*af10*/  LEA.HI.X.SX32 R43, R10, R2, 0x1, P1 ;  /* 0x000000020a2b7211 */ /* 0x000fe200008f0eff */
[----:B------:R-:W-:Y:S01]  /*af20*/  VIADD R10, R9, UR5 ;  /* 0x00000005090a7c36 */ /* 0x000fe20008000000 */
[----:B------:R-:W5:Y:S01]  /*af30*/  LDCU UR27, c[0x0][0x39c] ;  /* 0x00007380ff1b77ac */ /* 0x000f620008000800 */
[----:B------:R-:W-:Y:S02]  /*af40*/  STL.64 [R1+0x400], R52 ;  /* 0x0004003401007387 */ /* 0x000fe40000100a00 */
[----:B------:R-:W-:Y:S01]  /*af50*/  VIADD R11, R10, UR5 ;  /* 0x000000050a0b7c36 */ /* 0x000fe20008000000 */
[----:B------:R-:W0:Y:S01]  /*af60*/  LDCU UR28, c[0x0][0x39c] ;  /* 0x00007380ff1c77ac */ /* 0x000e220008000800 */
[----:B------:R-:W-:Y:S01]  /*af70*/  STL.64 [R1+0x408], R54 ;  /* 0x0004083601007387 */ /* 0x000fe20000100a00 */
[----:B------:R-:W0:Y:S03]  /*af80*/  LDCU UR33, c[0x0][0x39c] ;  /* 0x00007380ff2177ac */ /* 0x000e260008000800 */
        /* <DEDUP_REMOVED lines=48> */
[----:B------:R1:W-:Y:S01]  /*b290*/  STL.64 [R1+0x660], R38 ;  /* 0x0006602601007387 */ /* 0x0003e20000100a00 */
[----:B------:R-:W0:Y:S03]  /*b2a0*/  LDCU UR70, c[0x0][0x3b8] ;  /* 0x00007700ff4677ac */ /* 0x000e260008000800 */
[----:B------:R2:W-:Y:S01]  /*b2b0*/  STL.64 [R1+0x658], R42 ;  /* 0x0006582a01007387 */ /* 0x0005e20000100a00 */
[----:B------:R-:W0:Y:S03]  /*b2c0*/  LDCU UR45, c[0x0][0x3b8] ;  /* 0x00007700ff2d77ac */ /* 0x000e260008000800 */
[----:B------:R3:W-:Y:S01]  /*b2d0*/  STL.64 [R1+0x650], R40 ;  /* 0x0006502801007387 */ /* 0x0007e20000100a00 */
[----:B------:R-:W0:Y:S01]  /*b2e0*/  LDCU UR69, c[0x0][0x3b8] ;  /* 0x00007700ff4577ac */ /* 0x000e220008000800 */
[-C--:B-1----:R-:W-:Y:S01]  /*b2f0*/  IADD3 R38, P5, PT, R12, R3.reuse, RZ ;  /* 0x000000030c267210 */ /* 0x082fe20007fbe0ff */
[----:B------:R-:W1:Y:S01]  /*b300*/  LDCU UR29, c[0x0][0x3b8] ;  /* 0x00007700ff1d77ac */ /* 0x000e620008000800 */
[----:B--2---:R-:W-:-:S02]  /*b310*/  IADD3 R42, P1, PT, R13, R3, RZ ;  /* 0x000000030d2a7210 */ /* 0x004fc40007f3e0ff */
[-C--:B------:R-:W-:Y:S01]  /*b320*/  LEA.HI.X.SX32 R39, R12, R2.reuse, 0x1, P5 ;  /* 0x000000020c277211 */ /* 0x080fe200028f0eff */
[----:B------:R-:W-:Y:S01]  /*b330*/  VIADD R12, R11, UR5 ;  /* 0x000000050b0c7c36 */ /* 0x000fe20008000000 */
[CC--:B---3--:R-:W-:Y:S01]  /*b340*/  IADD3 R40, P2, PT, R14.reuse, R3.reuse, RZ ;  /* 0x000000030e287210 */ /* 0x0c8fe20007f5e0ff */
[----:B------:R-:W2:Y:S01]  /*b350*/  LDCU UR68, c[0x0][0x3b8] ;  /* 0x00007700ff4477ac */ /* 0x000ea20008000800 */
[-C--:B------:R-:W-:Y:S01]  /*b360*/  LEA.HI.X.SX32 R43, R13, R2.reuse, 0x1, P1 ;  /* 0x000000020d2b7211 */ /* 0x080fe200008f0eff */
[----:B------:R3:W-:Y:S01]  /*b370*/  STL.64 [R1+0x648], R38 ;  /* 0x0006482601007387 */ /* 0x0007e20000100a00 */
[----:B------:R-:W-:Y:S01]  /*b380*/  LEA.HI.X.SX32 R41, R14, R2, 0x1, P2 ;  /* 0x000000020e297211 */ /* 0x000fe200010f0eff */
[----:B------:R-:W-:Y:S01]  /*b390*/  VIADD R13, R12, UR5 ;  /* 0x000000050c0d7c36 */ /* 0x000fe20008000000 */
[----:B------:R-:W0:Y:S01]  /*b3a0*/  LDCU UR44, c[0x0][0x3b8] ;  /* 0x00007700ff2c77ac */ /* 0x000e220008000800 */
[----:B------:R1:W-:Y:S02]  /*b3b0*/  STL.64 [R1+0x640], R42 ;  /* 0x0006402a01007387 */ /* 0x0003e40000100a00 */
[----:B------:R-:W-:Y:S01]  /*b3c0*/  VIADD R14, R13, UR5 ;  /* 0x000000050d0e7c36 */ /* 0x000fe20008000000 */
[----:B------:R-:W0:Y:S01]  /*b3d0*/  LDCU UR67, c[0x0][0x3b8] ;  /* 0x00007700ff4377ac */ /* 0x000e220008000800 */
[----:B------:R2:W-:Y:S01]  /*b3e0*/  STL.64 [R1+0x638], R40 ;  /* 0x0006382801007387 */ /* 0x0005e20000100a00 */
[----:B------:R-:W0:Y:S01]  /*b3f0*/  LDCU UR43, c[0x0][0x3b8] ;  /* 0x00007700ff2b77ac */ /* 0x000e220008000800 */
[-C--:B---3--:R-:W-:Y:S01]  /*b400*/  IADD3 R38, P5, PT, R15, R3.reuse, RZ ;  /* 0x000000030f267210 */ /* 0x088fe20007fbe0ff */
[----:B------:R-:W3:Y:S01]  /*b410*/  LDCU UR66, c[0x0][0x3b8] ;  /* 0x00007700ff4277ac */ /* 0x000ee20008000800 */
[----:B-1----:R-:W-:-:S02]  /*b420*/  IADD3 R42, P1, PT, R16, R3, RZ ;  /* 0x00000003102a7210 */ /* 0x002fc40007f3e0ff */
[-C--:B------:R-:W-:Y:S01]  /*b430*/  LEA.HI.X.SX32 R39, R15, R2.reuse, 0x1, P5 ;  /* 0x000000020f277211 */ /* 0x080fe200028f0eff */
[----:B------:R-:W-:Y:S01]  /*b440*/  VIADD R15, R14, UR5 ;  /* 0x000000050e0f7c36 */ /* 0x000fe20008000000 */
[CC--:B--2---:R-:W-:Y:S01]  /*b450*/  IADD3 R40, P2, PT, R17.reuse, R3.reuse, RZ ;  /* 0x0000000311287210 */ /* 0x0c4fe20007f5e0ff */
[----:B------:R-:W1:Y:S01]  /*b460*/  LDCU UR65, c[0x0][0x3b8] ;  /* 0x00007700ff4177ac */ /* 0x000e620008000800 */
[-C--:B------:R-:W-:Y:S01]  /*b470*/  LEA.HI.X.SX32 R43, R16, R2.reuse, 0x1, P1 ;  /* 0x00000002102b7211 */ /* 0x080fe200008f0eff */
[----:B------:R2:W-:Y:S01]  /*b480*/  STL.64 [R1+0x630], R38 ;  /* 0x0006302601007387 */ /* 0x0005e20000100a00 */
[-C--:B------:R-:W-:Y:S01]  /*b490*/  LEA.HI.X.SX32 R41, R17, R2.reuse, 0x1, P2 ;  /* 0x0000000211297211 */ /* 0x080fe200010f0eff */
[----:B------:R-:W0:Y:S02]  /*b4a0*/  LDCU UR42, c[0x0][0x3b8] ;  /* 0x00007700ff2a77ac */ /* 0x000e240008000800 */
[----:B------:R-:W-:Y:S01]  /*b4b0*/  STL.64 [R1+0x628], R42 ;  /* 0x0006282a01007387 */ /* 0x000fe20000100a00 */
[----:B------:R-:W0:Y:S03]  /*b4c0*/  LDCU UR64, c[0x0][0x3b8] ;  /* 0x00007700ff4077ac */ /* 0x000e260008000800 */
[----:B------:R1:W-:Y:S01]  /*b4d0*/  STL.64 [R1+0x620], R40 ;  /* 0x0006202801007387 */ /* 0x0003e20000100a00 */
[----:B------:R-:W0:Y:S01]  /*b4e0*/  LDCU UR41, c[0x0][0x3b8] ;  /* 0x00007700ff2977ac */ /* 0x000e220008000800 */
[C---:B--2---:R-:W-:Y:S01]  /*b4f0*/  IADD3 R38, P5, PT, R18.reuse, R3, RZ ;  /* 0x0000000312267210 */ /* 0x044fe20007fbe0ff */
[----:B------:R-:W2:Y:S03]  /*b500*/  LDCU UR63, c[0x0][0x3b8] ;  /* 0x00007700ff3f77ac */ /* 0x000ea60008000800 */
[----:B------:R-:W-:-:S02]  /*b510*/  LEA.HI.X.SX32 R39, R18, R2, 0x1, P5 ;  /* 0x0000000212277211 */ /* 0x000fc400028f0eff */
[-C--:B------:R-:W-:Y:S01]  /*b520*/  IADD3 R16, P5, PT, R22, R3.reuse, RZ ;  /* 0x0000000316107210 */ /* 0x080fe20007fbe0ff */
[----:B------:R-:W0:Y:S01]  /*b530*/  LDCU UR62, c[0x0][0x3b8] ;  /* 0x00007700ff3e77ac */ /* 0x000e220008000800 */
[-C--:B-1----:R-:W-:Y:S01]  /*b540*/  IADD3 R40, P1, PT, R20, R3.reuse, RZ ;  /* 0x0000000314287210 */ /* 0x082fe20007f3e0ff */
[----:B------:R1:W-:Y:S01]  /*b550*/  STL.64 [R1+0x618], R38 ;  /* 0x0006182601007387 */ /* 0x0003e20000100a00 */
[-C--:B------:R-:W-:Y:S01]  /*b560*/  LEA.HI.X.SX32 R17, R22, R2.reuse, 0x1, P5 ;  /* 0x0000000216117211 */ /* 0x080fe200028f0eff */
[----:B------:R-:W0:Y:S01]  /*b570*/  LDCU UR61, c[0x0][0x3b8] ;  /* 0x00007700ff3d77ac */ /* 0x000e220008000800 */
[----:B------:R-:W-:Y:S02]  /*b580*/  LEA.HI.X.SX32 R41, R20, R2, 0x1, P1 ;  /* 0x0000000214297211 */ /* 0x000fe400008f0eff */
[-C--:B------:R-:W-:Y:S01]  /*b590*/  IADD3 R20, P5, PT, R25, R3.reuse, RZ ;  /* 0x0000000319147210 */ /* 0x080fe20007fbe0ff */
[----:B------:R-:W0:Y:S02]  /*b5a0*/  LDCU UR60, c[0x0][0x3b8] ;  /* 0x00007700ff3c77ac */ /* 0x000e240008000800 */
[----:B------:R2:W-:Y:S01]  /*b5b0*/  STL.64 [R1+0x610], R40 ;  /* 0x0006102801007387 */ /* 0x0005e20000100a00 */
[----:B------:R-:W0:Y:S01]  /*b5c0*/  LDCU UR59, c[0x0][0x3b8] ;  /* 0x00007700ff3b77ac */ /* 0x000e220008000800 */
[----:B-1----:R-:W-:-:S02]  /*b5d0*/  IADD3 R38, P2, PT, R21, R3, RZ ;  /* 0x0000000315267210 */ /* 0x002fc40007f5e0ff */
[----:B------:R1:W-:Y:S01]  /*b5e0*/  STL.64 [R1+0x600], R16 ;  /* 0x0006001001007387 */ /* 0x0003e20000100a00 */
[----:B------:R-:W0:Y:S01]  /*b5f0*/  LDCU UR58, c[0x0][0x3b8] ;  /* 0x00007700ff3a77ac */ /* 0x000e220008000800 */
[-C--:B------:R-:W-:Y:S02]  /*b600*/  LEA.HI.X.SX32 R39, R21, R2.reuse, 0x1, P2 ;  /* 0x0000000215277211 */ /* 0x080fe400010f0eff */
[-C--:B------:R-:W-:Y:S01]  /*b610*/  LEA.HI.X.SX32 R21, R25, R2.reuse, 0x1, P5 ;  /* 0x0000000219157211 */ /* 0x080fe200028f0eff */
[----:B------:R-:W0:Y:S01]  /*b620*/  LDCU UR57, c[0x0][0x3b8] ;  /* 0x00007700ff3977ac */ /* 0x000e220008000800 */
[CC--:B--2---:R-:W-:Y:S01]  /*b630*/  IADD3 R40, P1, PT, R23.reuse, R3.reuse, RZ ;  /* 0x0000000317287210 */ /* 0x0c4fe20007f3e0ff */
[----:B------:R2:W-:Y:S01]  /*b640*/  STL.64 [R1+0x608], R38 ;  /* 0x0006082601007387 */ /* 0x0005e20000100a00 */
[CC--:B------:R-:W-:Y:S01]  /*b650*/  IADD3 R22, P5, PT, R28.reuse, R3.reuse, RZ ;  /* 0x000000031c167210 */ /* 0x0c0fe20007fbe0ff */
[----:B------:R-:W0:Y:S01]  /*b660*/  LDCU UR56, c[0x0][0x3b8] ;  /* 0x00007700ff3877ac */ /* 0x000e220008000800 */
[-C--:B------:R-:W-:Y:S01]  /*b670*/  LEA.HI.X.SX32 R41, R23, R2.reuse, 0x1, P1 ;  /* 0x0000000217297211 */ /* 0x080fe200008f0eff */
[----:B-1----:R-:W-:Y:S01]  /*b680*/  VIADD R16, R15, UR5 ;  /* 0x000000050f107c36 */ /* 0x002fe20008000000 */
[-C--:B------:R-:W-:Y:S01]  /*b690*/  LEA.HI.X.SX32 R23, R28, R2.reuse, 0x1, P5 ;  /* 0x000000021c177211 */ /* 0x080fe200028f0eff */
[----:B------:R-:W1:Y:S02]  /*b6a0*/  LDCU UR55, c[0x0][0x3b8] ;  /* 0x00007700ff3777ac */ /* 0x000e640008000800 */
[----:B------:R-:W-:Y:S01]  /*b6b0*/  STL.64 [R1+0x5f8], R40 ;  /* 0x0005f82801007387 */ /* 0x000fe20000100a00 */
[----:B------:R-:W-:Y:S01]  /*b6c0*/  VIADD R17, R16, UR5 ;  /* 0x0000000510117c36 */ /* 0x000fe20008000000 */
[----:B------:R-:W0:Y:S01]  /*b6d0*/  LDCU UR54, c[0x0][0x3b8] ;  /* 0x00007700ff3677ac */ /* 0x000e220008000800 */
[C---:B--2---:R-:W-:Y:S01]  /*b6e0*/  IADD3 R38, P2, PT, R24.reuse, R3, RZ ;  /* 0x0000000318267210 */ /* 0x044fe20007f5e0ff */
[----:B------:R2:W-:Y:S01]  /*b6f0*/  STL.64 [R1+0x5e8], R20 ;  /* 0x0005e81401007387 */ /* 0x0005e20000100a00 */
[----:B------:R-:W-:Y:S01]  /*b700*/  VIADD R18, R17, UR5 ;  /* 0x0000000511127c36 */ /* 0x000fe20008000000 */
[----:B------:R-:W0:Y:S01]  /*b710*/  LDCU UR53, c[0x0][0x3b8] ;  /* 0x00007700ff3577ac */ /* 0x000e220008000800 */
[----:B------:R-:W-:-:S02]  /*b720*/  LEA.HI.X.SX32 R39, R24, R2, 0x1, P2 ;  /* 0x0000000218277211 */ /* 0x000fc400010f0eff */
[----:B------:R-:W-:-:S03]  /*b730*/  IADD3 R24, P5, PT, R31, R3, RZ ;  /* 0x000000031f187210 */ /* 0x000fc60007fbe0ff */
[----:B------:R0:W-:Y:S01]  /*b740*/  STL.64 [R1+0x5f0], R38 ;  /* 0x0005f02601007387 */ /* 0x0001e20000100a00 */
[----:B------:R-:W-:Y:S02]  /*b750*/  LEA.HI.X.SX32 R25, R31, R2, 0x1, P5 ;  /* 0x000000021f197211 */ /* 0x000fe400028f0eff */
[----:B--2---:R-:W-:-:S04]  /*b760*/  IADD3 R20, P1, PT, R26, R3, RZ ;  /* 0x000000031a147210 */ /* 0x004fc80007f3e0ff */
[----:B------:R-:W-:Y:S02]  /*b770*/  LEA.HI.X.SX32 R21, R26, R2, 0x1, P1 ;  /* 0x000000021a157211 */ /* 0x000fe400008f0eff */
[----:B0-----:R-:W-:-:S03]  /*b780*/  IADD3 R38, P2, PT, R27, R3, RZ ;  /* 0x000000031b267210 */ /* 0x001fc60007f5e0ff */
[----:B------:R0:W-:Y:S01]  /*b790*/  STL.64 [R1+0x5e0], R20 ;  /* 0x0005e01401007387 */ /* 0x0001e20000100a00 */
[----:B------:R-:W-:-:S03]  /*b7a0*/  LEA.HI.X.SX32 R39, R27, R2, 0x1, P2 ;  /* 0x000000021b277211 */ /* 0x000fc600010f0eff */
[----:B------:R2:W-:Y:S01]  /*b7b0*/  STL.64 [R1+0x5d0], R22 ;  /* 0x0005d01601007387 */ /* 0x0005e20000100a00 */
[----:B------:R-:W-:-:S03]  /*b7c0*/  IADD3 R26, P2, PT, R30, R3, RZ ;  /* 0x000000031e1a7210 */ /* 0x000fc60007f5e0ff */
[----:B------:R-:W-:Y:S01]  /*b7d0*/  STL.64 [R1+0x5d8], R38 ;  /* 0x0005d82601007387 */ /* 0x000fe20000100a00 */
[----:B------:R-:W-:Y:S02]  /*b7e0*/  LEA.HI.X.SX32 R27, R30, R2, 0x1, P2 ;  /* 0x000000021e1b7211 */ /* 0x000fe400010f0eff */
[-C--:B------:R-:W-:Y:S01]  /*b7f0*/  IADD3 R28, P2, PT, R33, R3.reuse, RZ ;  /* 0x00000003211c7210 */ /* 0x080fe20007f5e0ff */
[----:B0-----:R-:W-:Y:S01]  /*b800*/  VIADD R20, R18, UR5 ;  /* 0x0000000512147c36 */ /* 0x001fe20008000000 */
[----:B--2---:R-:W-:-:S03]  /*b810*/  IADD3 R22, P1, PT, R29, R3, RZ ;  /* 0x000000031d167210 */ /* 0x004fc60007f3e0ff */
[----:B------:R-:W-:Y:S01]  /*b820*/  VIADD R21, R20, UR5 ;  /* 0x0000000514157c36 */ /* 0x000fe20008000000 */
[-C--:B------:R-:W-:Y:S02]  /*b830*/  LEA.HI.X.SX32 R23, R29, R2.reuse, 0x1, P1 ;  /* 0x000000021d177211 */ /* 0x080fe400008f0eff */
[----:B------:R-:W-:-:S03]  /*b840*/  LEA.HI.X.SX32 R29, R33, R2, 0x1, P2 ;  /* 0x00000002211d7211 */ /* 0x000fc600010f0eff */
[----:B------:R0:W-:Y:S04]  /*b850*/  STL.64 [R1+0x5c8], R22 ;  /* 0x0005c81601007387 */ /* 0x0001e80000100a00 */
[----:B------:R2:W-:Y:S04]  /*b860*/  STL.64 [R1+0x5b8], R24 ;  /* 0x0005b81801007387 */ /* 0x0005e80000100a00 */
[----:B------:R1:W-:Y:S01]  /*b870*/  STL.64 [R1+0x5c0], R26 ;  /* 0x0005c01a01007387 */ /* 0x0003e20000100a00 */
[----:B0-----:R-:W-:Y:S01]  /*b880*/  VIADD R22, R21, UR5 ;  /* 0x0000000515167c36 */ /* 0x001fe20008000000 */
[----:B--2---:R-:W-:-:S03]  /*b890*/  IADD3 R24, P1, PT, R32, R3, RZ ;  /* 0x0000000320187210 */ /* 0x004fc60007f3e0ff */
[----:B------:R-:W-:Y:S01]  /*b8a0*/  VIADD R23, R22, UR5 ;  /* 0x0000000516177c36 */ /* 0x000fe20008000000 */
[-C--:B------:R-:W-:Y:S02]  /*b8b0*/  LEA.HI.X.SX32 R25, R32, R2.reuse, 0x1, P1 ;  /* 0x0000000220197211 */ /* 0x080fe400008f0eff */
[CC--:B-1----:R-:W-:Y:S02]  /*b8c0*/  IADD3 R26, P5, PT, R4.reuse, R3.reuse, RZ ;  /* 0x00000003041a7210 */ /* 0x0c2fe40007fbe0ff */
[CC--:B------:R-:W-:Y:S01]  /*b8d0*/  IADD3 R30, P1, PT, R5.reuse, R3.reuse, RZ ;  /* 0x00000003051e7210 */ /* 0x0c0fe20007f3e0ff */
[----:B------:R0:W-:Y:S01]  /*b8e0*/  STL.64 [R1+0x5b0], R24 ;  /* 0x0005b01801007387 */ /* 0x0001e20000100a00 */
[-C--:B------:R-:W-:Y:S02]  /*b8f0*/  LEA.HI.X.SX32 R27, R4, R2.reuse, 0x1, P5 ;  /* 0x00000002041b7211 */ /* 0x080fe400028f0eff */
[----:B------:R-:W-:Y:S01]  /*b900*/  LEA.HI.X.SX32 R31, R5, R2, 0x1, P1 ;  /* 0x00000002051f7211 */ /* 0x000fe200008f0eff */
[----:B------:R1:W-:Y:S04]  /*b910*/  STL.64 [R1+0x5a8], R28 ;  /* 0x0005a81c01007387 */ /* 0x0003e80000100a00 */
[----:B------:R2:W-:Y:S04]  /*b920*/  STL.64 [R1+0x5a0], R26 ;  /* 0x0005a01a01007387 */ /* 0x0005e80000100a00 */
[----:B------:R3:W-:Y:S01]  /*b930*/  STL.64 [R1+0x598], R30 ;  /* 0x0005981e01007387 */ /* 0x0007e20000100a00 */
[----:B0-----:R-:W-:Y:S01]  /*b940*/  VIADD R24, R23, UR5 ;  /* 0x0000000517187c36 */ /* 0x001fe20008000000 */
[----:B-1----:R-:W-:-:S03]  /*b950*/  IADD3 R28, P2, PT, R6, R3, RZ ;  /* 0x00000003061c7210 */ /* 0x002fc60007f5e0ff */
[----:B------:R-:W-:Y:S01]  /*b960*/  VIADD R4, R24, UR5 ;  /* 0x0000000518047c36 */ /* 0x000fe20008000000 */
[----:B--2---:R-:W-:-:S03]  /*b970*/  IADD3 R26, P5, PT, R7, R3, RZ ;  /* 0x00000003071a7210 */ /* 0x004fc60007fbe0ff */
[----:B------:R-:W-:Y:S01]  /*b980*/  VIADD R5, R4, UR5 ;  /* 0x0000000504057c36 */ /* 0x000fe20008000000 */
[-C--:B------:R-:W-:Y:S02]  /*b990*/  LEA.HI.X.SX32 R29, R6, R2.reuse, 0x1, P2 ;  /* 0x00000002061d7211 */ /* 0x080fe400010f0eff */
[-C--:B------:R-:W-:Y:S01]  /*b9a0*/  LEA.HI.X.SX32 R27, R7, R2.reuse, 0x1, P5 ;  /* 0x00000002071b7211 */ /* 0x080fe200028f0eff */
[----:B------:R-:W-:Y:S01]  /*b9b0*/  VIADD R6, R5, UR5 ;  /* 0x0000000505067c36 */ /* 0x000fe20008000000 */
[----:B---3--:R-:W-:Y:S01]  /*b9c0*/  IADD3 R30, P1, PT, R8, R3, RZ ;  /* 0x00000003081e7210 */ /* 0x008fe20007f3e0ff */
[----:B------:R0:W-:Y:S02]  /*b9d0*/  STL.64 [R1+0x590], R28 ;  /* 0x0005901c01007387 */ /* 0x0001e40000100a00 */
[----:B------:R-:W-:Y:S01]  /*b9e0*/  VIADD R7, R6, UR5 ;  /* 0x0000000506077c36 */ /* 0x000fe20008000000 */
[----:B------:R-:W-:Y:S01]  /*b9f0*/  LEA.HI.X.SX32 R31, R8, R2, 0x1, P1 ;  /* 0x00000002081f7211 */ /* 0x000fe200008f0eff */
[----:B------:R1:W-:Y:S02]  /*ba00*/  STL.64 [R1+0x588], R26 ;  /* 0x0005881a01007387 */ /* 0x0003e40000100a00 */
[----:B------:R-:W-:-:S02]  /*ba10*/  VIADD R8, R7, UR5 ;  /* 0x0000000507087c36 */ /* 0x000fc40008000000 */
[----:B------:R2:W-:Y:S01]  /*ba20*/  STL.64 [R1+0x580], R30 ;  /* 0x0005801e01007387 */ /* 0x0005e20000100a00 */
[CC--:B0-----:R-:W-:Y:S02]  /*ba30*/  IADD3 R28, P2, PT, R9.reuse, R3.reuse, RZ ;  /* 0x00000003091c7210 */ /* 0x0c1fe40007f5e0ff */
[-C--:B-1----:R-:W-:Y:S02]  /*ba40*/  IADD3 R26, P5, PT, R10, R3.reuse, RZ ;  /* 0x000000030a1a7210 */ /* 0x082fe40007fbe0ff */
[-C--:B------:R-:W-:Y:S01]  /*ba50*/  LEA.HI.X.SX32 R29, R9, R2.reuse, 0x1, P2 ;  /* 0x00000002091d7211 */ /* 0x080fe200010f0eff */
[----:B------:R-:W-:Y:S01]  /*ba60*/  VIADD R9, R8, UR5 ;  /* 0x0000000508097c36 */ /* 0x000fe20008000000 */
[----:B------:R-:W-:Y:S02]  /*ba70*/  LEA.HI.X.SX32 R27, R10, R2, 0x1, P5 ;  /* 0x000000020a1b7211 */ /* 0x000fe400028f0eff */
[----:B--2---:R-:W-:Y:S01]  /*ba80*/  IADD3 R30, P1, PT, R11, R3, RZ ;  /* 0x000000030b1e7210 */ /* 0x004fe20007f3e0ff */
[----:B------:R0:W-:Y:S01]  /*ba90*/  STL.64 [R1+0x578], R28 ;  /* 0x0005781c01007387 */ /* 0x0001e20000100a00 */
[----:B------:R-:W-:-:S02]  /*baa0*/  VIADD R10, R9, UR5 ;  /* 0x00000005090a7c36 */ /* 0x000fc40008000000 */
[----:B------:R-:W-:Y:S01]  /*bab0*/  LEA.HI.X.SX32 R31, R11, R2, 0x1, P1 ;  /* 0x000000020b1f7211 */ /* 0x000fe200008f0eff */
[----:B------:R1:W-:Y:S01]  /*bac0*/  STL.64 [R1+0x570], R26 ;  /* 0x0005701a01007387 */ /* 0x0003e20000100a00 */
[----:B------:R-:W-:-:S03]  /*bad0*/  VIADD R11, R10, UR5 ;  /* 0x000000050a0b7c36 */ /* 0x000fc60008000000 */
        /* <DEDUP_REMOVED lines=9> */
[-C--:B------:R-:W-:Y:S01]  /*bb70*/  LEA.HI.X.SX32 R31, R14, R2.reuse, 0x1, P1 ;  /* 0x000000020e1f7211 */ /* 0x080fe200008f0eff */
[----:B------:R1:W-:Y:S04]  /*bb80*/  STL.64 [R1+0x558], R26 ;  /* 0x0005581a01007387 */ /* 0x0003e80000100a00 */
[----:B------:R-:W-:Y:S01]  /*bb90*/  STL.64 [R1+0x550], R30 ;  /* 0x0005501e01007387 */ /* 0x000fe20000100a00 */
[CC--:B0-----:R-:W-:Y:S02]  /*bba0*/  IADD3 R28, P2, PT, R15.reuse, R3.reuse, RZ ;  /* 0x000000030f1c7210 */ /* 0x0c1fe40007f5e0ff */
[----:B-1----:R-:W-:Y:S02]  /*bbb0*/  IADD3 R26, P5, PT, R16, R3, RZ ;  /* 0x00000003101a7210 */ /* 0x002fe40007fbe0ff */
[----:B------:R-:W-:-:S02]  /*bbc0*/  LEA.HI.X.SX32 R29, R15, R2, 0x1, P2 ;  /* 0x000000020f1d7211 */ /* 0x000fc400010f0eff */
[-C--:B------:R-:W-:Y:S02]  /*bbd0*/  LEA.HI.X.SX32 R27, R16, R2.reuse, 0x1, P5 ;  /* 0x00000002101b7211 */ /* 0x080fe400028f0eff */
[CC--:B------:R-:W-:Y:S01]  /*bbe0*/  IADD3 R14, P5, PT, R20.reuse, R3.reuse, RZ ;  /* 0x00000003140e7210 */ /* 0x0c0fe20007fbe0ff */
[----:B------:R0:W-:Y:S03]  /*bbf0*/  STL.64 [R1+0x548], R28 ;  /* 0x0005481c01007387 */ /* 0x0001e60000100a00 */
[----:B------:R-:W-:Y:S01]  /*bc00*/  LEA.HI.X.SX32 R15, R20, R2, 0x1, P5 ;  /* 0x00000002140f7211 */ /* 0x000fe200028f0eff */
[----:B------:R1:W-:Y:S01]  /*bc10*/  STL.64 [R1+0x540], R26 ;  /* 0x0005401a01007387 */ /* 0x0003e20000100a00 */
[-C--:B------:R-:W-:Y:S02]  /*bc20*/  IADD3 R16, P5, PT, R23, R3.reuse, RZ ;  /* 0x0000000317107210 */ /* 0x080fe40007fbe0ff */
[----:B0-----:R-:W-:-:S02]  /*bc30*/  IADD3 R28, P1, PT, R17, R3, RZ ;  /* 0x00000003111c7210 */ /* 0x001fc40007f3e0ff */
[CC--:B-1----:R-:W-:Y:S02]  /*bc40*/  IADD3 R26, P2, PT, R18.reuse, R3.reuse, RZ ;  /* 0x00000003121a7210 */ /* 0x0c2fe40007f5e0ff */
[-C--:B------:R-:W-:Y:S02]  /*bc50*/  LEA.HI.X.SX32 R29, R17, R2.reuse, 0x1, P1 ;  /* 0x00000002111d7211 */ /* 0x080fe400008f0eff */
[-C--:B------:R-:W-:Y:S02]  /*bc60*/  LEA.HI.X.SX32 R27, R18, R2.reuse, 0x1, P2 ;  /* 0x00000002121b7211 */ /* 0x080fe400010f0eff */
[----:B------:R-:W-:Y:S01]  /*bc70*/  LEA.HI.X.SX32 R17, R23, R2, 0x1, P5 ;  /* 0x0000000217117211 */ /* 0x000fe200028f0eff */
[----:B------:R0:W-:Y:S01]  /*bc80*/  STL.64 [R1+0x538], R28 ;  /* 0x0005381c01007387 */ /* 0x0001e20000100a00 */
[----:B------:R-:W-:Y:S02]  /*bc90*/  IADD3 R20, P5, PT, R5, R3, RZ ;  /* 0x0000000305147210 */ /* 0x000fe40007fbe0ff */
[----:B------:R-:W-:Y:S01]  /*bca0*/  F2FP.SATFINITE.E5M2.F32.PACK_AB_MERGE_C R18, R36, R37, RZ ;  /* 0x000000252412723e */ /* 0x000fe200048060ff */
[----:B------:R1:W-:Y:S04]  /*bcb0*/  STL.64 [R1+0x528], R14 ;  /* 0x0005280e01007387 */ /* 0x0003e80000100a00 */
[----:B------:R2:W-:Y:S01]  /*bcc0*/  STL.64 [R1+0x530], R26 ;  /* 0x0005301a01007387 */ /* 0x0005e20000100a00 */
[----:B0-----:R-:W-:Y:S01]  /*bcd0*/  IADD3 R28, P1, PT, R21, R3, RZ ;  /* 0x00000003151c7210 */ /* 0x001fe20007f3e0ff */
[----:B------:R-:W0:Y:S01]  /*bce0*/  LDTM.x64 R36, tmem[UR10+0x40] ;  /* 0x0000400a002479ee */ /* 0x000e220008340000 */
[----:B-1----:R-:W-:-:S02]  /*bcf0*/  VIADD R14, R13, UR5 ;  /* 0x000000050d0e7c36 */ /* 0x002fc40008000000 */
[-C--:B------:R-:W-:Y:S02]  /*bd00*/  LEA.HI.X.SX32 R29, R21, R2.reuse, 0x1, P1 ;  /* 0x00000002151d7211 */ /* 0x080fe400008f0eff */
[-C--:B------:R-:W-:Y:S01]  /*bd10*/  LEA.HI.X.SX32 R21, R5, R2.reuse, 0x1, P5 ;  /* 0x0000000205157211 */ /* 0x080fe200028f0eff */
[----:B------:R-:W-:Y:S01]  /*bd20*/  VIADD R15, R14, UR5 ;  /* 0x000000050e0f7c36 */ /* 0x000fe20008000000 */
[CC--:B--2---:R-:W-:Y:S01]  /*bd30*/  IADD3 R26, P2, PT, R22.reuse, R3.reuse, RZ ;  /* 0x00000003161a7210 */ /* 0x0c4fe20007f5e0ff */
[----:B------:R1:W-:Y:S03]  /*bd40*/  STL.64 [R1+0x520], R28 ;  /* 0x0005201c01007387 */ /* 0x0003e60000100a00 */
[----:B------:R-:W-:Y:S01]  /*bd50*/  LEA.HI.X.SX32 R27, R22, R2, 0x1, P2 ;  /* 0x00000002161b7211 */ /* 0x000fe200010f0eff */
[----:B------:R2:W-:Y:S04]  /*bd60*/  STL.64 [R1+0x510], R16 ;  /* 0x0005101001007387 */ /* 0x0005e80000100a00 */
[----:B------:R3:W-:Y:S01]  /*bd70*/  STL.64 [R1+0x518], R26 ;  /* 0x0005181a01007387 */ /* 0x0007e20000100a00 */
[----:B-1----:R-:W-:Y:S01]  /*bd80*/  IADD3 R28, P1, PT, R24, R3, RZ ;  /* 0x00000003181c7210 */ /* 0x002fe20007f3e0ff */
[----:B--2---:R-:W-:-:S03]  /*bd90*/  VIADD R16, R15, UR5 ;  /* 0x000000050f107c36 */ /* 0x004fc60008000000 */
[-C--:B------:R-:W-:Y:S02]  /*bda0*/  LEA.HI.X.SX32 R29, R24, R2.reuse, 0x1, P1 ;  /* 0x00000002181d7211 */ /* 0x080fe400008f0eff */
[-C--:B------:R-:W-:Y:S01]  /*bdb0*/  IADD3 R24, P1, PT, R6, R3.reuse, RZ ;  /* 0x0000000306187210 */ /* 0x080fe20007f3e0ff */
[----:B------:R-:W-:Y:S01]  /*bdc0*/  VIADD R17, R16, UR5 ;  /* 0x0000000510117c36 */ /* 0x000fe20008000000 */
[-C--:B---3--:R-:W-:Y:S01]  /*bdd0*/  IADD3 R26, P2, PT, R4, R3.reuse, RZ ;  /* 0x00000003041a7210 */ /* 0x088fe20007f5e0ff */
[----:B------:R-:W-:Y:S01]  /*bde0*/  STL.64 [R1+0x508], R28 ;  /* 0x0005081c01007387 */ /* 0x000fe20000100a00 */
[-C--:B------:R-:W-:Y:S02]  /*bdf0*/  LEA.HI.X.SX32 R25, R6, R2.reuse, 0x1, P1 ;  /* 0x0000000206197211 */ /* 0x080fe400008f0eff */
[----:B------:R-:W-:Y:S01]  /*be00*/  LEA.HI.X.SX32 R27, R4, R2, 0x1, P2 ;  /* 0x00000002041b7211 */ /* 0x000fe200010f0eff */
[----:B------:R-:W-:Y:S01]  /*be10*/  VIADD R4, R17, UR5 ;  /* 0x0000000511047c36 */ /* 0x000fe20008000000 */
[----:B------:R-:W-:-:S03]  /*be20*/  IADD3 R22, P2, PT, R7, R3, RZ ;  /* 0x0000000307167210 */ /* 0x000fc60007f5e0ff */
[----:B------:R-:W-:Y:S01]  /*be30*/  VIADD R5, R4, UR5 ;  /* 0x0000000504057c36 */ /* 0x000fe20008000000 */
[----:B------:R-:W-:Y:S01]  /*be40*/  STL.64 [R1+0x500], R26 ;  /* 0x0005001a01007387 */ /* 0x000fe20000100a00 */
[----:B------:R-:W-:Y:S02]  /*be50*/  LEA.HI.X.SX32 R23, R7, R2, 0x1, P2 ;  /* 0x0000000207177211 */ /* 0x000fe400010f0eff */
[----:B------:R-:W-:Y:S01]  /*be60*/  VIADD R6, R5, UR5 ;  /* 0x0000000505067c36 */ /* 0x000fe20008000000 */
[----:B------:R1:W-:Y:S03]  /*be70*/  STL.64 [R1+0x4f8], R20 ;  /* 0x0004f81401007387 */ /* 0x0003e60000100a00 */
[----:B------:R-:W-:Y:S01]  /*be80*/  VIADD R7, R6, UR5 ;  /* 0x0000000506077c36 */ /* 0x000fe20008000000 */
[----:B------:R-:W-:Y:S04]  /*be90*/  STL.64 [R1+0x4f0], R24 ;  /* 0x0004f01801007387 */ /* 0x000fe80000100a00 */
[----:B------:R2:W-:Y:S01]  /*bea0*/  STL.64 [R1+0x4e8], R22 ;  /* 0x0004e81601007387 */ /* 0x0005e20000100a00 */
[----:B-1----:R-:W-:-:S04]  /*beb0*/  IADD3 R20, P5, PT, R8, R3, RZ ;  /* 0x0000000308147210 */ /* 0x002fc80007fbe0ff */
[-C--:B------:R-:W-:Y:S01]  /*bec0*/  LEA.HI.X.SX32 R21, R8, R2.reuse, 0x1, P5 ;  /* 0x0000000208157211 */ /* 0x080fe200028f0eff */
[----:B------:R-:W-:Y:S01]  /*bed0*/  VIADD R8, R7, UR5 ;  /* 0x0000000507087c36 */ /* 0x000fe20008000000 */
[-C--:B------:R-:W-:Y:S02]  /*bee0*/  IADD3 R250, P5, PT, R11, R3.reuse, RZ ;  /* 0x000000030bfa7210 */ /* 0x080fe40007fbe0ff */
[-C--:B--2---:R-:W-:Y:S01]  /*bef0*/  IADD3 R22, P1, PT, R9, R3.reuse, RZ ;  /* 0x0000000309167210 */ /* 0x084fe20007f3e0ff */
[----:B------:R1:W-:Y:S01]  /*bf00*/  STL.64 [R1+0x4e0], R20 ;  /* 0x0004e01401007387 */ /* 0x0003e20000100a00 */
[-C--:B------:R-:W-:Y:S02]  /*bf10*/  LEA.HI.X.SX32 R251, R11, R2.reuse, 0x1, P5 ;  /* 0x000000020bfb7211 */ /* 0x080fe400028f0eff */
[----:B------:R-:W-:Y:S01]  /*bf20*/  LEA.HI.X.SX32 R23, R9, R2, 0x1, P1 ;  /* 0x0000000209177211 */ /* 0x000fe200008f0eff */
[----:B------:R-:W-:Y:S01]  /*bf30*/  VIADD R9, R8, UR5 ;  /* 0x0000000508097c36 */ /* 0x000fe20008000000 */
[----:B------:R-:W-:-:S02]  /*bf40*/  IADD3 R248, P1, PT, R12, R3, RZ ;  /* 0x000000030cf87210 */ /* 0x000fc40007f3e0ff */
[-C--:B------:R-:W-:Y:S01]  /*bf50*/  IADD3 R244, P5, PT, R14, R3.reuse, RZ ;  /* 0x000000030ef47210 */ /* 0x080fe20007fbe0ff */
[----:B------:R-:W-:Y:S01]  /*bf60*/  STL.64 [R1+0x4d8], R22 ;  /* 0x0004d81601007387 */ /* 0x000fe20000100a00 */
[-C--:B------:R-:W-:Y:S02]  /*bf70*/  LEA.HI.X.SX32 R249, R12, R2.reuse, 0x1, P1 ;  /* 0x000000020cf97211 */ /* 0x080fe400008f0eff */
[CC--:B------:R-:W-:Y:S01]  /*bf80*/  IADD3 R242, P1, PT, R15.reuse, R3.reuse, RZ ;  /* 0x000000030ff27210 */ /* 0x0c0fe20007f3e0ff */
[----:B------:R-:W-:Y:S01]  /*bf90*/  STL [R1+0xdac], R251 ;  /* 0x000dacfb01007387 */ /* 0x000fe20000100800 */
[CC--:B-1----:R-:W-:Y:S02]  /*bfa0*/  IADD3 R20, P2, PT, R10.reuse, R3.reuse, RZ ;  /* 0x000000030a147210 */ /* 0x0c2fe40007f5e0ff */
[-C--:B------:R-:W-:Y:S02]  /*bfb0*/  LEA.HI.X.SX32 R243, R15, R2.reuse, 0x1, P1 ;  /* 0x000000020ff37211 */ /* 0x080fe400008f0eff */
[----:B------:R-:W-:Y:S01]  /*bfc0*/  LEA.HI.X.SX32 R21, R10, R2, 0x1, P2 ;  /* 0x000000020a157211 */ /* 0x000fe200010f0eff */
[----:B------:R-:W-:Y:S01]  /*bfd0*/  VIADD R10, R9, UR5 ;  /* 0x00000005090a7c36 */ /* 0x000fe20008000000 */
[----:B------:R-:W-:-:S02]  /*bfe0*/  IADD3 R246, P2, PT, R13, R3, RZ ;  /* 0x000000030df67210 */ /* 0x000fc40007f5e0ff */
[-C--:B------:R-:W-:Y:S01]  /*bff0*/  IADD3 R236, P1, PT, R4, R3.reuse, RZ ;  /* 0x0000000304ec7210 */ /* 0x080fe20007f3e0ff */
[----:B------:R-:W-:Y:S01]  /*c000*/  VIADD R11, R10, UR5 ;  /* 0x000000050a0b7c36 */ /* 0x000fe20008000000 */
[-C--:B------:R-:W-:Y:S01]  /*c010*/  LEA.HI.X.SX32 R247, R13, R2.reuse, 0x1, P2 ;  /* 0x000000020df77211 */ /* 0x080fe200010f0eff */
[----:B------:R-:W-:Y:S01]  /*c020*/  STL.64 [R1+0x4d0], R20 ;  /* 0x0004d01401007387 */ /* 0x000fe20000100a00 */
[-C--:B------:R-:W-:Y:S01]  /*c030*/  IADD3 R240, P2, PT, R16, R3.reuse, RZ ;  /* 0x0000000310f07210 */ /* 0x080fe20007f5e0ff */
[----:B------:R-:W-:Y:S01]  /*c040*/  VIADD R12, R11, UR5 ;  /* 0x000000050b0c7c36 */ /* 0x000fe20008000000 */
[-C--:B------:R-:W-:Y:S02]  /*c050*/  LEA.HI.X.SX32 R245, R14, R2.reuse, 0x1, P5 ;  /* 0x000000020ef57211 */ /* 0x080fe400028f0eff */
[----:B------:R-:W-:Y:S02]  /*c060*/  IADD3 R238, P5, PT, R17, R3, RZ ;  /* 0x0000000311ee7210 */ /* 0x000fe40007fbe0ff */
[----:B------:R-:W-:-:S02]  /*c070*/  LEA.HI.X.SX32 R241, R16, R2, 0x1, P2 ;  /* 0x0000000210f17211 */ /* 0x000fc400010f0eff */
[-C--:B------:R-:W-:Y:S02]  /*c080*/  IADD3 R234, P2, PT, R5, R3.reuse, RZ ;  /* 0x0000000305ea7210 */ /* 0x080fe40007f5e0ff */
[-C--:B------:R-:W-:Y:S01]  /*c090*/  LEA.HI.X.SX32 R237, R4, R2.reuse, 0x1, P1 ;  /* 0x0000000204ed7211 */ /* 0x080fe200008f0eff */
[----:B------:R-:W-:Y:S01]  /*c0a0*/  VIADD R4, R12, UR5 ;  /* 0x000000050c047c36 */ /* 0x000fe20008000000 */
[-C--:B------:R-:W-:Y:S02]  /*c0b0*/  LEA.HI.X.SX32 R239, R17, R2.reuse, 0x1, P5 ;  /* 0x0000000211ef7211 */ /* 0x080fe400028f0eff */
[-C--:B------:R-:W-:Y:S02]  /*c0c0*/  IADD3 R232, P5, PT, R6, R3.reuse, RZ ;  /* 0x0000000306e87210 */ /* 0x080fe40007fbe0ff */
[-C--:B------:R-:W-:Y:S01]  /*c0d0*/  LEA.HI.X.SX32 R235, R5, R2.reuse, 0x1, P2 ;  /* 0x0000000205eb7211 */ /* 0x080fe200010f0eff */
[----:B------:R-:W-:Y:S01]  /*c0e0*/  VIADD R5, R4, UR5 ;  /* 0x0000000504057c36 */ /* 0x000fe20008000000 */
[-C--:B------:R-:W-:Y:S01]  /*c0f0*/  LEA.HI.X.SX32 R233, R6, R2.reuse, 0x1, P5 ;  /* 0x0000000206e97211 */ /* 0x080fe200028f0eff */
[----:B------:R0:W-:Y:S01]  /*c100*/  STL [R1+0xda8], R232 ;  /* 0x000da8e801007387 */ /* 0x0001e20000100800 */
[-C--:B------:R-:W-:Y:S01]  /*c110*/  IADD3 R230, P1, PT, R7, R3.reuse, RZ ;  /* 0x0000000307e67210 */ /* 0x080fe20007f3e0ff */
[----:B------:R-:W-:Y:S01]  /*c120*/  VIADD R6, R5, UR5 ;  /* 0x0000000505067c36 */ /* 0x000fe20008000000 */
[-C--:B------:R-:W-:Y:S01]  /*c130*/  IADD3 R228, P2, PT, R8, R3.reuse, RZ ;  /* 0x0000000308e47210 */ /* 0x080fe20007f5e0ff */
[----:B------:R1:W-:Y:S01]  /*c140*/  STL [R1+0xda4], R233 ;  /* 0x000da4e901007387 */ /* 0x0003e20000100800 */
[-C--:B------:R-:W-:Y:S01]  /*c150*/  LEA.HI.X.SX32 R231, R7, R2.reuse, 0x1, P1 ;  /* 0x0000000207e77211 */ /* 0x080fe200008f0eff */
[----:B------:R-:W-:Y:S01]  /*c160*/  VIADD R7, R6, UR5 ;  /* 0x0000000506077c36 */ /* 0x000fe20008000000 */
[-C--:B------:R-:W-:Y:S01]  /*c170*/  IADD3 R224, P1, PT, R10, R3.reuse, RZ ;  /* 0x000000030ae07210 */ /* 0x080fe20007f3e0ff */
[----:B------:R2:W-:Y:S01]  /*c180*/  STL [R1+0xda0], R228 ;  /* 0x000da0e401007387 */ /* 0x0005e20000100800 */
[-C--:B------:R-:W-:Y:S01]  /*c190*/  IADD3 R226, P5, PT, R9, R3.reuse, RZ ;  /* 0x0000000309e27210 */ /* 0x080fe20007fbe0ff */
[----:B0-----:R-:W-:Y:S01]  /*c1a0*/  IMAD.MOV.U32 R232, RZ, RZ, R36 ;  /* 0x000000ffffe87224 */ /* 0x001fe200078e0024 */
[-C--:B------:R-:W-:Y:S01]  /*c1b0*/  LEA.HI.X.SX32 R229, R8, R2.reuse, 0x1, P2 ;  /* 0x0000000208e57211 */ /* 0x080fe200010f0eff */
[----:B------:R-:W-:Y:S01]  /*c1c0*/  VIADD R8, R7, UR5 ;  /* 0x0000000507087c36 */ /* 0x000fe20008000000 */
[-C--:B------:R-:W-:Y:S01]  /*c1d0*/  IADD3 R222, P2, PT, R11, R3.reuse, RZ ;  /* 0x000000030bde7210 */ /* 0x080fe20007f5e0ff */
[----:B-1----:R-:W-:Y:S01]  /*c1e0*/  IMAD.MOV.U32 R233, RZ, RZ, R37 ;  /* 0x000000ffffe97224 */ /* 0x002fe200078e0025 */
[-C--:B------:R-:W-:Y:S01]  /*c1f0*/  LEA.HI.X.SX32 R225, R10, R2.reuse, 0x1, P1 ;  /* 0x000000020ae17211 */ /* 0x080fe200008f0eff */
[----:B------:R0:W-:Y:S01]  /*c200*/  STL [R1+0xd9c], R229 ;  /* 0x000d9ce501007387 */ /* 0x0001e20000100800 */
[-C--:B------:R-:W-:Y:S01]  /*c210*/  LEA.HI.X.SX32 R227, R9, R2.reuse, 0x1, P5 ;  /* 0x0000000209e37211 */ /* 0x080fe200028f0eff */
[----:B------:R-:W-:Y:S01]  /*c220*/  VIADD R9, R8, UR5 ;  /* 0x0000000508097c36 */ /* 0x000fe20008000000 */
[-C--:B------:R-:W-:Y:S01]  /*c230*/  IADD3 R218, P1, PT, R4, R3.reuse, RZ ;  /* 0x0000000304da7210 */ /* 0x080fe20007f3e0ff */
[----:B------:R1:W-:Y:S01]  /*c240*/  STL [R1+0xd98], R224 ;  /* 0x000d98e001007387 */ /* 0x0003e20000100800 */
[-C--:B------:R-:W-:Y:S01]  /*c250*/  IADD3 R220, P5, PT, R12, R3.reuse, RZ ;  /* 0x000000030cdc7210 */ /* 0x080fe20007fbe0ff */
[----:B--2---:R-:W-:Y:S01]  /*c260*/  IMAD.MOV.U32 R228, RZ, RZ, R38 ;  /* 0x000000ffffe47224 */ /* 0x004fe200078e0026 */
[-C--:B------:R-:W-:Y:S01]  /*c270*/  LEA.HI.X.SX32 R223, R11, R2.reuse, 0x1, P2 ;  /* 0x000000020bdf7211 */ /* 0x080fe200010f0eff */
[----:B------:R2:W-:Y:S01]  /*c280*/  STL [R1+0xd94], R225 ;  /* 0x000d94e101007387 */ /* 0x0005e20000100800 */
[-C--:B------:R-:W-:Y:S01]  /*c290*/  IADD3 R216, P2, PT, R5, R3.reuse, RZ ;  /* 0x0000000305d87210 */ /* 0x080fe20007f5e0ff */
[----:B0-----:R-:W-:Y:S01]  /*c2a0*/  IMAD.MOV.U32 R229, RZ, RZ, R39 ;  /* 0x000000ffffe57224 */ /* 0x001fe200078e0027 */
[-C--:B------:R-:W-:Y:S01]  /*c2b0*/  LEA.HI.X.SX32 R219, R4, R2.reuse, 0x1, P1 ;  /* 0x0000000204db7211 */ /* 0x080fe200008f0eff */
[----:B------:R-:W-:Y:S01]  /*c2c0*/  VIADD R4, R9, UR5 ;  /* 0x0000000509047c36 */ /* 0x000fe20008000000 */
[-C--:B------:R-:W-:Y:S01]  /*c2d0*/  LEA.HI.X.SX32 R221, R12, R2.reuse, 0x1, P5 ;  /* 0x000000020cdd7211 */ /* 0x080fe200028f0eff */
[----:B------:R0:W-:Y:S01]  /*c2e0*/  STL [R1+0xd90], R220 ;  /* 0x000d90dc01007387 */ /* 0x0001e20000100800 */
[-C--:B------:R-:W-:Y:S01]  /*c2f0*/  IADD3 R214, P5, PT, R6, R3.reuse, RZ ;  /* 0x0000000306d67210 */ /* 0x080fe20007fbe0ff */
[----:B-1----:R-:W-:Y:S01]  /*c300*/  IMAD.MOV.U32 R224, RZ, RZ, R40 ;  /* 0x000000ffffe07224 */ /* 0x002fe200078e0028 */
[-C--:B------:R-:W-:Y:S01]  /*c310*/  LEA.HI.X.SX32 R217, R5, R2.reuse, 0x1, P2 ;  /* 0x0000000205d97211 */ /* 0x080fe200010f0eff */
[----:B------:R-:W-:Y:S01]  /*c320*/  VIADD R5, R4, UR5 ;  /* 0x0000000504057c36 */ /* 0x000fe20008000000 */
[-C--:B------:R-:W-:Y:S01]  /*c330*/  IADD3 R212, P1, PT, R7, R3.reuse, RZ ;  /* 0x0000000307d47210 */ /* 0x080fe20007f3e0ff */
[----:B------:R1:W-:Y:S01]  /*c340*/  STL [R1+0xd8c], R221 ;  /* 0x000d8cdd01007387 */ /* 0x0003e20000100800 */
        /* <DEDUP_REMOVED lines=9> */
[----:B--2---:R-:W-:Y:S01]  /*c3e0*/  IMAD.MOV.U32 R225, RZ, RZ, R41 ;  /* 0x000000ffffe17224 */ /* 0x004fe200078e0029 */
[-C--:B------:R-:W-:Y:S01]  /*c3f0*/  IADD3 R204, P2, PT, R5, R3.reuse, RZ ;  /* 0x0000000305cc7210 */ /* 0x080fe20007f5e0ff */
[----:B------:R2:W-:Y:S01]  /*c400*/  STL [R1+0xd80], R212 ;  /* 0x000d80d401007387 */ /* 0x0005e20000100800 */
[-C--:B------:R-:W-:Y:S01]  /*c410*/  LEA.HI.X.SX32 R207, R4, R2.reuse, 0x1, P1 ;  /* 0x0000000204cf7211 */ /* 0x080fe200008f0eff */
[----:B------:R-:W-:Y:S01]  /*c420*/  VIADD R4, R7, UR5 ;  /* 0x0000000507047c36 */ /* 0x000fe20008000000 */
[-C--:B------:R-:W-:Y:S01]  /*c430*/  LEA.HI.X.SX32 R205, R5, R2.reuse, 0x1, P2 ;  /* 0x0000000205cd7211 */ /* 0x080fe200010f0eff */
[----:B------:R1:W-:Y:S01]  /*c440*/  STL [R1+0xd7c], R213 ;  /* 0x000d7cd501007387 */ /* 0x0003e20000100800 */
[-C--:B------:R-:W-:Y:S01]  /*c450*/  IADD3 R200, P1, PT, R7, R3.reuse, RZ ;  /* 0x0000000307c87210 */ /* 0x080fe20007f3e0ff */
[----:B------:R-:W-:Y:S01]  /*c460*/  VIADD R5, R4, UR5 ;  /* 0x0000000504057c36 */ /* 0x000fe20008000000 */
[-C--:B------:R-:W-:Y:S01]  /*c470*/  IADD3 R208, P5, PT, R9, R3.reuse, RZ ;  /* 0x0000000309d07210 */ /* 0x080fe20007fbe0ff */
[----:B0-----:R-:W-:Y:S01]  /*c480*/  IMAD.MOV.U32 R220, RZ, RZ, R42 ;  /* 0x000000ffffdc7224 */ /* 0x001fe200078e002a */
[-C--:B------:R-:W-:Y:S01]  /*c490*/  LEA.HI.X.SX32 R201, R7, R2.reuse, 0x1, P1 ;  /* 0x0000000207c97211 */ /* 0x080fe200008f0eff */
[----:B------:R-:W-:Y:S01]  /*c4a0*/  VIADD R252, R5, UR5 ;  /* 0x0000000505fc7c36 */ /* 0x000fe20008000000 */
[-C--:B------:R-:W-:Y:S01]  /*c4b0*/  LEA.HI.X.SX32 R209, R9, R2.reuse, 0x1, P5 ;  /* 0x0000000209d17211 */ /* 0x080fe200028f0eff */
[----:B------:R0:W-:Y:S01]  /*c4c0*/  STL [R1+0xd78], R208 ;  /* 0x000d78d001007387 */ /* 0x0001e20000100800 */
[CC--:B------:R-:W-:Y:S01]  /*c4d0*/  IADD3 R196, P1, PT, R5.reuse, R3.reuse, RZ ;  /* 0x0000000305c47210 */ /* 0x0c0fe20007f3e0ff */
[----:B-1----:R-:W-:Y:S01]  /*c4e0*/  IMAD.MOV.U32 R221, RZ, RZ, R43 ;  /* 0x000000ffffdd7224 */ /* 0x002fe200078e002b */
[-C--:B------:R-:W-:Y:S01]  /*c4f0*/  IADD3 R202, P5, PT, R6, R3.reuse, RZ ;  /* 0x0000000306ca7210 */ /* 0x080fe20007fbe0ff */
[----:B------:R1:W-:Y:S01]  /*c500*/  STL [R1+0xd74], R209 ;  /* 0x000d74d101007387 */ /* 0x0003e20000100800 */
[-C--:B------:R-:W-:Y:S01]  /*c510*/  IADD3 R198, P2, PT, R4, R3.reuse, RZ ;  /* 0x0000000304c67210 */ /* 0x080fe20007f5e0ff */
[----:B---3--:R-:W-:Y:S01]  /*c520*/  IMAD.MOV.U32 R216, RZ, RZ, R44 ;  /* 0x000000ffffd87224 */ /* 0x008fe200078e002c */
[-C--:B------:R-:W-:Y:S01]  /*c530*/  LEA.HI.X.SX32 R197, R5, R2.reuse, 0x1, P1 ;  /* 0x0000000205c57211 */ /* 0x080fe200008f0eff */
[----:B------:R3:W-:Y:S01]  /*c540*/  STL [R1+0xd70], R204 ;  /* 0x000d70cc01007387 */ /* 0x0007e20000100800 */
[-C--:B------:R-:W-:Y:S01]  /*c550*/  LEA.HI.X.SX32 R203, R6, R2.reuse, 0x1, P5 ;  /* 0x0000000206cb7211 */ /* 0x080fe200028f0eff */
[----:B------:R-:W-:Y:S01]  /*c560*/  IMAD.MOV.U32 R217, RZ, RZ, R45 ;  /* 0x000000ffffd97224 */ /* 0x000fe200078e002d */
[----:B------:R-:W-:Y:S01]  /*c570*/  IADD3 R20, P1, PT, R252, R3, RZ ;  /* 0x00000003fc147210 */ /* 0x000fe20007f3e0ff */
[----:B------:R3:W-:Y:S01]  /*c580*/  STL [R1+0xd6c], R205 ;  /* 0x000d6ccd01007387 */ /* 0x0007e20000100800 */
[-C--:B------:R-:W-:Y:S01]  /*c590*/  LEA.HI.X.SX32 R199, R4, R2.reuse, 0x1, P2 ;  /* 0x0000000204c77211 */ /* 0x080fe200010f0eff */
[----:B--2---:R-:W-:Y:S01]  /*c5a0*/  IMAD.MOV.U32 R212, RZ, RZ, R46 ;  /* 0x000000ffffd47224 */ /* 0x004fe200078e002e */
[----:B------:R-:W-:Y:S01]  /*c5b0*/  LEA.HI.X.SX32 R21, R252, R2, 0x1, P1 ;  /* 0x00000002fc157211 */ /* 0x000fe200008f0eff */
[----:B------:R2:W-:Y:S01]  /*c5c0*/  STL [R1+0xd68], R202 ;  /* 0x000d68ca01007387 */ /* 0x0005e20000100800 */
[----:B------:R-:W-:Y:S01]  /*c5d0*/  IMAD.MOV.U32 R213, RZ, RZ, R47 ;  /* 0x000000ffffd57224 */ /* 0x000fe200078e002f */
[----:B------:R-:W-:Y:S01]  /*c5e0*/  ISETP.LT.AND P2, PT, R19, UR21, !P0 ;  /* 0x0000001513007c0c */ /* 0x000fe2000c741270 */
[----:B0-----:R-:W-:Y:S01]  /*c5f0*/  IMAD.MOV.U32 R208, RZ, RZ, R48 ;  /* 0x000000ffffd07224 */ /* 0x001fe200078e0030 */
[----:B------:R0:W-:Y:S01]  /*c600*/  STL [R1+0xd64], R203 ;  /* 0x000d64cb01007387 */ /* 0x0001e20000100800 */
[----:B-1----:R-:W-:Y:S01]  /*c610*/  IMAD.MOV.U32 R209, RZ, RZ, R49 ;  /* 0x000000ffffd17224 */ /* 0x002fe200078e0031 */
[C---:B------:R-:W-:Y:S01]  /*c620*/  ISETP.LT.AND P5, PT, R0.reuse, UR9, !P0 ;  /* 0x0000000900007c0c */ /* 0x040fe2000c7a1270 */
[----:B---3--:R-:W-:Y:S01]  /*c630*/  IMAD.MOV.U32 R204, RZ, RZ, R50 ;  /* 0x000000ffffcc7224 */ /* 0x008fe200078e0032 */
[----:B------:R1:W-:Y:S01]  /*c640*/  STL [R1+0xd60], R198 ;  /* 0x000d60c601007387 */ /* 0x0003e20000100800 */
[----:B------:R-:W-:Y:S01]  /*c650*/  IMAD.MOV.U32 R205, RZ, RZ, R51 ;  /* 0x000000ffffcd7224 */ /* 0x000fe200078e0033 */
[----:B------:R-:W3:Y:S01]  /*c660*/  LDCU UR9, c[0x0][0x39c] ;  /* 0x00007380ff0977ac */ /* 0x000ee20008000800 */
[----:B--2---:R-:W-:Y:S01]  /*c670*/  IMAD.MOV.U32 R202, RZ, RZ, R52 ;  /* 0x000000ffffca7224 */ /* 0x004fe200078e0034 */
[----:B------:R2:W-:Y:S01]  /*c680*/  STL [R1+0xd5c], R199 ;  /* 0x000d5cc701007387 */ /* 0x0005e20000100800 */
[----:B------:R-:W-:Y:S01]  /*c690*/  VIADD R4, R0, 0x5 ;  /* 0x0000000500047836 */ /* 0x000fe20000000000 */
[----:B------:R-:W3:Y:S01]  /*c6a0*/  LDCU UR21, c[0x0][0x39c] ;  /* 0x00007380ff1577ac */ /* 0x000ee20008000800 */
[----:B0-----:R-:W-:Y:S01]  /*c6b0*/  IMAD.MOV.U32 R203, RZ, RZ, R53 ;  /* 0x000000ffffcb7224 */ /* 0x001fe200078e0035 */
[----:B------:R0:W-:Y:S01]  /*c6c0*/  STL [R1+0xd58], R2 ;  /* 0x000d580201007387 */ /* 0x0001e20000100800 */
[----:B-1----:R-:W-:Y:S01]  /*c6d0*/  IMAD.MOV.U32 R198, RZ, RZ, R54 ;  /* 0x000000ffffc67224 */ /* 0x002fe200078e0036 */
[----:B------:R-:W-:-:S02]  /*c6e0*/  ISETP.LT.AND P1, PT, R4, UR22, !P0 ;  /* 0x0000001604007c0c */ /* 0x000fc4000c721270 */
[----:B------:R-:W-:Y:S01]  /*c6f0*/  STL.64 [R1+0x690], R20 ;  /* 0x0006901401007387 */ /* 0x000fe20000100a00 */
[----:B------:R-:W-:Y:S01]  /*c700*/  PRMT R4, R18, 0x9910, RZ ;  /* 0x0000991012047816 */ /* 0x000fe200000000ff */
[----:B--2---:R-:W-:Y:S01]  /*c710*/  IMAD.MOV.U32 R199, RZ, RZ, R55 ;  /* 0x000000ffffc77224 */ /* 0x004fe200078e0037 */
[----:B------:R-:W1:Y:S01]  /*c720*/  LDCU UR22, c[0x0][0x3b8] ;  /* 0x00007700ff1677ac */ /* 0x000e620008000800 */
[----:B------:R-:W-:Y:S01]  /*c730*/  STL [R1+0x320], R56 ;  /* 0x0003203801007387 */ /* 0x000fe20000100800 */
[----:B0-----:R-:W-:-:S03]  /*c740*/  IMAD.MOV.U32 R2, RZ, RZ, R57 ;  /* 0x000000ffff027224 */ /* 0x001fc600078e0039 */
[----:B------:R-:W-:Y:S01]  /*c750*/  STL.64 [R1+0x328], R58 ;  /* 0x0003283a01007387 */ /* 0x000fe20000100a00 */
[----:B------:R-:W-:-:S03]  /*c760*/  IMAD.MOV.U32 R251, RZ, RZ, R4 ;  /* 0x000000fffffb7224 */ /* 0x000fc600078e0004 */
[----:B------:R-:W-:Y:S04]  /*c770*/  STL.64 [R1+0x330], R60 ;  /* 0x0003303c01007387 */ /* 0x000fe80000100a00 */
        /* <DEDUP_REMOVED lines=18> */
[----:B------:R0:W-:Y:S02]  /*c8a0*/  STL.64 [R1+0x3c8], R98 ;  /* 0x0003c86201007387 */ /* 0x0001e40000100a00 */
[----:B0-----:R-:W0:Y:S01]  /*c8b0*/  LDTM.x64 R36, tmem[UR10+0x80] ;  /* 0x0000800a002479ee */ /* 0x001e220008340000 */
[----:B------:R-:W2:Y:S01]  /*c8c0*/  LDTM.x64 R100, tmem[UR10+0xc0] ;  /* 0x0000c00a006479ee */ /* 0x000ea20008340000 */
[----:B0-----:R-:W-:Y:S04]  /*c8d0*/  STL.64 [R1+0x200], R36 ;  /* 0x0002002401007387 */ /* 0x001fe80000100a00 */
        /* <DEDUP_REMOVED lines=30> */
[----:B------:R0:W-:Y:S04]  /*cac0*/  STL.64 [R1+0x2f8], R98 ;  /* 0x0002f86201007387 */ /* 0x0001e80000100a00 */
[----:B--2---:R-:W-:Y:S04]  /*cad0*/  STL.64 [R1+0x100], R100 ;  /* 0x0001006401007387 */ /* 0x004fe80000100a00 */
        /* <DEDUP_REMOVED lines=29> */
[----:B------:R-:W-:Y:S01]  /*ccb0*/  STL.64 [R1+0x1f0], R160 ;  /* 0x0001f0a001007387 */ /* 0x000fe20000100a00 */
[----:B0-----:R-:W-:Y:S03]  /*ccc0*/  LDTM.x64 R36, tmem[UR10+0x100] ;  /* 0x0001000a002479ee */ /* 0x001fe60008340000 */
[----:B------:R0:W-:Y:S02]  /*ccd0*/  STL.64 [R1+0x1f8], R162 ;  /* 0x0001f8a201007387 */ /* 0x0001e40000100a00 */
[----:B0-----:R-:W0:Y:S02]  /*cce0*/  LDTM.x64 R132, tmem[UR10+0x140] ;  /* 0x0001400a008479ee */ /* 0x001e240008340000 */
[----:B0-----:R0:W-:Y:S04]  /*ccf0*/  STL.64 [R1+0xd28], R132 ;  /* 0x000d288401007387 */ /* 0x0011e80000100a00 */
[----:B------:R-:W-:Y:S04]  /*cd00*/  STL.64 [R1], R36 ;  /* 0x0000002401007387 */ /* 0x000fe80000100a00 */
        /* <DEDUP_REMOVED lines=31> */
[----:B0-----:R-:W3:Y:S04]  /*cf00*/  LDL.LU.64 R132, [R1+0x678] ;  /* 0x0006780001847983 */ /* 0x001ee80000300a00 */
[----:B------:R0:W-:Y:S04]  /*cf10*/  STL.64 [R1+0xd18], R134 ;  /* 0x000d188601007387 */ /* 0x0001e80000100a00 */
[----:B------:R1:W-:Y:S01]  /*cf20*/  STL.64 [R1+0xd10], R136 ;  /* 0x000d108801007387 */ /* 0x0003e20000100a00 */
[----:B--2---:R-:W2:Y:S01]  /*cf30*/  LDTM.x64 R68, tmem[UR10+0x180] ;  /* 0x0001800a004479ee */ /* 0x004ea20008340000 */
[----:B0-----:R-:W-:-:S02]  /*cf40*/  IMAD.MOV.U32 R135, RZ, RZ, R18 ;  /* 0x000000ffff877224 */ /* 0x001fc400078e0012 */
[----:B-1----:R-:W3:Y:S04]  /*cf50*/  LDL.LU.64 R136, [R1+0x670] ;  /* 0x0006700001887983 */ /* 0x002ee80000300a00 */
[----:B------:R0:W-:Y:S04]  /*cf60*/  STL.64 [R1+0xd08], R138 ;  /* 0x000d088a01007387 */ /* 0x0001e80000100a00 */
[----:B0-----:R-:W3:Y:S04]  /*cf70*/  LDL.LU.64 R138, [R1+0x680] ;  /* 0x00068000018a7983 */ /* 0x001ee80000300a00 */
[----:B------:R0:W-:Y:S04]  /*cf80*/  STL.64 [R1+0xd00], R140 ;  /* 0x000d008c01007387 */ /* 0x0001e80000100a00 */
[----:B0-----:R-:W3:Y:S04]  /*cf90*/  LDL.LU R140, [R1+0x3d8] ;  /* 0x0003d800018c7983 */ /* 0x001ee80000300800 */
[----:B------:R-:W3:Y:S04]  /*cfa0*/  LDL.LU R141, [R1+0x3dc] ;  /* 0x0003dc00018d7983 */ /* 0x000ee80000300800 */
[----:B------:R-:W-:Y:S04]  /*cfb0*/  STL.64 [R1+0xcf8], R142 ;  /* 0x000cf88e01007387 */ /* 0x000fe80000100a00 */
[----:B------:R0:W-:Y:S04]  /*cfc0*/  STL.64 [R1+0xcf0], R144 ;  /* 0x000cf09001007387 */ /* 0x0001e80000100a00 */
[----:B0-----:R-:W3:Y:S04]  /*cfd0*/  LDL.LU R144, [R1+0x3e0] ;  /* 0x0003e00001907983 */ /* 0x001ee80000300800 */
[----:B------:R-:W3:Y:S01]  /*cfe0*/  LDL.LU R145, [R1+0x3e4] ;  /* 0x0003e40001917983 */ /* 0x000ee20000300800 */
[----:B------:R-:W-:-:S03]  /*cff0*/  VIADD R143, R0, 0x6 ;  /* 0x00000006008f7836 */ /* 0x000fc60000000000 */
[----:B------:R0:W-:Y:S04]  /*d000*/  STL.64 [R1+0xce8], R146 ;  /* 0x000ce89201007387 */ /* 0x0001e80000100a00 */
[----:B------:R-:W-:Y:S04]  /*d010*/  STL.64 [R1+0xce0], R148 ;  /* 0x000ce09401007387 */ /* 0x000fe80000100a00 */
[----:B------:R-:W-:Y:S04]  /*d020*/  STL.64 [R1+0xcd8], R150 ;  /* 0x000cd89601007387 */ /* 0x000fe80000100a00 */
[----:B------:R-:W-:Y:S01]  /*d030*/  STL.64 [R1+0xcd0], R152 ;  /* 0x000cd09801007387 */ /* 0x000fe20000100a00 */
[----:B0-----:R-:W-:-:S02]  /*d040*/  IMAD.MOV.U32 R146, RZ, RZ, R34 ;  /* 0x000000ffff927224 */ /* 0x001fc400078e0022 */
[----:B------:R-:W-:Y:S01]  /*d050*/  IMAD.MOV.U32 R147, RZ, RZ, R35 ;  /* 0x000000ffff937224 */ /* 0x000fe200078e0023 */
        /* <DEDUP_REMOVED lines=30> */
[----:B------:R-:W0:Y:S03]  /*d240*/  LDTM.x64 R4, tmem[UR10+0x1c0] ;  /* 0x0001c00a000479ee */ /* 0x000e260008340000 */
[----:B------:R-:W-:Y:S01]  /*d250*/  STL.64 [R1+0xbd8], R86 ;  /* 0x000bd85601007387 */ /* 0x000fe20000100a00 */
[----:B------:R-:W-:Y:S01]  /*d260*/  NOP ;  /* 0x0000000000007918 */ /* 0x000fe20000000000 */
[----:B------:R-:W1:Y:S02]  /*d270*/  LDCU UR10, c[0x0][0x39c] ;  /* 0x00007380ff0a77ac */ /* 0x000e640008000800 */
        /* <DEDUP_REMOVED lines=22> */
[----:B0-----:R0:W-:Y:S04]  /*d3e0*/  STL.64 [R1+0xb20], R4 ;  /* 0x000b200401007387 */ /* 0x0011e80000100a00 */
[----:B------:R3:W-:Y:S04]  /*d3f0*/  STL.64 [R1+0xb18], R6 ;  /* 0x000b180601007387 */ /* 0x0007e80000100a00 */
        /* <DEDUP_REMOVED lines=29> */
[----:B0-----:R-:W-:-:S03]  /*d5d0*/  SHF.R.S32.HI R4, RZ, 0x8, R251 ;  /* 0x00000008ff047819 */ /* 0x001fc600000114fb */
[----:B------:R-:W-:Y:S04]  /*d5e0*/  STL.64 [R1+0xa28], R66 ;  /* 0x000a284201007387 */ /* 0x000fe80000100a00 */
[----:B------:R0:W-:Y:S01]  /*d5f0*/  @P5 STG.E.U8 desc[UR14][R146.64], R135 ;  /* 0x0000008792005986 */ /* 0x0001e2000c10110e */
[----:B------:R-:W-:Y:S01]  /*d600*/  ISETP.LT.AND P5, PT, R143, UR4, !P0 ;  /* 0x000000048f007c0c */ /* 0x000fe2000c7a1270 */
[----:B------:R-:W-:Y:S01]  /*d610*/  VIADD R5, R0, 0x7 ;  /* 0x0000000700057836 */ /* 0x000fe20000000000 */
[----:B---3--:R-:W-:Y:S01]  /*d620*/  F2FP.SATFINITE.E5M2.F32.PACK_AB_MERGE_C R6, R141, R140, RZ ;  /* 0x0000008c8d06723e */ /* 0x008fe200048060ff */
[----:B------:R2:W-:Y:S01]  /*d630*/  @P3 STG.E.U8 desc[UR14][R138.64], R4 ;  /* 0x000000048a003986 */ /* 0x0005e2000c10110e */
[----:B------:R-:W3:Y:S03]  /*d640*/  LDCU UR4, c[0x0][0x39c] ;  /* 0x00007380ff0477ac */ /* 0x000ee60008000800 */
[----:B0-----:R-:W4:Y:S04]  /*d650*/  LDL.LU.64 R134, [R1+0x668] ;  /* 0x0006680001867983 */ /* 0x001f280000300a00 */
[----:B------:R-:W5:Y:S04]  /*d660*/  LDL.LU R251, [R1+0xdac] ;  /* 0x000dac0001fb7983 */ /* 0x000f680000300800 */
[----:B------:R-:W5:Y:S04]  /*d670*/  LDL.LU R142, [R1+0x3e8] ;  /* 0x0003e800018e7983 */ /* 0x000f680000300800 */
[----:B------:R-:W5:Y:S04]  /*d680*/  LDL.LU R143, [R1+0x3ec] ;  /* 0x0003ec00018f7983 */ /* 0x000f680000300800 */
[----:B--2---:R-:W2:Y:S01]  /*d690*/  LDL.LU.64 R138, [R1+0x660] ;  /* 0x00066000018a7983 */ /* 0x004ea20000300a00 */
[----:B------:R-:W-:-:S02]  /*d6a0*/  PRMT R4, R6, 0x9910, RZ ;  /* 0x0000991006047816 */ /* 0x000fc400000000ff */
[----:B------:R-:W-:Y:S01]  /*d6b0*/  ISETP.LT.AND P3, PT, R5, UR6, !P0 ;  /* 0x0000000605007c0c */ /* 0x000fe2000c761270 */
[----:B------:R0:W-:Y:S01]  /*d6c0*/  @P4 STG.E.U8 desc[UR14][R132.64], R6 ;  /* 0x0000000684004986 */ /* 0x0001e2000c10110e */
[----:B------:R-:W-:Y:S01]  /*d6d0*/  SHF.R.S32.HI R4, RZ, 0x8, R4 ;  /* 0x00000008ff047819 */ /* 0x000fe20000011404 */
[----:B------:R-:W1:Y:S01]  /*d6e0*/  LDCU UR6, c[0x0][0x39c] ;  /* 0x00007380ff0677ac */ /* 0x000e620008000800 */
[----:B------:R-:W-:Y:S01]  /*d6f0*/  VIADD R5, R0, 0x8 ;  /* 0x0000000800057836 */ /* 0x000fe20000000000 */
[----:B0-----:R-:W2:Y:S01]  /*d700*/  LDL.LU.64 R132, [R1+0x658] ;  /* 0x0006580001847983 */ /* 0x001ea20000300a00 */
[----:B------:R-:W-:-:S03]  /*d710*/  F2FP.SATFINITE.E5M2.F32.PACK_AB_MERGE_C R6, R145, R144, RZ ;  /* 0x000000909106723e */ /* 0x000fc600048060ff */
[----:B------:R-:W-:Y:S01]  /*d720*/  ISETP.LT.AND P4, PT, R5, UR8, !P0 ;  /* 0x0000000805007c0c */ /* 0x000fe2000c781270 */
[----:B------:R-:W2:Y:S04]  /*d730*/  LDL.LU R140, [R1+0x3f0] ;  /* 0x0003f000018c7983 */ /* 0x000ea80000300800 */
[----:B------:R0:W-:Y:S01]  /*d740*/  @P6 STG.E.U8 desc[UR14][R136.64], R4 ;  /* 0x0000000488006986 */ /* 0x0001e2000c10110e */
[----:B------:R-:W-:Y:S01]  /*d750*/  VIADD R5, R0, 0x9 ;  /* 0x0000000900057836 */ /* 0x000fe20000000000 */
[----:B------:R-:W1:Y:S02]  /*d760*/  LDCU UR8, c[0x0][0x39c] ;  /* 0x00007380ff0877ac */ /* 0x000e640008000800 */
[----:B------:R-:W2:Y:S04]  /*d770*/  LDL.LU R141, [R1+0x3f4] ;  /* 0x0003f400018d7983 */ /* 0x000ea80000300800 */
[----:B0-----:R-:W2:Y:S01]  /*d780*/  LDL.LU.64 R136, [R1+0x650] ;  /* 0x0006500001887983 */ /* 0x001ea20000300a00 */
[----:B------:R-:W-:-:S02]  /*d790*/  PRMT R4, R6, 0x9910, RZ ;  /* 0x0000991006047816 */ /* 0x000fc400000000ff */
[----:B---3--:R-:W-:Y:S01]  /*d7a0*/  ISETP.LT.AND P6, PT, R5, UR4, !P0 ;  /* 0x0000000405007c0c */ /* 0x008fe2000c7c1270 */
[C---:B------:R-:W-:Y:S01]  /*d7b0*/  VIADD R5, R0.reuse, 0xa ;  /* 0x0000000a00057836 */ /* 0x040fe20000000000 */
[----:B------:R-:W-:Y:S01]  /*d7c0*/  SHF.R.S32.HI R4, RZ, 0x8, R4 ;  /* 0x00000008ff047819 */ /* 0x000fe20000011404 */
[----:B------:R-:W0:Y:S01]  /*d7d0*/  LDCU UR4, c[0x0][0x39c] ;  /* 0x00007380ff0477ac */ /* 0x000e220008000800 */
[----:B----4-:R3:W-:Y:S04]  /*d7e0*/  @P2 STG.E.U8 desc[UR14][R134.64], R6 ;  /* 0x0000000686002986 */ /* 0x0107e8000c10110e */
[----:B---3--:R-:W3:Y:S01]  /*d7f0*/  LDL.LU.64 R134, [R1+0x648] ;  /* 0x0006480001867983 */ /* 0x008ee20000300a00 */
[----:B-----5:R-:W-:Y:S02]  /*d800*/  F2FP.SATFINITE.E5M2.F32.PACK_AB_MERGE_C R6, R143, R142, RZ ;  /* 0x0000008e8f06723e */ /* 0x020fe400048060ff */
[----:B-1----:R-:W-:Y:S01]  /*d810*/  ISETP.LT.AND P2, PT, R5, UR6, !P0 ;  /* 0x0000000605007c0c */ /* 0x002fe2000c741270 */
[----:B------:R-:W4:Y:S04]  /*d820*/  LDL.LU R144, [R1+0x3f8] ;  /* 0x0003f80001907983 */ /* 0x000f280000300800 */
[----:B--2---:R1:W-:Y:S01]  /*d830*/  @P1 STG.E.U8 desc[UR14][R138.64], R4 ;  /* 0x000000048a001986 */ /* 0x0043e2000c10110e */
[----:B------:R-:W-:Y:S01]  /*d840*/  VIADD R5, R0, 0xb ;  /* 0x0000000b00057836 */ /* 0x000fe20000000000 */
[----:B------:R-:W2:Y:S02]  /*d850*/  LDCU UR6, c[0x0][0x39c] ;  /* 0x00007380ff0677ac */ /* 0x000ea40008000800 */
[----:B------:R-:W4:Y:S04]  /*d860*/  LDL.LU R145, [R1+0x3fc] ;  /* 0x0003fc0001917983 */ /* 0x000f280000300800 */
[----:B-1----:R-:W5:Y:S01]  /*d870*/  LDL.LU.64 R138, [R1+0x640] ;  /* 0x00064000018a7983 */ /* 0x002f620000300a00 */
[----:B------:R-:W-:-:S02]  /*d880*/  PRMT R4, R6, 0x9910, RZ ;  /* 0x0000991006047816 */ /* 0x000fc400000000ff */
[----:B------:R-:W-:Y:S01]  /*d890*/  ISETP.LT.AND P1, PT, R5, UR8, !P0 ;  /* 0x0000000805007c0c */ /* 0x000fe2000c721270 */
[----:B------:R1:W-:Y:S01]  /*d8a0*/  @P5 STG.E.U8 desc[UR14][R132.64], R6 ;  /* 0x0000000684005986 */ /* 0x0003e2000c10110e */
[----:B------:R-:W-:Y:S01]  /*d8b0*/  SHF.R.S32.HI R4, RZ, 0x8, R4 ;  /* 0x00000008ff047819 */ /* 0x000fe20000011404 */
[----:B------:R-:W2:Y:S01]  /*d8c0*/  LDCU UR8, c[0x0][0x39c] ;  /* 0x00007380ff0877ac */ /* 0x000ea20008000800 */
[----:B------:R-:W-:Y:S01]  /*d8d0*/  VIADD R5, R0, 0xc ;  /* 0x0000000c00057836 */ /* 0x000fe20000000000 */
[----:B-1----:R-:W5:Y:S01]  /*d8e0*/  LDL.LU.64 R132, [R1+0x638] ;  /* 0x0006380001847983 */ /* 0x002f620000300a00 */
[----:B------:R-:W-:-:S03]  /*d8f0*/  F2FP.SATFINITE.E5M2.F32.PACK_AB_MERGE_C R6, R141, R140, RZ ;  /* 0x0000008c8d06723e */ /* 0x000fc600048060ff */
[----:B0-----:R-:W-:Y:S01]  /*d900*/  ISETP.LT.AND P5, PT, R5, UR4, !P0 ;  /* 0x0000000405007c0c */ /* 0x001fe2000c7a1270 */
[----:B------:R-:W5:Y:S04]  /*d910*/  LDL.LU R142, [R1+0x400] ;  /* 0x00040000018e7983 */ /* 0x000f680000300800 */
[----:B------:R0:W-:Y:S01]  /*d920*/  @P3 STG.E.U8 desc[UR14][R136.64], R4 ;  /* 0x0000000488003986 */ /* 0x0001e2000c10110e */
[----:B------:R-:W-:Y:S01]  /*d930*/  VIADD R5, R0, 0xd ;  /* 0x0000000d00057836 */ /* 0x000fe20000000000 */
[----:B------:R-:W1:Y:S02]  /*d940*/  LDCU UR4, c[0x0][0x39c] ;  /* 0x00007380ff0477ac */ /* 0x000e640008000800 */
[----:B------:R-:W5:Y:S04]  /*d950*/  LDL.LU R143, [R1+0x404] ;  /* 0x00040400018f7983 */ /* 0x000f680000300800 */
[----:B0-----:R-:W5:Y:S01]  /*d960*/  LDL.LU.64 R136, [R1+0x630] ;  /* 0x0006300001887983 */ /* 0x001f620000300a00 */
[----:B------:R-:W-:-:S02]  /*d970*/  PRMT R4, R6, 0x9910, RZ ;  /* 0x0000991006047816 */ /* 0x000fc400000000ff */
[----:B--2---:R-:W-:Y:S01]  /*d980*/  ISETP.LT.AND P3, PT, R5, UR6, !P0 ;  /* 0x0000000605007c0c */ /* 0x004fe2000c761270 */
[C---:B------:R-:W-:Y:S01]  /*d990*/  VIADD R5, R0.reuse, 0xe ;  /* 0x0000000e00057836 */ /* 0x040fe20000000000 */
[----:B------:R-:W-:Y:S01]  /*d9a0*/  SHF.R.S32.HI R4, RZ, 0x8, R4 ;  /* 0x00000008ff047819 */ /* 0x000fe20000011404 */
[----:B------:R-:W0:Y:S01]  /*d9b0*/  LDCU UR6, c[0x0][0x39c] ;  /* 0x00007380ff0677ac */ /* 0x000e220008000800 */
[----:B---3--:R2:W-:Y:S04]  /*d9c0*/  @P4 STG.E.U8 desc[UR14][R134.64], R6 ;  /* 0x0000000686004986 */ /* 0x0085e8000c10110e */
[----:B--2---:R-:W2:Y:S01]  /*d9d0*/  LDL.LU.64 R134, [R1+0x628] ;  /* 0x0006280001867983 */ /* 0x004ea20000300a00 */
[----:B----4-:R-:W-:Y:S02]  /*d9e0*/  F2FP.SATFINITE.E5M2.F32.PACK_AB_MERGE_C R6, R145, R144, RZ ;  /* 0x000000909106723e */ /* 0x010fe400048060ff */
[----:B------:R-:W-:Y:S01]  /*d9f0*/  ISETP.LT.AND P4, PT, R5, UR8, !P0 ;  /* 0x0000000805007c0c */ /* 0x000fe2000c781270 */
[----:B------:R-:W3:Y:S04]  /*da00*/  LDL.LU R140, [R1+0x408] ;  /* 0x00040800018c7983 */ /* 0x000ee80000300800 */
[----:B-----5:R4:W-:Y:S01]  /*da10*/  @P6 STG.E.U8 desc[UR14][R138.64], R4 ;  /* 0x000000048a006986 */ /* 0x0209e2000c10110e */
[----:B------:R-:W-:Y:S01]  /*da20*/  VIADD R5, R0, 0xf ;  /* 0x0000000f00057836 */ /* 0x000fe20000000000 */
[----:B------:R-:W5:Y:S02]  /*da30*/  LDCU UR8, c[0x0][0x39c] ;  /* 0x00007380ff0877ac */ /* 0x000f640008000800 */
[----:B------:R-:W3:Y:S04]  /*da40*/  LDL.LU R141, [R1+0x40c] ;  /* 0x00040c00018d7983 */ /* 0x000ee80000300800 */
[----:B----4-:R-:W4:Y:S01]  /*da50*/  LDL.LU.64 R138, [R1+0x620] ;  /* 0x00062000018a7983 */ /* 0x010f220000300a00 */
[----:B------:R-:W-:-:S02]  /*da60*/  PRMT R4, R6, 0x9910, RZ ;  /* 0x0000991006047816 */ /* 0x000fc400000000ff */
[----:B-1----:R-:W-:Y:S01]  /*da70*/  ISETP.LT.AND P6, PT, R5, UR4, !P0 ;  /* 0x0000000405007c0c */ /* 0x002fe2000c7c1270 */
[----:B------:R1:W-:Y:S01]  /*da80*/  @P2 STG.E.U8 desc[UR14][R132.64], R6 ;  /* 0x0000000684002986 */ /* 0x0003e2000c10110e */
[----:B------:R-:W-:Y:S01]  /*da90*/  SHF.R.S32.HI R4, RZ, 0x8, R4 ;  /* 0x00000008ff047819 */ /* 0x000fe20000011404 */
[----:B------:R-:W2:Y:S01]  /*daa0*/  LDCU UR4, c[0x0][0x39c] ;  /* 0x00007380ff0477ac */ /* 0x000ea20008000800 */
[----:B------:R-:W-:Y:S01]  /*dab0*/  VIADD R5, R0, 0x10 ;  /* 0x0000001000057836 */ /* 0x000fe20000000000 */
[----:B-1----:R-:W4:Y:S01]  /*dac0*/  LDL.LU.64 R132, [R1+0x618] ;  /* 0x0006180001847983 */ /* 0x002f220000300a00 */
[----:B------:R-:W-:-:S03]  /*dad0*/  F2FP.SATFINITE.E5M2.F32.PACK_AB_MERGE_C R6, R143, R142, RZ ;  /* 0x0000008e8f06723e */ /* 0x000fc600048060ff */
[----:B0-----:R-:W-:Y:S01]  /*dae0*/  ISETP.LT.AND P2, PT, R5, UR6, !P0 ;  /* 0x0000000605007c0c */ /* 0x001fe2000c741270 */
[----:B------:R-:W4:Y:S04]  /*daf0*/  LDL.LU R144, [R1+0x410] ;  /* 0x0004100001907983 */ /* 0x000f280000300800 */
[----:B------:R0:W-:Y:S01]  /*db00*/  @P1 STG.E.U8 desc[UR14][R136.64], R4 ;  /* 0x0000000488001986 */ /* 0x0001e2000c10110e */
[----:B------:R-:W-:Y:S01]  /*db10*/  VIADD R5, R0, 0x11 ;  /* 0x0000001100057836 */ /* 0x000fe20000000000 */
[----:B------:R-:W1:Y:S02]  /*db20*/  LDCU UR6, c[0x0][0x39c] ;  /* 0x00007380ff0677ac */ /* 0x000e640008000800 */
[----:B------:R-:W4:Y:S04]  /*db30*/  LDL.LU R145, [R1+0x414] ;  /* 0x0004140001917983 */ /* 0x000f280000300800 */
[----:B0-----:R-:W4:Y:S01]  /*db40*/  LDL.LU.64 R136, [R1+0x610] ;  /* 0x0006100001887983 */ /* 0x001f220000300a00 */
[----:B------:R-:W-:-:S02]  /*db50*/  PRMT R4, R6, 0x9910, RZ ;  /* 0x0000991006047816 */ /* 0x000fc400000000ff */
[----:B-----5:R-:W-:Y:S01]  /*db60*/  ISETP.LT.AND P1, PT, R5, UR8, !P0 ;  /* 0x0000000805007c0c */ /* 0x020fe2000c721270 */
[C---:B------:R-:W-:Y:S01]  /*db70*/  VIADD R5, R0.reuse, 0x12 ;  /* 0x0000001200057836 */ /* 0x040fe20000000000 */
[----:B------:R-:W-:Y:S01]  /*db80*/  SHF.R.S32.HI R4, RZ, 0x8, R4 ;  /* 0x00000008ff047819 */ /* 0x000fe20000011404 */
[----:B------:R-:W0:Y:S01]  /*db90*/  LDCU UR8, c[0x0][0x39c] ;  /* 0x00007380ff0877ac */ /* 0x000e220008000800 */
[----:B--2---:R2:W-:Y:S04]  /*dba0*/  @P5 STG.E.U8 desc[UR14][R134.64], R6 ;  /* 0x0000000686005986 */ /* 0x0045e8000c10110e */
[----:B--2---:R-:W2:Y:S01]  /*dbb0*/  LDL.LU.64 R134, [R1+0x608] ;  /* 0x0006080001867983 */ /* 0x004ea20000300a00 */
[----:B---3--:R-:W-:Y:S02]  /*dbc0*/  F2FP.SATFINITE.E5M2.F32.PACK_AB_MERGE_C R6, R141, R140, RZ ;  /* 0x0000008c8d06723e */ /* 0x008fe400048060ff */
[----:B------:R-:W-:Y:S01]  /*dbd0*/  ISETP.LT.AND P5, PT, R5, UR4, !P0 ;  /* 0x0000000405007c0c */ /* 0x000fe2000c7a1270 */
[----:B------:R-:W3:Y:S04]  /*dbe0*/  LDL.LU R142, [R1+0x418] ;  /* 0x00041800018e7983 */ /* 0x000ee80000300800 */
[----:B----4-:R4:W-:Y:S01]  /*dbf0*/  @P3 STG.E.U8 desc[UR14][R138.64], R4 ;  /* 0x000000048a003986 */ /* 0x0109e2000c10110e */
        /* <DEDUP_REMOVED lines=248> */
[C---:B------:R-:W-:Y:S01]  /*eb80*/  VIADD R5, R0.reuse, 0x34 ;  /* 0x0000003400057836 */ /* 0x040fe20000000000 */
[----:B------:R-:W2:Y:S01]  /*eb90*/  LDCU UR4, c[0x0][0x39c] ;  /* 0x00007380ff0477ac */ /* 0x000ea20008000800 */
[----:B-1----:R-:W4:Y:S01]  /*eba0*/  LDL.LU.64 R132, [R1+0x4f8] ;  /* 0x0004f80001847983 */ /* 0x002f220000300a00 */
[----:B------:R-:W-:Y:S02]  /*ebb0*/  F2FP.SATFINITE.E5M2.F32.PACK_AB_MERGE_C R6, R143, R142, RZ ;  /* 0x0000008e8f06723e */ /* 0x000fe400048060ff */
[----:B0-----:R-:W-:Y:S01]  /*ebc0*/  ISETP.LT.AND P2, PT, R5, UR6, !P0 ;  /* 0x0000000605007c0c */ /* 0x001fe2000c741270 */
[----:B------:R-:W4:Y:S01]  /*ebd0*/  LDL.LU R146, [R1+0x4a0] ;  /* 0x0004a00001927983 */ /* 0x000f220000300800 */
[----:B------:R-:W0:Y:S03]  /*ebe0*/  LDCU UR6, c[0x0][0x39c] ;  /* 0x00007380ff0677ac */ /* 0x000e260008000800 */
[----:B------:R-:W4:Y:S01]  /*ebf0*/  LDL.LU R147, [R1+0x4a4] ;  /* 0x0004a40001937983 */ /* 0x000f220000300800 */
[----:B------:R-:W-:-:S03]  /*ec00*/  VIADD R5, R0, 0x35 ;  /* 0x0000003500057836 */ /* 0x000fc60000000000 */
[----:B------:R1:W-:Y:S04]  /*ec10*/  @P1 STG.E.U8 desc[UR14][R136.64], R4 ;  /* 0x0000000488001986 */ /* 0x0003e8000c10110e */
[----:B------:R-:W4:Y:S01]  /*ec20*/  LDL.LU.64 R144, [R1+0x4f0] ;  /* 0x0004f00001907983 */ /* 0x000f220000300a00 */
[----:B-----5:R-:W-:Y:S01]  /*ec30*/  ISETP.LT.AND P1, PT, R5, UR8, !P0 ;  /* 0x0000000805007c0c */ /* 0x020fe2000c721270 */
[----:B------:R-:W-:Y:S01]  /*ec40*/  VIADD R5, R0, 0x36 ;  /* 0x0000003600057836 */ /* 0x000fe20000000000 */
[----:B------:R-:W5:Y:S01]  /*ec50*/  LDCU UR8, c[0x0][0x39c] ;  /* 0x00007380ff0877ac */ /* 0x000f620008000800 */
[----:B-1----:R-:W5:Y:S01]  /*ec60*/  LDL.LU.64 R136, [R1+0x4e8] ;  /* 0x0004e80001887983 */ /* 0x002f620000300a00 */
[----:B------:R-:W-:-:S03]  /*ec70*/  PRMT R4, R6, 0x9910, RZ ;  /* 0x0000991006047816 */ /* 0x000fc600000000ff */
[----:B------:R-:W5:Y:S04]  /*ec80*/  LDL.LU R142, [R1+0x4a8] ;  /* 0x0004a800018e7983 */ /* 0x000f680000300800 */
[----:B------:R-:W5:Y:S01]  /*ec90*/  LDL.LU R143, [R1+0x4ac] ;  /* 0x0004ac00018f7983 */ /* 0x000f620000300800 */
[----:B------:R-:W-:-:S03]  /*eca0*/  SHF.R.S32.HI R4, RZ, 0x8, R4 ;  /* 0x00000008ff047819 */ /* 0x000fc60000011404 */
[----:B--2---:R1:W-:Y:S04]  /*ecb0*/  @P5 STG.E.U8 desc[UR14][R134.64], R6 ;  /* 0x0000000686005986 */ /* 0x0043e8000c10110e */
[----:B-1----:R-:W2:Y:S01]  /*ecc0*/  LDL.LU.64 R134, [R1+0x4e0] ;  /* 0x0004e00001867983 */ /* 0x002ea20000300a00 */
[----:B---3--:R-:W-:-:S03]  /*ecd0*/  F2FP.SATFINITE.E5M2.F32.PACK_AB_MERGE_C R6, R141, R140, RZ ;  /* 0x0000008c8d06723e */ /* 0x008fc600048060ff */
[----:B------:R-:W3:Y:S04]  /*ece0*/  LDL.LU.64 R140, [R1+0x4d8] ;  /* 0x0004d800018c7983 */ /* 0x000ee80000300a00 */
[----:B----4-:R1:W-:Y:S04]  /*ecf0*/  @P3 STG.E.U8 desc[UR14][R138.64], R4 ;  /* 0x000000048a003986 */ /* 0x0103e8000c10110e */
[----:B-1----:R-:W4:Y:S04]  /*ed00*/  LDL.LU R138, [R1+0x4b0] ;  /* 0x0004b000018a7983 */ /* 0x002f280000300800 */
[----:B------:R1:W-:Y:S04]  /*ed10*/  @P4 STG.E.U8 desc[UR14][R132.64], R6 ;  /* 0x0000000684004986 */ /* 0x0003e8000c10110e */
[----:B------:R-:W4:Y:S04]  /*ed20*/  LDL.LU R139, [R1+0x4b4] ;  /* 0x0004b400018b7983 */ /* 0x000f280000300800 */
[----:B-1----:R-:W4:Y:S01]  /*ed30*/  LDL.LU.64 R132, [R1+0x4d0] ;  /* 0x0004d00001847983 */ /* 0x002f220000300a00 */
[----:B------:R-:W-:-:S02]  /*ed40*/  PRMT R4, R6, 0x9910, RZ ;  /* 0x0000991006047816 */ /* 0x000fc400000000ff */
[----:B------:R-:W-:Y:S02]  /*ed50*/  F2FP.SATFINITE.E5M2.F32.PACK_AB_MERGE_C R6, R147, R146, RZ ;  /* 0x000000929306723e */ /* 0x000fe400048060ff */
[----:B------:R-:W-:-:S05]  /*ed60*/  SHF.R.S32.HI R4, RZ, 0x8, R4 ;  /* 0x00000008ff047819 */ /* 0x000fca0000011404 */
[----:B------:R1:W-:Y:S04]  /*ed70*/  @P6 STG.E.U8 desc[UR14][R144.64], R4 ;  /* 0x0000000490006986 */ /* 0x0003e8000c10110e */
[----:B-----5:R5:W-:Y:S01]  /*ed80*/  @P2 STG.E.U8 desc[UR14][R136.64], R6 ;  /* 0x0000000688002986 */ /* 0x020be2000c10110e */
[----:B------:R-:W-:Y:S01]  /*ed90*/  ISETP.LT.AND P5, PT, R5, UR4, !P0 ;  /* 0x0000000405007c0c */ /* 0x000fe2000c7a1270 */
[----:B------:R-:W-:Y:S01]  /*eda0*/  VIADD R5, R0, 0x37 ;  /* 0x0000003700057836 */ /* 0x000fe20000000000 */
[----:B------:R-:W2:Y:S01]  /*edb0*/  LDCU UR4, c[0x0][0x39c] ;  /* 0x00007380ff0477ac */ /* 0x000ea20008000800 */
[----:B-1----:R-:W-:Y:S01]  /*edc0*/  PRMT R4, R6, 0x9910, RZ ;  /* 0x0000991006047816 */ /* 0x002fe200000000ff */
[----:B-----5:R-:W5:Y:S04]  /*edd0*/  LDL.LU R136, [R1+0x4b8] ;  /* 0x0004b80001887983 */ /* 0x020f680000300800 */
[----:B------:R-:W5:Y:S01]  /*ede0*/  LDL.LU R137, [R1+0x4bc] ;  /* 0x0004bc0001897983 */ /* 0x000f620000300800 */
[----:B------:R-:W-:-:S02]  /*edf0*/  SHF.R.S32.HI R4, RZ, 0x8, R4 ;  /* 0x00000008ff047819 */ /* 0x000fc40000011404 */
[----:B0-----:R-:W-:Y:S01]  /*ee00*/  ISETP.LT.AND P3, PT, R5, UR6, !P0 ;  /* 0x0000000605007c0c */ /* 0x001fe2000c761270 */
[----:B------:R-:W0:Y:S01]  /*ee10*/  LDCU UR6, c[0x0][0x39c] ;  /* 0x00007380ff0677ac */ /* 0x000e220008000800 */
[----:B------:R-:W-:Y:S01]  /*ee20*/  F2FP.SATFINITE.E5M2.F32.PACK_AB_MERGE_C R6, R143, R142, RZ ;  /* 0x0000008e8f06723e */ /* 0x000fe200048060ff */
[----:B--2---:R1:W-:Y:S04]  /*ee30*/  @P1 STG.E.U8 desc[UR14][R134.64], R4 ;  /* 0x0000000486001986 */ /* 0x0043e8000c10110e */
[----:B---3--:R-:W-:Y:S01]  /*ee40*/  @P5 STG.E.U8 desc[UR14][R140.64], R6 ;  /* 0x000000068c005986 */ /* 0x008fe2000c10110e */
[----:B-1----:R-:W-:-:S03]  /*ee50*/  PRMT R4, R6, 0x9910, RZ ;  /* 0x0000991006047816 */ /* 0x002fc600000000ff */
[----:B------:R-:W2:Y:S04]  /*ee60*/  LDL.LU R134, [R1+0x4c0] ;  /* 0x0004c00001867983 */ /* 0x000ea80000300800 */
[----:B------:R-:W2:Y:S01]  /*ee70*/  LDL.LU R135, [R1+0x4c4] ;  /* 0x0004c40001877983 */ /* 0x000ea20000300800 */
[----:B------:R-:W-:-:S05]  /*ee80*/  SHF.R.S32.HI R4, RZ, 0x8, R4 ;  /* 0x00000008ff047819 */ /* 0x000fca0000011404 */
[----:B----4-:R1:W-:Y:S04]  /*ee90*/  @P3 STG.E.U8 desc[UR14][R132.64], R4 ;  /* 0x0000000484003986 */ /* 0x0103e8000c10110e */
[----:B-1----:R-:W3:Y:S04]  /*eea0*/  LDL.LU R132, [R1+0x4c8] ;  /* 0x0004c80001847983 */ /* 0x002ee80000300800 */
[----:B------:R-:W3:Y:S01]  /*eeb0*/  LDL.LU R133, [R1+0x4cc] ;  /* 0x0004cc0001857983 */ /* 0x000ee20000300800 */
[----:B------:R-:W-:-:S05]  /*eec0*/  VIADD R5, R0, 0x38 ;  /* 0x0000003800057836 */ /* 0x000fca0000000000 */
[----:B------:R-:W-:Y:S01]  /*eed0*/  ISETP.LT.AND P4, PT, R5, UR8, !P0 ;  /* 0x0000000805007c0c */ /* 0x000fe2000c781270 */
[----:B------:R-:W1:Y:S01]  /*eee0*/  LDCU UR8, c[0x0][0x39c] ;  /* 0x00007380ff0877ac */ /* 0x000e620008000800 */
[----:B------:R-:W-:-:S05]  /*eef0*/  VIADD R5, R0, 0x39 ;  /* 0x0000003900057836 */ /* 0x000fca0000000000 */
[----:B------:R-:W-:Y:S01]  /*ef00*/  ISETP.LT.AND P6, PT, R5, UR4, !P0 ;  /* 0x0000000405007c0c */ /* 0x000fe2000c7c1270 */
[----:B------:R-:W4:Y:S01]  /*ef10*/  LDCU UR4, c[0x0][0x39c] ;  /* 0x00007380ff0477ac */ /* 0x000f220008000800 */
[----:B------:R-:W-:-:S05]  /*ef20*/  VIADD R5, R0, 0x3a ;  /* 0x0000003a00057836 */ /* 0x000fca0000000000 */
[----:B0-----:R-:W-:Y:S01]  /*ef30*/  ISETP.LT.AND P2, PT, R5, UR6, !P0 ;  /* 0x0000000605007c0c */ /* 0x001fe2000c741270 */
[----:B------:R-:W0:Y:S01]  /*ef40*/  LDCU UR6, c[0x0][0x39c] ;  /* 0x00007380ff0677ac */ /* 0x000e220008000800 */
[----:B------:R-:W-:-:S05]  /*ef50*/  VIADD R5, R0, 0x3b ;  /* 0x0000003b00057836 */ /* 0x000fca0000000000 */
[----:B-1----:R-:W-:Y:S01]  /*ef60*/  ISETP.LT.AND P1, PT, R5, UR8, !P0 ;  /* 0x0000000805007c0c */ /* 0x002fe2000c721270 */
[----:B------:R-:W1:Y:S01]  /*ef70*/  LDCU UR8, c[0x0][0x39c] ;  /* 0x00007380ff0877ac */ /* 0x000e620008000800 */
[----:B------:R-:W-:-:S05]  /*ef80*/  VIADD R5, R0, 0x3c ;  /* 0x0000003c00057836 */ /* 0x000fca0000000000 */
[----:B----4-:R-:W-:Y:S01]  /*ef90*/  ISETP.LT.AND P5, PT, R5, UR4, !P0 ;  /* 0x0000000405007c0c */ /* 0x010fe2000c7a1270 */
[----:B------:R-:W-:Y:S01]  /*efa0*/  VIADD R5, R0, 0x3d ;  /* 0x0000003d00057836 */ /* 0x000fe20000000000 */
[----:B------:R-:W4:Y:S01]  /*efb0*/  LDCU UR4, c[0x0][0x39c] ;  /* 0x00007380ff0477ac */ /* 0x000f220008000800 */
[----:B------:R-:W-:-:S03]  /*efc0*/  F2FP.SATFINITE.E5M2.F32.PACK_AB_MERGE_C R6, R139, R138, RZ ;  /* 0x0000008a8b06723e */ /* 0x000fc600048060ff */
[----:B0-----:R-:W-:Y:S01]  /*efd0*/  ISETP.LT.AND P3, PT, R5, UR6, !P0 ;  /* 0x0000000605007c0c */ /* 0x001fe2000c761270 */
[----:B------:R-:W0:Y:S01]  /*efe0*/  LDCU UR6, c[0x0][0x39c] ;  /* 0x00007380ff0677ac */ /* 0x000e220008000800 */
[----:B------:R-:W-:Y:S01]  /*eff0*/  VIADD R5, R0, 0x3e ;  /* 0x0000003e00057836 */ /* 0x000fe20000000000 */
[----:B------:R-:W-:Y:S01]  /*f000*/  PRMT R4, R6, 0x9910, RZ ;  /* 0x0000991006047816 */ /* 0x000fe200000000ff */
[----:B------:R4:W-:Y:S03]  /*f010*/  @P4 STG.E.U8 desc[UR14][R250.64], R6 ;  /* 0x00000006fa004986 */ /* 0x0009e6000c10110e */
[----:B-1----:R-:W-:Y:S01]  /*f020*/  ISETP.LT.AND P4, PT, R5, UR8, !P0 ;  /* 0x0000000805007c0c */ /* 0x002fe2000c781270 */
[----:B------:R-:W1:Y:S01]  /*f030*/  LDCU UR8, c[0x0][0x39c] ;  /* 0x00007380ff0877ac */ /* 0x000e620008000800 */
[----:B------:R-:W-:Y:S01]  /*f040*/  SHF.R.S32.HI R4, RZ, 0x8, R4 ;  /* 0x00000008ff047819 */ /* 0x000fe20000011404 */
[----:B----4-:R-:W-:Y:S01]  /*f050*/  VIADD R250, R0, 0x3f ;  /* 0x0000003f00fa7836 */ /* 0x010fe20000000000 */
[----:B-----5:R-:W-:-:S03]  /*f060*/  F2FP.SATFINITE.E5M2.F32.PACK_AB_MERGE_C R251, R137, R136, RZ ;  /* 0x0000008889fb723e */ /* 0x020fc600048060ff */
[----:B------:R4:W-:Y:S01]  /*f070*/  @P6 STG.E.U8 desc[UR14][R248.64], R4 ;  /* 0x00000004f8006986 */ /* 0x0009e2000c10110e */
[----:B------:R-:W-:Y:S01]  /*f080*/  ISETP.LT.AND P6, PT, R250, UR4, !P0 ;  /* 0x00000004fa007c0c */ /* 0x000fe2000c7c1270 */
[----:B------:R-:W5:Y:S02]  /*f090*/  LDCU UR4, c[0x0][0x39c] ;  /* 0x00007380ff0477ac */ /* 0x000f640008000800 */
[----:B------:R1:W-:Y:S01]  /*f0a0*/  @P2 STG.E.U8 desc[UR14][R246.64], R251 ;  /* 0x000000fbf6002986 */ /* 0x0003e2000c10110e */
[----:B----4-:R-:W-:Y:S01]  /*f0b0*/  VIADD R248, R0, 0x40 ;  /* 0x0000004000f87836 */ /* 0x010fe20000000000 */
[----:B------:R-:W-:-:S04]  /*f0c0*/  PRMT R249, R251, 0x9910, RZ ;  /* 0x00009910fbf97816 */ /* 0x000fc800000000ff */
[----:B0-----:R-:W-:Y:S01]  /*f0d0*/  ISETP.LT.AND P2, PT, R248, UR6, !P0 ;  /* 0x00000006f8007c0c */ /* 0x001fe2000c741270 */
[----:B-1----:R-:W-:Y:S01]  /*f0e0*/  VIADD R246, R0, 0x41 ;  /* 0x0000004100f67836 */ /* 0x002fe20000000000 */
[----:B------:R-:W-:Y:S01]  /*f0f0*/  SHF.R.S32.HI R248, RZ, 0x8, R249 ;  /* 0x00000008fff87819 */ /* 0x000fe200000114f9 */
[----:B------:R-:W0:Y:S04]  /*f100*/  LDCU UR6, c[0x0][0x39c] ;  /* 0x00007380ff0677ac */ /* 0x000e280008000800 */
[----:B------:R1:W-:Y:S01]  /*f110*/  @P1 STG.E.U8 desc[UR14][R244.64], R248 ;  /* 0x000000f8f4001986 */ /* 0x0003e2000c10110e */
[----:B------:R-:W-:Y:S01]  /*f120*/  ISETP.LT.AND P1, PT, R246, UR8, !P0 ;  /* 0x00000008f6007c0c */ /* 0x000fe2000c721270 */
[----:B------:R-:W4:Y:S01]  /*f130*/  LDCU UR8, c[0x0][0x39c] ;  /* 0x00007380ff0877ac */ /* 0x000f220008000800 */
[----:B-1----:R-:W-:Y:S01]  /*f140*/  VIADD R244, R0, 0x42 ;  /* 0x0000004200f47836 */ /* 0x002fe20000000000 */
[----:B--2---:R-:W-:-:S02]  /*f150*/  F2FP.SATFINITE.E5M2.F32.PACK_AB_MERGE_C R247, R135, R134, RZ ;  /* 0x0000008687f7723e */ /* 0x004fc400048060ff */
[----:B------:R-:W2:Y:S02]  /*f160*/  LDL.LU R135, [R1+0x320] ;  /* 0x0003200001877983 */ /* 0x000ea40000300800 */
[----:B------:R-:W-:Y:S02]  /*f170*/  PRMT R245, R247, 0x9910, RZ ;  /* 0x00009910f7f57816 */ /* 0x000fe400000000ff */
[----:B------:R-:W-:Y:S01]  /*f180*/  @P5 STG.E.U8 desc[UR14][R242.64], R247 ;  /* 0x000000f7f2005986 */ /* 0x000fe2000c10110e */
[----:B-----5:R-:W-:Y:S01]  /*f190*/  ISETP.LT.AND P5, PT, R244, UR4, !P0 ;  /* 0x00000004f4007c0c */ /* 0x020fe2000c7a1270 */
[----:B------:R-:W1:Y:S01]  /*f1a0*/  LDCU UR4, c[0x0][0x39c] ;  /* 0x00007380ff0477ac */ /* 0x000e620008000800 */
[----:B------:R-:W-:-:S05]  /*f1b0*/  SHF.R.S32.HI R244, RZ, 0x8, R245 ;  /* 0x00000008fff47819 */ /* 0x000fca00000114f5 */
[----:B------:R5:W-:Y:S02]  /*f1c0*/  @P3 STG.E.U8 desc[UR14][R240.64], R244 ;  /* 0x000000f4f0003986 */ /* 0x000be4000c10110e */
[----:B-----5:R-:W-:Y:S01]  /*f1d0*/  VIADD R240, R0, 0x44 ;  /* 0x0000004400f07836 */ /* 0x020fe20000000000 */
[----:B---3--:R-:W-:Y:S02]  /*f1e0*/  F2FP.SATFINITE.E5M2.F32.PACK_AB_MERGE_C R243, R133, R132, RZ ;  /* 0x0000008485f3723e */ /* 0x008fe400048060ff */
[----:B------:R-:W3:Y:S02]  /*f1f0*/  LDL.LU.64 R132, [R1+0x690] ;  /* 0x0006900001847983 */ /* 0x000ee40000300a00 */
[----:B------:R-:W-:Y:S02]  /*f200*/  PRMT R241, R243, 0x9910, RZ ;  /* 0x00009910f3f17816 */ /* 0x000fe400000000ff */
[----:B------:R5:W-:Y:S01]  /*f210*/  @P4 STG.E.U8 desc[UR14][R238.64], R243 ;  /* 0x000000f3ee004986 */ /* 0x000be2000c10110e */
[----:B----4-:R-:W-:Y:S01]  /*f220*/  ISETP.LT.AND P4, PT, R240, UR8, !P0 ;  /* 0x00000008f0007c0c */ /* 0x010fe2000c781270 */
[----:B------:R-:W-:Y:S01]  /*f230*/  VIADD R242, R0, 0x43 ;  /* 0x0000004300f27836 */ /* 0x000fe20000000000 */
[----:B------:R-:W-:Y:S01]  /*f240*/  SHF.R.S32.HI R240, RZ, 0x8, R241 ;  /* 0x00000008fff07819 */ /* 0x000fe200000114f1 */
[----:B------:R-:W4:Y:S01]  /*f250*/  LDCU UR8, c[0x0][0x39c] ;  /* 0x00007380ff0877ac */ /* 0x000f220008000800 */
[----:B-----5:R-:W-:-:S02]  /*f260*/  F2FP.SATFINITE.E5M2.F32.PACK_AB_MERGE_C R239, R233, R232, RZ ;  /* 0x000000e8e9ef723e */ /* 0x020fc400048060ff */
[----:B------:R-:W5:Y:S04]  /*f270*/  LDL.LU R232, [R1+0xda8] ;  /* 0x000da80001e87983 */ /* 0x000f680000300800 */
[----:B------:R-:W5:Y:S04]  /*f280*/  LDL.LU R233, [R1+0xda4] ;  /* 0x000da40001e97983 */ /* 0x000f680000300800 */
[----:B------:R-:W-:Y:S04]  /*f290*/  @P6 STG.E.U8 desc[UR14][R236.64], R240 ;  /* 0x000000f0ec006986 */ /* 0x000fe8000c10110e */
[----:B------:R0:W-:Y:S02]  /*f2a0*/  @P2 STG.E.U8 desc[UR14][R234.64], R239 ;  /* 0x000000efea002986 */ /* 0x0001e4000c10110e */
[----:B0-----:R-:W-:-:S02]  /*f2b0*/  F2FP.SATFINITE.E5M2.F32.PACK_AB_MERGE_C R235, R229, R228, RZ ;  /* 0x000000e4e5eb723e */ /* 0x001fc400048060ff */
[----:B------:R-:W2:Y:S04]  /*f2c0*/  LDL.LU R228, [R1+0xda0] ;  /* 0x000da00001e47983 */ /* 0x000ea80000300800 */
[----:B------:R-:W2:Y:S01]  /*f2d0*/  LDL.LU R229, [R1+0xd9c] ;  /* 0x000d9c0001e57983 */ /* 0x000ea20000300800 */
[----:B------:R-:W-:Y:S01]  /*f2e0*/  ISETP.LT.AND P3, PT, R242, UR6, !P0 ;  /* 0x00000006f2007c0c */ /* 0x000fe2000c761270 */
[----:B------:R-:W0:Y:S01]  /*f2f0*/  LDCU UR6, c[0x0][0x39c] ;  /* 0x00007380ff0677ac */ /* 0x000e220008000800 */
[C---:B------:R-:W-:Y:S02]  /*f300*/  VIADD R238, R0.reuse, 0x45 ;  /* 0x0000004500ee7836 */ /* 0x040fe40000000000 */
[----:B------:R-:W-:-:S03]  /*f310*/  VIADD R236, R0, 0x46 ;  /* 0x0000004600ec7836 */ /* 0x000fc60000000000 */
[----:B-1----:R-:W-:Y:S01]  /*f320*/  ISETP.LT.AND P6, PT, R238, UR4, !P0 ;  /* 0x00000004ee007c0c */ /* 0x002fe2000c7c1270 */
[----:B------:R-:W1:Y:S01]  /*f330*/  LDCU UR4, c[0x0][0x39c] ;  /* 0x00007380ff0477ac */ /* 0x000e620008000800 */
[----:B------:R-:W-:Y:S02]  /*f340*/  PRMT R237, R239, 0x9910, RZ ;  /* 0x00009910efed7816 */ /* 0x000fe400000000ff */
[----:B0-----:R-:W-:Y:S01]  /*f350*/  ISETP.LT.AND P2, PT, R236, UR6, !P0 ;  /* 0x00000006ec007c0c */ /* 0x001fe2000c741270 */
[----:B------:R-:W0:Y:S01]  /*f360*/  LDCU UR6, c[0x0][0x39c] ;  /* 0x00007380ff0677ac */ /* 0x000e220008000800 */
[----:B------:R-:W-:-:S05]  /*f370*/  SHF.R.S32.HI R236, RZ, 0x8, R237 ;  /* 0x00000008ffec7819 */ /* 0x000fca00000114ed */
[----:B-----5:R5:W-:Y:S04]  /*f380*/  @P1 STG.E.U8 desc[UR14][R232.64], R236 ;  /* 0x000000ece8001986 */ /* 0x020be8000c10110e */
[----:B------:R0:W-:Y:S01]  /*f390*/  @P5 STG.E.U8 desc[UR14][R230.64], R235 ;  /* 0x000000ebe6005986 */ /* 0x0001e2000c10110e */
[----:B-----5:R-:W-:Y:S01]  /*f3a0*/  VIADD R232, R0, 0x48 ;  /* 0x0000004800e87836 */ /* 0x020fe20000000000 */
[----:B------:R-:W-:Y:S02]  /*f3b0*/  PRMT R233, R235, 0x9910, RZ ;  /* 0x00009910ebe97816 */ /* 0x000fe400000000ff */
[----:B0-----:R-:W-:Y:S02]  /*f3c0*/  F2FP.SATFINITE.E5M2.F32.PACK_AB_MERGE_C R231, R225, R224, RZ ;  /* 0x000000e0e1e7723e */ /* 0x001fe400048060ff */
[----:B------:R-:W5:Y:S01]  /*f3d0*/  LDL.LU R224, [R1+0xd98] ;  /* 0x000d980001e07983 */ /* 0x000f620000300800 */
[----:B-1----:R-:W-:Y:S01]  /*f3e0*/  ISETP.LT.AND P5, PT, R232, UR4, !P0 ;  /* 0x00000004e8007c0c */ /* 0x002fe2000c7a1270 */
[----:B------:R-:W-:-:S02]  /*f3f0*/  VIADD R234, R0, 0x47 ;  /* 0x0000004700ea7836 */ /* 0x000fc40000000000 */
[----:B------:R-:W5:Y:S01]  /*f400*/  LDL.LU R225, [R1+0xd94] ;  /* 0x000d940001e17983 */ /* 0x000f620000300800 */
[----:B------:R-:W-:Y:S01]  /*f410*/  SHF.R.S32.HI R232, RZ, 0x8, R233 ;  /* 0x00000008ffe87819 */ /* 0x000fe200000114e9 */
[----:B------:R-:W-:Y:S01]  /*f420*/  VIADD R230, R0, 0x49 ;  /* 0x0000004900e67836 */ /* 0x000fe20000000000 */
[----:B------:R-:W0:Y:S03]  /*f430*/  LDCU UR4, c[0x0][0x39c] ;  /* 0x00007380ff0477ac */ /* 0x000e260008000800 */
[----:B--2---:R-:W-:Y:S04]  /*f440*/  @P3 STG.E.U8 desc[UR14][R228.64], R232 ;  /* 0x000000e8e4003986 */ /* 0x004fe8000c10110e */
[----:B------:R1:W-:Y:S02]  /*f450*/  @P4 STG.E.U8 desc[UR14][R226.64], R231 ;  /* 0x000000e7e2004986 */ /* 0x0003e4000c10110e */
[----:B-1----:R-:W-:-:S02]  /*f460*/  F2FP.SATFINITE.E5M2.F32.PACK_AB_MERGE_C R227, R221, R220, RZ ;  /* 0x000000dcdde3723e */ /* 0x002fc400048060ff */
[----:B------:R-:W2:Y:S04]  /*f470*/  LDL.LU R220, [R1+0xd90] ;  /* 0x000d900001dc7983 */ /* 0x000ea80000300800 */
[----:B------:R-:W2:Y:S01]  /*f480*/  LDL.LU R221, [R1+0xd8c] ;  /* 0x000d8c0001dd7983 */ /* 0x000ea20000300800 */
[----:B----4-:R-:W-:Y:S01]  /*f490*/  ISETP.LT.AND P1, PT, R234, UR8, !P0 ;  /* 0x00000008ea007c0c */ /* 0x010fe2000c721270 */
[----:B------:R-:W1:Y:S01]  /*f4a0*/  LDCU UR8, c[0x0][0x39c] ;  /* 0x00007380ff0877ac */ /* 0x000e620008000800 */
[----:B------:R-:W-:Y:S01]  /*f4b0*/  ISETP.LT.AND P3, PT, R230, UR6, !P0 ;  /* 0x00000006e6007c0c */ /* 0x000fe2000c761270 */
[----:B------:R-:W-:Y:S01]  /*f4c0*/  VIADD R228, R0, 0x4a ;  /* 0x0000004a00e47836 */ /* 0x000fe20000000000 */
[----:B------:R-:W4:Y:S01]  /*f4d0*/  LDCU UR6, c[0x0][0x39c] ;  /* 0x00007380ff0677ac */ /* 0x000f220008000800 */
[----:B------:R-:W-:-:S03]  /*f4e0*/  PRMT R229, R231, 0x9910, RZ ;  /* 0x00009910e7e57816 */ /* 0x000fc600000000ff */
[----:B-1----:R-:W-:Y:S01]  /*f4f0*/  ISETP.LT.AND P4, PT, R228, UR8, !P0 ;  /* 0x00000008e4007c0c */ /* 0x002fe2000c781270 */
[----:B------:R-:W1:Y:S01]  /*f500*/  LDCU UR8, c[0x0][0x39c] ;  /* 0x00007380ff0877ac */ /* 0x000e620008000800 */
[----:B------:R-:W-:-:S05]  /*f510*/  SHF.R.S32.HI R228, RZ, 0x8, R229 ;  /* 0x00000008ffe47819 */ /* 0x000fca00000114e5 */
[----:B-----5:R5:W-:Y:S04]  /*f520*/  @P6 STG.E.U8 desc[UR14][R224.64], R228 ;  /* 0x000000e4e0006986 */ /* 0x020be8000c10110e */
[----:B------:R0:W-:Y:S01]  /*f530*/  @P2 STG.E.U8 desc[UR14][R222.64], R227 ;  /* 0x000000e3de002986 */ /* 0x0001e2000c10110e */
[----:B-----5:R-:W-:Y:S01]  /*f540*/  VIADD R224, R0, 0x4c ;  /* 0x0000004c00e07836 */ /* 0x020fe20000000000 */
[----:B------:R-:W-:Y:S02]  /*f550*/  PRMT R225, R227, 0x9910, RZ ;  /* 0x00009910e3e17816 */ /* 0x000fe400000000ff */
[----:B0-----:R-:W-:Y:S02]  /*f560*/  F2FP.SATFINITE.E5M2.F32.PACK_AB_MERGE_C R223, R217, R216, RZ ;  /* 0x000000d8d9df723e */ /* 0x001fe400048060ff */
[----:B------:R-:W5:Y:S01]  /*f570*/  LDL.LU R216, [R1+0xd88] ;  /* 0x000d880001d87983 */ /* 0x000f620000300800 */
[----:B----4-:R-:W-:Y:S01]  /*f580*/  ISETP.LT.AND P2, PT, R224, UR6, !P0 ;  /* 0x00000006e0007c0c */ /* 0x010fe2000c741270 */
[----:B------:R-:W-:-:S02]  /*f590*/  VIADD R226, R0, 0x4b ;  /* 0x0000004b00e27836 */ /* 0x000fc40000000000 */
[----:B------:R-:W5:Y:S01]  /*f5a0*/  LDL.LU R217, [R1+0xd84] ;  /* 0x000d840001d97983 */ /* 0x000f620000300800 */
[----:B------:R-:W-:Y:S01]  /*f5b0*/  SHF.R.S32.HI R224, RZ, 0x8, R225 ;  /* 0x00000008ffe07819 */ /* 0x000fe200000114e1 */
[----:B------:R-:W-:Y:S01]  /*f5c0*/  VIADD R222, R0, 0x4d ;  /* 0x0000004d00de7836 */ /* 0x000fe20000000000 */
[----:B------:R-:W0:Y:S03]  /*f5d0*/  LDCU UR6, c[0x0][0x39c] ;  /* 0x00007380ff0677ac */ /* 0x000e260008000800 */
[----:B--2---:R-:W-:Y:S04]  /*f5e0*/  @P1 STG.E.U8 desc[UR14][R220.64], R224 ;  /* 0x000000e0dc001986 */ /* 0x004fe8000c10110e */
[----:B------:R2:W-:Y:S02]  /*f5f0*/  @P5 STG.E.U8 desc[UR14][R218.64], R223 ;  /* 0x000000dfda005986 */ /* 0x0005e4000c10110e */
[----:B--2---:R-:W-:-:S02]  /*f600*/  F2FP.SATFINITE.E5M2.F32.PACK_AB_MERGE_C R219, R213, R212, RZ ;  /* 0x000000d4d5db723e */ /* 0x004fc400048060ff */
[----:B------:R-:W2:Y:S04]  /*f610*/  LDL.LU R212, [R1+0xd80] ;  /* 0x000d800001d47983 */ /* 0x000ea80000300800 */
[----:B------:R-:W2:Y:S01]  /*f620*/  LDL.LU R213, [R1+0xd7c] ;  /* 0x000d7c0001d57983 */ /* 0x000ea20000300800 */
[----:B------:R-:W-:Y:S01]  /*f630*/  ISETP.LT.AND P6, PT, R226, UR4, !P0 ;  /* 0x00000004e2007c0c */ /* 0x000fe2000c7c1270 */
[----:B------:R-:W4:Y:S01]  /*f640*/  LDCU UR4, c[0x0][0x39c] ;  /* 0x00007380ff0477ac */ /* 0x000f220008000800 */
[----:B-1----:R-:W-:Y:S01]  /*f650*/  ISETP.LT.AND P1, PT, R222, UR8, !P0 ;  /* 0x00000008de007c0c */ /* 0x002fe2000c721270 */
[----:B------:R-:W-:Y:S01]  /*f660*/  VIADD R220, R0, 0x4e ;  /* 0x0000004e00dc7836 */ /* 0x000fe20000000000 */
[----:B------:R-:W1:Y:S01]  /*f670*/  LDCU UR8, c[0x0][0x39c] ;  /* 0x00007380ff0877ac */ /* 0x000e620008000800 */
[----:B------:R-:W-:-:S03]  /*f680*/  PRMT R221, R223, 0x9910, RZ ;  /* 0x00009910dfdd7816 */ /* 0x000fc600000000ff */
[----:B----4-:R-:W-:Y:S01]  /*f690*/  ISETP.LT.AND P5, PT, R220, UR4, !P0 ;  /* 0x00000004dc007c0c */ /* 0x010fe2000c7a1270 */
[----:B------:R-:W4:Y:S01]  /*f6a0*/  LDCU UR4, c[0x0][0x39c] ;  /* 0x00007380ff0477ac */ /* 0x000f220008000800 */
        /* <DEDUP_REMOVED lines=18> */
[----:B------:R-:W-:Y:S01]  /*f7d0*/  ISETP.LT.AND P3, PT, R218, UR6, !P0 ;  /* 0x00000006da007c0c */ /* 0x000fe2000c761270 */
[----:B------:R-:W1:Y:S01]  /*f7e0*/  LDCU UR6, c[0x0][0x39c] ;  /* 0x00007380ff0677ac */ /* 0x000e620008000800 */
[----:B----4-:R-:W-:Y:S01]  /*f7f0*/  ISETP.LT.AND P6, PT, R214, UR4, !P0 ;  /* 0x00000004d6007c0c */ /* 0x010fe2000c7c1270 */
        /* <DEDUP_REMOVED lines=16> */
[----:B------:R-:W0:Y:S04]  /*f900*/  LDCU UR4, c[0x0][0x39c] ;  /* 0x00007380ff0477ac */ /* 0x000e280008000800 */
[----:B--2---:R2:W-:Y:S02]  /*f910*/  @P3 STG.E.U8 desc[UR14][R204.64], R208 ;  /* 0x000000d0cc003986 */ /* 0x0045e4000c10110e */
[----:B--2---:R-:W-:Y:S02]  /*f920*/  F2FP.SATFINITE.E5M2.F32.PACK_AB_MERGE_C R205, R199, R198, RZ ;  /* 0x000000c6c7cd723e */ /* 0x004fe400048060ff */
[----:B------:R-:W2:Y:S04]  /*f930*/  LDL.LU R198, [R1+0xd60] ;  /* 0x000d600001c67983 */ /* 0x000ea80000300800 */
[----:B------:R-:W2:Y:S01]  /*f940*/  LDL.LU R199, [R1+0xd5c] ;  /* 0x000d5c0001c77983 */ /* 0x000ea20000300800 */
[----:B------:R-:W-:-:S02]  /*f950*/  PRMT R204, R207, 0x9910, RZ ;  /* 0x00009910cfcc7816 */ /* 0x000fc400000000ff */
[----:B-1----:R-:W-:Y:S01]  /*f960*/  ISETP.LT.AND P3, PT, R206, UR6, !P0 ;  /* 0x00000006ce007c0c */ /* 0x002fe2000c761270 */
[----:B------:R-:W-:Y:S01]  /*f970*/  VIADD R210, R0, 0x53 ;  /* 0x0000005300d27836 */ /* 0x000fe20000000000 */
[----:B------:R-:W1:Y:S01]  /*f980*/  LDCU UR6, c[0x0][0x39c] ;  /* 0x00007380ff0677ac */ /* 0x000e620008000800 */
[----:B------:R-:W-:Y:S01]  /*f990*/  IMAD.MOV.U32 R206, RZ, RZ, R204 ;  /* 0x000000ffffce7224 */ /* 0x000fe200078e00cc */
[----:B-----5:R4:W-:Y:S04]  /*f9a0*/  @P4 STG.E.U8 desc[UR14][R202.64], R207 ;  /* 0x000000cfca004986 */ /* 0x0209e8000c10110e */
[----:B----4-:R-:W-:-:S05]  /*f9b0*/  SHF.R.S32.HI R203, RZ, 0x8, R206 ;  /* 0x00000008ffcb7819 */ /* 0x010fca00000114ce */
[----:B------:R4:W-:Y:S04]  /*f9c0*/  @P6 STG.E.U8 desc[UR14][R200.64], R203 ;  /* 0x000000cbc8006986 */ /* 0x0009e8000c10110e */
[----:B--2---:R2:W-:Y:S01]  /*f9d0*/  @P2 STG.E.U8 desc[UR14][R198.64], R205 ;  /* 0x000000cdc6002986 */ /* 0x0045e2000c10110e */
[----:B----4-:R-:W-:-:S05]  /*f9e0*/  VIADD R200, R0, 0x58 ;  /* 0x0000005800c87836 */ /* 0x010fca0000000000 */
[----:B0-----:R-:W-:Y:S02]  /*f9f0*/  ISETP.LT.AND P2, PT, R200, UR4, !P0 ;  /* 0x00000004c8007c0c */ /* 0x001fe4000c741270 */
[----:B------:R-:W-:Y:S01]  /*fa00*/  ISETP.LT.AND P1, PT, R210, UR8, !P0 ;  /* 0x00000008d2007c0c */ /* 0x000fe2000c721270 */
[----:B------:R-:W0:Y:S01]  /*fa10*/  LDCU UR8, c[0x0][0x39c] ;  /* 0x00007380ff0877ac */ /* 0x000e220008000800 */
[----:B------:R-:W-:Y:S02]  /*fa20*/  F2FP.SATFINITE.E5M2.F32.PACK_AB_MERGE_C R200, R2, R135, RZ ;  /* 0x0000008702c8723e */ /* 0x000fe400048060ff */
[----:B------:R-:W4:Y:S01]  /*fa30*/  LDL.LU R2, [R1+0xd58] ;  /* 0x000d580001027983 */ /* 0x000f220000300800 */
[----:B------:R-:W-:Y:S01]  /*fa40*/  VIADD R204, R0, 0x56 ;  /* 0x0000005600cc7836 */ /* 0x000fe20000000000 */
[----:B------:R-:W5:Y:S02]  /*fa50*/  LDCU UR4, c[0x0][0x39c] ;  /* 0x00007380ff0477ac */ /* 0x000f640008000800 */
[----:B------:R-:W5:Y:S04]  /*fa60*/  LDL.LU R168, [R1+0x328] ;  /* 0x0003280001a87983 */ /* 0x000f680000300800 */
        /* <DEDUP_REMOVED lines=10> */
[----:B------:R-:W5:Y:S01]  /*fb10*/  LDL.LU R159, [R1+0x354] ;  /* 0x00035400019f7983 */ /* 0x000f620000300800 */
[----:B0-----:R-:W-:Y:S01]  /*fb20*/  ISETP.LT.AND P4, PT, R204, UR8, !P0 ;  /* 0x00000008cc007c0c */ /* 0x001fe2000c781270 */
[----:B------:R-:W0:Y:S01]  /*fb30*/  LDCU UR8, c[0x0][0x39c] ;  /* 0x00007380ff0877ac */ /* 0x000e220008000800 */
[----:B------:R-:W-:Y:S01]  /*fb40*/  PRMT R204, R205, 0x9910, RZ ;  /* 0x00009910cdcc7816 */ /* 0x000fe200000000ff */
[C---:B--2---:R-:W-:Y:S01]  /*fb50*/  VIADD R199, R0.reuse, 0x59 ;  /* 0x0000005900c77836 */ /* 0x044fe20000000000 */
[----:B------:R-:W2:Y:S03]  /*fb60*/  LDL.LU R156, [R1+0x360] ;  /* 0x00036000019c7983 */ /* 0x000ea60000300800 */
[----:B------:R-:W-:Y:S01]  /*fb70*/  IMAD.MOV.U32 R201, RZ, RZ, R204 ;  /* 0x000000ffffc97224 */ /* 0x000fe200078e00cc */
[----:B------:R-:W2:Y:S04]  /*fb80*/  LDL.LU R157, [R1+0x364] ;  /* 0x00036400019d7983 */ /* 0x000ea80000300800 */
[----:B------:R-:W-:Y:S01]  /*fb90*/  SHF.R.S32.HI R198, RZ, 0x8, R201 ;  /* 0x00000008ffc67819 */ /* 0x000fe200000114c9 */
[----:B------:R-:W-:Y:S01]  /*fba0*/  VIADD R202, R0, 0x57 ;  /* 0x0000005700ca7836 */ /* 0x000fe20000000000 */
[----:B------:R-:W2:Y:S04]  /*fbb0*/  LDL.LU R154, [R1+0x368] ;  /* 0x00036800019a7983 */ /* 0x000ea80000300800 */
[----:B------:R0:W-:Y:S01]  /*fbc0*/  @P1 STG.E.U8 desc[UR14][R196.64], R198 ;  /* 0x000000c6c4001986 */ /* 0x0001e2000c10110e */
[----:B------:R-:W-:-:S02]  /*fbd0*/  PRMT R201, R200, 0x9910, RZ ;  /* 0x00009910c8c97816 */ /* 0x000fc400000000ff */
[----:B------:R-:W-:Y:S01]  /*fbe0*/  ISETP.LT.AND P6, PT, R202, UR9, !P0 ;  /* 0x00000009ca007c0c */ /* 0x000fe2000c7c1270 */
[----:B------:R-:W2:Y:S01]  /*fbf0*/  LDL.LU R155, [R1+0x36c] ;  /* 0x00036c00019b7983 */ /* 0x000ea20000300800 */
[----:B------:R-:W1:Y:S01]  /*fc00*/  LDCU UR9, c[0x0][0x39c] ;  /* 0x00007380ff0977ac */ /* 0x000e620008000800 */
[----:B0-----:R-:W-:Y:S02]  /*fc10*/  VIADD R198, R252, UR5 ;  /* 0x00000005fcc67c36 */ /* 0x001fe40008000000 */
[----:B---3--:R0:W-:Y:S03]  /*fc20*/  @P5 STG.E.U8 desc[UR14][R132.64], R200 ;  /* 0x000000c884005986 */ /* 0x0081e6000c10110e */
[----:B------:R-:W-:Y:S01]  /*fc30*/  IADD3 R196, P1, PT, R198, R3, RZ ;  /* 0x00000003c6c47210 */ /* 0x000fe20007f3e0ff */
[----:B------:R-:W3:Y:S04]  /*fc40*/  LDL.LU R152, [R1+0x370] ;  /* 0x0003700001987983 */ /* 0x000ee80000300800 */
[----:B------:R-:W3:Y:S01]  /*fc50*/  LDL.LU R153, [R1+0x374] ;  /* 0x0003740001997983 */ /* 0x000ee20000300800 */
[----:B0-----:R-:W-:Y:S01]  /*fc60*/  SHF.R.S32.HI R200, RZ, 0x8, R201 ;  /* 0x00000008ffc87819 */ /* 0x001fe200000114c9 */
[----:B------:R-:W-:-:S02]  /*fc70*/  VIADD R201, R0, 0x5c ;  /* 0x0000005c00c97836 */ /* 0x000fc40000000000 */
[----:B------:R-:W2:Y:S04]  /*fc80*/  LDL.LU R150, [R1+0x378] ;  /* 0x0003780001967983 */ /* 0x000ea80000300800 */
        /* <DEDUP_REMOVED lines=18> */
[----:B------:R-:W2:Y:S01]  /*fdb0*/  LDL.LU R133, [R1+0x3c4] ;  /* 0x0003c40001857983 */ /* 0x000ea20000300800 */
[----:B----4-:R-:W-:-:S02]  /*fdc0*/  LEA.HI.X.SX32 R197, R198, R2, 0x1, P1 ;  /* 0x00000002c6c57211 */ /* 0x010fc400008f0eff */
[----:B------:R-:W-:Y:S01]  /*fdd0*/  ISETP.LT.AND P1, PT, R199, UR8, !P0 ;  /* 0x00000008c7007c0c */ /* 0x000fe2000c721270 */
[----:B------:R-:W-:Y:S01]  /*fde0*/  VIADD R199, R0, 0x5a ;  /* 0x0000005a00c77836 */ /* 0x000fe20000000000 */
[----:B------:R-:W0:Y:S01]  /*fdf0*/  LDCU UR8, c[0x0][0x39c] ;  /* 0x00007380ff0877ac */ /* 0x000e220008000800 */
[----:B------:R-:W-:Y:S01]  /*fe00*/  VIADD R198, R198, UR5 ;  /* 0x00000005c6c67c36 */ /* 0x000fe20008000000 */
[----:B------:R4:W-:Y:S02]  /*fe10*/  @P3 STG.E.U8 desc[UR14][R196.64], R200 ;  /* 0x000000c8c4003986 */ /* 0x0009e4000c10110e */
[----:B-1----:R-:W-:Y:S01]  /*fe20*/  ISETP.LT.AND P5, PT, R199, UR6, !P0 ;  /* 0x00000006c7007c0c */ /* 0x002fe2000c7a1270 */
[----:B------:R-:W-:Y:S01]  /*fe30*/  VIADD R199, R0, 0x5b ;  /* 0x0000005b00c77836 */ /* 0x000fe20000000000 */
[----:B------:R-:W1:Y:S01]  /*fe40*/  LDCU UR6, c[0x0][0x39c] ;  /* 0x00007380ff0677ac */ /* 0x000e620008000800 */
[----:B----4-:R-:W-:Y:S02]  /*fe50*/  IADD3 R196, P3, PT, R198, R3, RZ ;  /* 0x00000003c6c47210 */ /* 0x010fe40007f7e0ff */
[----:B-----5:R-:W-:-:S02]  /*fe60*/  F2FP.SATFINITE.E5M2.F32.PACK_AB_MERGE_C R200, R169, R168, RZ ;  /* 0x000000a8a9c8723e */ /* 0x020fc400048060ff */
[C---:B------:R-:W-:Y:S02]  /*fe70*/  LEA.HI.X.SX32 R197, R198.reuse, R2, 0x1, P3 ;  /* 0x00000002c6c57211 */ /* 0x040fe400018f0eff */
[----:B------:R-:W-:Y:S01]  /*fe80*/  ISETP.LT.AND P3, PT, R199, UR4, !P0 ;  /* 0x00000004c7007c0c */ /* 0x000fe2000c761270 */
[----:B------:R-:W-:Y:S01]  /*fe90*/  VIADD R199, R198, UR5 ;  /* 0x00000005c6c77c36 */ /* 0x000fe20008000000 */
[----:B------:R-:W-:Y:S01]  /*fea0*/  PRMT R203, R200, 0x9910, RZ ;  /* 0x00009910c8cb7816 */ /* 0x000fe200000000ff */
[----:B------:R4:W-:Y:S01]  /*feb0*/  @P4 STG.E.U8 desc[UR14][R196.64], R200 ;  /* 0x000000c8c4004986 */ /* 0x0009e2000c10110e */
[----:B------:R-:W-:Y:S01]  /*fec0*/  F2FP.SATFINITE.E5M2.F32.PACK_AB_MERGE_C R202, R167, R166, RZ ;  /* 0x000000a6a7ca723e */ /* 0x000fe200048060ff */
[----:B------:R-:W5:Y:S01]  /*fed0*/  LDCU UR4, c[0x0][0x39c] ;  /* 0x00007380ff0477ac */ /* 0x000f620008000800 */
[C---:B------:R-:W-:Y:S02]  /*fee0*/  IADD3 R198, P4, PT, R199.reuse, R3, RZ ;  /* 0x00000003c7c67210 */ /* 0x040fe40007f9e0ff */
[----:B------:R-:W-:Y:S01]  /*fef0*/  SHF.R.S32.HI R203, RZ, 0x8, R203 ;  /* 0x00000008ffcb7819 */ /* 0x000fe200000114cb */
[C---:B----4-:R-:W-:Y:S01]  /*ff00*/  VIADD R200, R199.reuse, UR5 ;  /* 0x00000005c7c87c36 */ /* 0x050fe20008000000 */
[----:B------:R-:W-:-:S04]  /*ff10*/  LEA.HI.X.SX32 R199, R199, R2, 0x1, P4 ;  /* 0x00000002c7c77211 */ /* 0x000fc800020f0eff */
[C---:B------:R-:W-:Y:S01]  /*ff20*/  IADD3 R196, P4, PT, R200.reuse, R3, RZ ;  /* 0x00000003c8c47210 */ /* 0x040fe20007f9e0ff */
[----:B------:R4:W-:Y:S03]  /*ff30*/  @P6 STG.E.U8 desc[UR14][R198.64], R203 ;  /* 0x000000cbc6006986 */ /* 0x0009e6000c10110e */
[----:B------:R-:W-:Y:S02]  /*ff40*/  LEA.HI.X.SX32 R197, R200, R2, 0x1, P4 ;  /* 0x00000002c8c57211 */ /* 0x000fe400020f0eff */
[----:B-1----:R-:W-:Y:S01]  /*ff50*/  ISETP.LT.AND P4, PT, R201, UR6, !P0 ;  /* 0x00000006c9007c0c */ /* 0x002fe2000c781270 */
[----:B------:R-:W1:Y:S01]  /*ff60*/  LDCU UR6, c[0x0][0x39c] ;  /* 0x00007380ff0677ac */ /* 0x000e620008000800 */
[----:B----4-:R-:W-:Y:S01]  /*ff70*/  PRMT R198, R202, 0x9910, RZ ;  /* 0x00009910cac67816 */ /* 0x010fe200000000ff */
[----:B------:R-:W-:Y:S01]  /*ff80*/  VIADD R199, R200, UR5 ;  /* 0x00000005c8c77c36 */ /* 0x000fe20008000000 */
[----:B------:R4:W-:Y:S03]  /*ff90*/  @P2 STG.E.U8 desc[UR14][R196.64], R202 ;  /* 0x000000cac4002986 */ /* 0x0009e6000c10110e */
[----:B------:R-:W-:-:S02]  /*ffa0*/  IMAD.MOV.U32 R200, RZ, RZ, R198 ;  /* 0x000000ffffc87224 */ /* 0x000fc400078e00c6 */
[----:B------:R-:W-:-:S03]  /*ffb0*/  VIADD R198, R0, 0x5d ;  /* 0x0000005d00c67836 */ /* 0x000fc60000000000 */
[----:B------:R-:W-:Y:S02]  /*ffc0*/  SHF.R.S32.HI R200, RZ, 0x8, R200 ;  /* 0x00000008ffc87819 */ /* 0x000fe400000114c8 */
[----:B----4-:R-:W-:-:S04]  /*ffd0*/  IADD3 R196, P2, PT, R199, R3, RZ ;  /* 0x00000003c7c47210 */ /* 0x010fc80007f5e0ff */
[C---:B------:R-:W-:Y:S01]  /*ffe0*/  LEA.HI.X.SX32 R197, R199.reuse, R2, 0x1, P2 ;  /* 0x00000002c7c57211 */ /* 0x040fe200010f0eff */
[----:B------:R-:W-:Y:S01]  /*fff0*/  VIADD R199, R199, UR5 ;  /* 0x00000005c7c77c36 */ /* 0x000fe20008000000 */
[----:B-----5:R-:W-:Y:S01]  /*10000*/  ISETP.LT.AND P2, PT, R198, UR4, !P0 ;  /* 0x00000004c6007c0c */ /* 0x020fe2000c741270 */
[----:B------:R-:W4:Y:S02]  /*10010*/  LDCU UR4, c[0x0][0x39c] ;  /* 0x00007380ff0477ac */ /* 0x000f240008000800 */
[----:B------:R5:W-:Y:S01]  /*10020*/  @P1 STG.E.U8 desc[UR14][R196.64], R200 ;  /* 0x000000c8c4001986 */ /* 0x000be2000c10110e */
[----:B------:R-:W-:Y:S02]  /*10030*/  IADD3 R198, P1, PT, R199, R3, RZ ;  /* 0x00000003c7c67210 */ /* 0x000fe40007f3e0ff */
[----:B------:R-:W-:Y:S01]  /*10040*/  F2FP.SATFINITE.E5M2.F32.PACK_AB_MERGE_C R201, R165, R164, RZ ;  /* 0x000000a4a5c9723e */ /* 0x000fe200048060ff */
[C---:B-----5:R-:W-:Y:S02]  /*10050*/  VIADD R196, R0.reuse, 0x5e ;  /* 0x0000005e00c47836 */ /* 0x060fe40000000000 */
[C---:B------:R-:W-:Y:S01]  /*10060*/  VIADD R200, R199.reuse, UR5 ;  /* 0x00000005c7c87c36 */ /* 0x040fe20008000000 */
[----:B------:R-:W-:Y:S01]  /*10070*/  LEA.HI.X.SX32 R199, R199, R2, 0x1, P1 ;  /* 0x00000002c7c77211 */ /* 0x000fe200008f0eff */
[----:B------:R-:W-:Y:S01]  /*10080*/  VIADD R197, R0, 0x5f ;  /* 0x0000005f00c57836 */ /* 0x000fe20000000000 */
[----:B0-----:R-:W-:Y:S01]  /*10090*/  ISETP.LT.AND P1, PT, R196, UR8, !P0 ;  /* 0x00000008c4007c0c */ /* 0x001fe2000c721270 */
[----:B------:R-:W0:Y:S01]  /*100a0*/  LDCU UR8, c[0x0][0x39c] ;  /* 0x00007380ff0877ac */ /* 0x000e220008000800 */
[----:B------:R-:W-:-:S02]  /*100b0*/  PRMT R202, R201, 0x9910, RZ ;  /* 0x00009910c9ca7816 */ /* 0x000fc400000000ff */
[CC--:B------:R-:W-:Y:S01]  /*100c0*/  IADD3 R196, P6, PT, R200.reuse, R3.reuse, RZ ;  /* 0x00000003c8c47210 */ /* 0x0c0fe20007fde0ff */
[----:B------:R5:W-:Y:S01]  /*100d0*/  @P5 STG.E.U8 desc[UR14][R198.64], R201 ;  /* 0x000000c9c6005986 */ /* 0x000be2000c10110e */
[----:B-1----:R-:W-:Y:S01]  /*100e0*/  ISETP.LT.AND P5, PT, R197, UR6, !P0 ;  /* 0x00000006c5007c0c */ /* 0x002fe2000c7a1270 */
[----:B------:R-:W1:Y:S01]  /*100f0*/  LDCU UR6, c[0x0][0x39c] ;  /* 0x00007380ff0677ac */ /* 0x000e620008000800 */
[C---:B------:R-:W-:Y:S02]  /*10100*/  LEA.HI.X.SX32 R197, R200.reuse, R2, 0x1, P6 ;  /* 0x00000002c8c57211 */ /* 0x040fe400030f0eff */
[----:B-----5:R-:W-:Y:S01]  /*10110*/  SHF.R.S32.HI R201, RZ, 0x8, R202 ;  /* 0x00000008ffc97819 */ /* 0x020fe200000114ca */
[----:B------:R-:W-:Y:S02]  /*10120*/  VIADD R199, R200, UR5 ;  /* 0x00000005c8c77c36 */ /* 0x000fe40008000000 */
[----:B------:R-:W-:Y:S02]  /*10130*/  VIADD R198, R0, 0x60 ;  /* 0x0000006000c67836 */ /* 0x000fe40000000000 */
[----:B------:R5:W-:Y:S03]  /*10140*/  @P3 STG.E.U8 desc[UR14][R196.64], R201 ;  /* 0x000000c9c4003986 */ /* 0x000be6000c10110e */
[----:B----4-:R-:W-:Y:S01]  /*10150*/  ISETP.LT.AND P3, PT, R198, UR4, !P0 ;  /* 0x00000004c6007c0c */ /* 0x010fe2000c761270 */
[----:B------:R-:W-:Y:S01]  /*10160*/  VIADD R200, R0, 0x61 ;  /* 0x0000006100c87836 */ /* 0x000fe20000000000 */
[----:B------:R-:W-:Y:S01]  /*10170*/  F2FP.SATFINITE.E5M2.F32.PACK_AB_MERGE_C R198, R163, R162, RZ ;  /* 0x000000a2a3c6723e */ /* 0x000fe200048060ff */
[----:B------:R-:W4:Y:S01]  /*10180*/  LDCU UR4, c[0x0][0x39c] ;  /* 0x00007380ff0477ac */ /* 0x000f220008000800 */
[----:B-----5:R-:W-:-:S04]  /*10190*/  IADD3 R196, P6, PT, R199, R3, RZ ;  /* 0x00000003c7c47210 */ /* 0x020fc80007fde0ff */
[C---:B------:R-:W-:Y:S01]  /*101a0*/  LEA.HI.X.SX32 R197, R199.reuse, R2, 0x1, P6 ;  /* 0x00000002c7c57211 */ /* 0x040fe200030f0eff */
[----:B------:R-:W-:Y:S01]  /*101b0*/  VIADD R199, R199, UR5 ;  /* 0x00000005c7c77c36 */ /* 0x000fe20008000000 */
[----:B------:R-:W-:-:S03]  /*101c0*/  PRMT R202, R198, 0x9910, RZ ;  /* 0x00009910c6ca7816 */ /* 0x000fc600000000ff */
[----:B------:R5:W-:Y:S01]  /*101d0*/  @P4 STG.E.U8 desc[UR14][R196.64], R198 ;  /* 0x000000c6c4004986 */ /* 0x000be2000c10110e */
[----:B0-----:R-:W-:Y:S01]  /*101e0*/  ISETP.LT.AND P6, PT, R200, UR8, !P0 ;  /* 0x00000008c8007c0c */ /* 0x001fe2000c7c1270 */
[C---:B------:R-:W-:Y:S01]  /*101f0*/  VIADD R200, R199.reuse, UR5 ;  /* 0x00000005c7c87c36 */ /* 0x040fe20008000000 */
[----:B------:R-:W-:Y:S01]  /*10200*/  SHF.R.S32.HI R202, RZ, 0x8, R202 ;  /* 0x00000008ffca7819 */ /* 0x000fe200000114ca */
[----:B------:R-:W-:Y:S01]  /*10210*/  VIADD R201, R0, 0x63 ;  /* 0x0000006300c97836 */ /* 0x000fe20000000000 */
[----:B------:R-:W0:Y:S01]  /*10220*/  LDCU UR8, c[0x0][0x39c] ;  /* 0x00007380ff0877ac */ /* 0x000e220008000800 */
[----:B-----5:R-:W-:-:S04]  /*10230*/  IADD3 R198, P4, PT, R199, R3, RZ ;  /* 0x00000003c7c67210 */ /* 0x020fc80007f9e0ff */
[----:B------:R-:W-:-:S05]  /*10240*/  LEA.HI.X.SX32 R199, R199, R2, 0x1, P4 ;  /* 0x00000002c7c77211 */ /* 0x000fca00020f0eff */
[----:B------:R5:W-:Y:S02]  /*10250*/  @P2 STG.E.U8 desc[UR14][R198.64], R202 ;  /* 0x000000cac6002986 */ /* 0x000be4000c10110e */
[----:B-----5:R-:W-:Y:S02]  /*10260*/  F2FP.SATFINITE.E5M2.F32.PACK_AB_MERGE_C R202, R159, R158, RZ ;  /* 0x0000009e9fca723e */ /* 0x020fe400048060ff */
[----:B------:R-:W5:Y:S04]  /*10270*/  LDL.LU R158, [R1+0x358] ;  /* 0x00035800019e7983 */ /* 0x000f680000300800 */
[----:B------:R-:W5:Y:S01]  /*10280*/  LDL.LU R159, [R1+0x35c] ;  /* 0x00035c00019f7983 */ /* 0x000f620000300800 */
[----:B------:R-:W-:Y:S01]  /*10290*/  VIADD R197, R0, 0x62 ;  /* 0x0000006200c57836 */ /* 0x000fe20000000000 */
[----:B------:R-:W-:-:S02]  /*102a0*/  IADD3 R196, P4, PT, R200, R3, RZ ;  /* 0x00000003c8c47210 */ /* 0x000fc40007f9e0ff */
[----:B------:R-:W-:Y:S01]  /*102b0*/  F2FP.SATFINITE.E5M2.F32.PACK_AB_MERGE_C R198, R161, R160, RZ ;  /* 0x000000a0a1c6723e */ /* 0x000fe200048060ff */
[C---:B------:R-:W-:Y:S01]  /*102c0*/  VIADD R199, R200.reuse, UR5 ;  /* 0x00000005c8c77c36 */ /* 0x040fe20008000000 */
[----:B-1----:R-:W-:Y:S01]  /*102d0*/  ISETP.LT.AND P2, PT, R197, UR6, !P0 ;  /* 0x00000006c5007c0c */ /* 0x002fe2000c741270 */
[----:B------:R-:W1:Y:S01]  /*102e0*/  LDCU UR6, c[0x0][0x39c] ;  /* 0x00007380ff0677ac */ /* 0x000e620008000800 */
[----:B------:R-:W-:Y:S02]  /*102f0*/  LEA.HI.X.SX32 R197, R200, R2, 0x1, P4 ;  /* 0x00000002c8c57211 */ /* 0x000fe400020f0eff */
[----:B----4-:R-:W-:Y:S01]  /*10300*/  ISETP.LT.AND P4, PT, R201, UR4, !P0 ;  /* 0x00000004c9007c0c */ /* 0x010fe2000c781270 */
[----:B------:R-:W4:Y:S01]  /*10310*/  LDCU UR4, c[0x0][0x39c] ;  /* 0x00007380ff0477ac */ /* 0x000f220008000800 */
[----:B------:R-:W-:Y:S01]  /*10320*/  PRMT R200, R198, 0x9910, RZ ;  /* 0x00009910c6c87816 */ /* 0x000fe200000000ff */
[----:B------:R0:W-:Y:S01]  /*10330*/  @P1 STG.E.U8 desc[UR14][R196.64], R198 ;  /* 0x000000c6c4001986 */ /* 0x0001e2000c10110e */
[----:B------:R-:W-:-:S03]  /*10340*/  VIADD R201, R0, 0x64 ;  /* 0x0000006400c97836 */ /* 0x000fc60000000000 */
[----:B0-----:R-:W-:Y:S01]  /*10350*/  IMAD.MOV.U32 R197, RZ, RZ, R200 ;  /* 0x000000ffffc57224 */ /* 0x001fe200078e00c8 */
[C---:B------:R-:W-:Y:S01]  /*10360*/  IADD3 R198, P1, PT, R199.reuse, R3, RZ ;  /* 0x00000003c7c67210 */ /* 0x040fe20007f3e0ff */
[----:B------:R-:W-:-:S03]  /*10370*/  VIADD R200, R199, UR5 ;  /* 0x00000005c7c87c36 */ /* 0x000fc60008000000 */
[----:B------:R-:W-:Y:S02]  /*10380*/  LEA.HI.X.SX32 R199, R199, R2, 0x1, P1 ;  /* 0x00000002c7c77211 */ /* 0x000fe400008f0eff */
[----:B------:R-:W-:Y:S02]  /*10390*/  SHF.R.S32.HI R197, RZ, 0x8, R197 ;  /* 0x00000008ffc57819 */ /* 0x000fe400000114c5 */
[----:B------:R-:W-:-:S03]  /*103a0*/  IADD3 R196, P1, PT, R200, R3, RZ ;  /* 0x00000003c8c47210 */ /* 0x000fc60007f3e0ff */
[----:B------:R0:W-:Y:S02]  /*103b0*/  @P5 STG.E.U8 desc[UR14][R198.64], R197 ;  /* 0x000000c5c6005986 */ /* 0x0001e4000c10110e */
[C---:B0-----:R-:W-:Y:S01]  /*103c0*/  LEA.HI.X.SX32 R197, R200.reuse, R2, 0x1, P1 ;  /* 0x00000002c8c57211 */ /* 0x041fe200008f0eff */
[----:B------:R-:W-:Y:S01]  /*103d0*/  VIADD R199, R200, UR5 ;  /* 0x00000005c8c77c36 */ /* 0x000fe20008000000 */
[----:B----4-:R-:W-:Y:S01]  /*103e0*/  ISETP.LT.AND P1, PT, R201, UR4, !P0 ;  /* 0x00000004c9007c0c */ /* 0x010fe2000c721270 */
[----:B------:R-:W0:Y:S01]  /*103f0*/  LDCU UR4, c[0x0][0x39c] ;  /* 0x00007380ff0477ac */ /* 0x000e220008000800 */
[----:B------:R-:W-:Y:S01]  /*10400*/  PRMT R201, R202, 0x9910, RZ ;  /* 0x00009910cac97816 */ /* 0x000fe200000000ff */
[----:B------:R4:W-:Y:S01]  /*10410*/  @P3 STG.E.U8 desc[UR14][R196.64], R202 ;  /* 0x000000cac4003986 */ /* 0x0009e2000c10110e */
[C---:B------:R-:W-:Y:S01]  /*10420*/  IADD3 R198, P3, PT, R199.reuse, R3, RZ ;  /* 0x00000003c7c67210 */ /* 0x040fe20007f7e0ff */
[----:B------:R-:W-:Y:S01]  /*10430*/  VIADD R200, R199, UR5 ;  /* 0x00000005c7c87c36 */ /* 0x000fe20008000000 */
[----:B------:R-:W-:-:S02]  /*10440*/  SHF.R.S32.HI R201, RZ, 0x8, R201 ;  /* 0x00000008ffc97819 */ /* 0x000fc400000114c9 */
[----:B------:R-:W-:Y:S01]  /*10450*/  LEA.HI.X.SX32 R199, R199, R2, 0x1, P3 ;  /* 0x00000002c7c77211 */ /* 0x000fe200018f0eff */
[C---:B----4-:R-:W-:Y:S02]  /*10460*/  VIADD R196, R0.reuse, 0x65 ;  /* 0x0000006500c47836 */ /* 0x050fe40000000000 */
[----:B------:R-:W-:-:S03]  /*10470*/  VIADD R197, R0, 0x66 ;  /* 0x0000006600c57836 */ /* 0x000fc60000000000 */
[----:B------:R-:W-:Y:S01]  /*10480*/  ISETP.LT.AND P3, PT, R196, UR8, !P0 ;  /* 0x00000008c4007c0c */ /* 0x000fe2000c761270 */
[----:B------:R4:W-:Y:S01]  /*10490*/  @P6 STG.E.U8 desc[UR14][R198.64], R201 ;  /* 0x000000c9c6006986 */ /* 0x0009e2000c10110e */
[C---:B------:R-:W-:Y:S01]  /*104a0*/  IADD3 R196, P5, PT, R200.reuse, R3, RZ ;  /* 0x00000003c8c47210 */ /* 0x040fe20007fbe0ff */
[----:B------:R-:W2:Y:S01]  /*104b0*/  LDCU UR8, c[0x0][0x39c] ;  /* 0x00007380ff0877ac */ /* 0x000ea20008000800 */
[----:B-1----:R-:W-:Y:S02]  /*104c0*/  ISETP.LT.AND P6, PT, R197, UR6, !P0 ;  /* 0x00000006c5007c0c */ /* 0x002fe4000c7c1270 */
[----:B------:R-:W-:Y:S01]  /*104d0*/  LEA.HI.X.SX32 R197, R200, R2, 0x1, P5 ;  /* 0x00000002c8c57211 */ /* 0x000fe200028f0eff */
[----:B------:R-:W1:Y:S01]  /*104e0*/  LDCU UR6, c[0x0][0x39c] ;  /* 0x00007380ff0677ac */ /* 0x000e620008000800 */
[----:B----4-:R-:W-:Y:S02]  /*104f0*/  VIADD R198, R0, 0x67 ;  /* 0x0000006700c67836 */ /* 0x010fe40000000000 */
[----:B------:R-:W-:-:S03]  /*10500*/  VIADD R199, R200, UR5 ;  /* 0x00000005c8c77c36 */ /* 0x000fc60008000000 */
[----:B0-----:R-:W-:Y:S01]  /*10510*/  ISETP.LT.AND P5, PT, R198, UR4, !P0 ;  /* 0x00000004c6007c0c */ /* 0x001fe2000c7a1270 */
[----:B------:R-:W-:Y:S01]  /*10520*/  VIADD R200, R199, UR5 ;  /* 0x00000005c7c87c36 */ /* 0x000fe20008000000 */
[----:B------:R-:W0:Y:S01]  /*10530*/  LDCU UR4, c[0x0][0x39c] ;  /* 0x00007380ff0477ac */ /* 0x000e220008000800 */
[----:B--2---:R-:W-:Y:S02]  /*10540*/  F2FP.SATFINITE.E5M2.F32.PACK_AB_MERGE_C R202, R157, R156, RZ ;  /* 0x0000009c9dca723e */ /* 0x004fe400048060ff */
[----:B-----5:R-:W-:-:S05]  /*10550*/  F2FP.SATFINITE.E5M2.F32.PACK_AB_MERGE_C R201, R159, R158, RZ ;  /* 0x0000009e9fc9723e */ /* 0x020fca00048060ff */
[----:B------:R2:W-:Y:S01]  /*10560*/  @P2 STG.E.U8 desc[UR14][R196.64], R201 ;  /* 0x000000c9c4002986 */ /* 0x0005e2000c10110e */
[-C--:B------:R-:W-:Y:S02]  /*10570*/  IADD3 R198, P2, PT, R199, R3.reuse, RZ ;  /* 0x00000003c7c67210 */ /* 0x080fe40007f5e0ff */
[----:B------:R-:W-:Y:S02]  /*10580*/  PRMT R203, R201, 0x9910, RZ ;  /* 0x00009910c9cb7816 */ /* 0x000fe400000000ff */
[----:B------:R-:W-:Y:S02]  /*10590*/  LEA.HI.X.SX32 R199, R199, R2, 0x1, P2 ;  /* 0x00000002c7c77211 */ /* 0x000fe400010f0eff */
[----:B------:R-:W-:Y:S02]  /*105a0*/  SHF.R.S32.HI R203, RZ, 0x8, R203 ;  /* 0x00000008ffcb7819 */ /* 0x000fe400000114cb */
[----:B--2---:R-:W-:-:S03]  /*105b0*/  IADD3 R196, P2, PT, R200, R3, RZ ;  /* 0x00000003c8c47210 */ /* 0x004fc60007f5e0ff */
[----:B------:R2:W-:Y:S01]  /*105c0*/  @P4 STG.E.U8 desc[UR14][R198.64], R203 ;  /* 0x000000cbc6004986 */ /* 0x0005e2000c10110e */
[----:B------:R-:W-:-:S05]  /*105d0*/  LEA.HI.X.SX32 R197, R200, R2, 0x1, P2 ;  /* 0x00000002c8c57211 */ /* 0x000fca00010f0eff */
[----:B------:R4:W-:Y:S01]  /*105e0*/  @P1 STG.E.U8 desc[UR14][R196.64], R202 ;  /* 0x000000cac4001986 */ /* 0x0009e2000c10110e */
[----:B--2---:R-:W-:Y:S01]  /*105f0*/  VIADD R198, R200, UR5 ;  /* 0x00000005c8c67c36 */ /* 0x004fe20008000000 */
[----:B------:R-:W-:Y:S01]  /*10600*/  PRMT R200, R202, 0x9910, RZ ;  /* 0x00009910cac87816 */ /* 0x000fe200000000ff */
[C---:B------:R-:W-:Y:S02]  /*10610*/  VIADD R199, R0.reuse, 0x6a ;  /* 0x0000006a00c77836 */ /* 0x040fe40000000000 */
[----:B----4-:R-:W-:Y:S01]  /*10620*/  VIADD R197, R0, 0x69 ;  /* 0x0000006900c57836 */ /* 0x010fe20000000000 */
[----:B------:R-:W-:Y:S02]  /*10630*/  IADD3 R196, P1, PT, R198, R3, RZ ;  /* 0x00000003c6c47210 */ /* 0x000fe40007f3e0ff */
[----:B------:R-:W-:Y:S02]  /*10640*/  SHF.R.S32.HI R200, RZ, 0x8, R200 ;  /* 0x00000008ffc87819 */ /* 0x000fe400000114c8 */
[----:B-1----:R-:W-:Y:S01]  /*10650*/  ISETP.LT.AND P4, PT, R197, UR6, !P0 ;  /* 0x00000006c5007c0c */ /* 0x002fe2000c781270 */
[----:B------:R-:W-:Y:S01]  /*10660*/  VIADD R201, R0, 0x68 ;  /* 0x0000006800c97836 */ /* 0x000fe20000000000 */
[C---:B------:R-:W-:Y:S01]  /*10670*/  LEA.HI.X.SX32 R197, R198.reuse, R2, 0x1, P1 ;  /* 0x00000002c6c57211 */ /* 0x040fe200008f0eff */
[----:B------:R-:W1:Y:S01]  /*10680*/  LDCU UR6, c[0x0][0x39c] ;  /* 0x00007380ff0677ac */ /* 0x000e620008000800 */
[----:B0-----:R-:W-:Y:S01]  /*10690*/  ISETP.LT.AND P1, PT, R199, UR4, !P0 ;  /* 0x00000004c7007c0c */ /* 0x001fe2000c721270 */
[----:B------:R-:W-:-:S02]  /*106a0*/  VIADD R199, R198, UR5 ;  /* 0x00000005c6c77c36 */ /* 0x000fc40008000000 */
[----:B------:R0:W-:Y:S01]  /*106b0*/  @P3 STG.E.U8 desc[UR14][R196.64], R200 ;  /* 0x000000c8c4003986 */ /* 0x0001e2000c10110e */
[----:B------:R-:W-:Y:S01]  /*106c0*/  ISETP.LT.AND P2, PT, R201, UR8, !P0 ;  /* 0x00000008c9007c0c */ /* 0x000fe2000c741270 */
[----:B------:R-:W2:Y:S01]  /*106d0*/  LDCU UR8, c[0x0][0x39c] ;  /* 0x00007380ff0877ac */ /* 0x000ea20008000800 */
[----:B------:R-:W-:Y:S02]  /*106e0*/  IADD3 R198, P3, PT, R199, R3, RZ ;  /* 0x00000003c7c67210 */ /* 0x000fe40007f7e0ff */
[----:B------:R-:W-:Y:S01]  /*106f0*/  F2FP.SATFINITE.E5M2.F32.PACK_AB_MERGE_C R202, R155, R154, RZ ;  /* 0x0000009a9bca723e */ /* 0x000fe200048060ff */
[----:B------:R-:W4:Y:S01]  /*10700*/  LDCU UR4, c[0x0][0x39c] ;  /* 0x00007380ff0477ac */ /* 0x000f220008000800 */
[C---:B0-----:R-:W-:Y:S01]  /*10710*/  VIADD R200, R199.reuse, UR5 ;  /* 0x00000005c7c87c36 */ /* 0x041fe20008000000 */
[----:B------:R-:W-:Y:S02]  /*10720*/  LEA.HI.X.SX32 R199, R199, R2, 0x1, P3 ;  /* 0x00000002c7c77211 */ /* 0x000fe400018f0eff */
[----:B------:R-:W-:-:S02]  /*10730*/  PRMT R203, R202, 0x9910, RZ ;  /* 0x00009910cacb7816 */ /* 0x000fc400000000ff */
[C---:B------:R-:W-:Y:S01]  /*10740*/  IADD3 R196, P3, PT, R200.reuse, R3, RZ ;  /* 0x00000003c8c47210 */ /* 0x040fe20007f7e0ff */
[----:B------:R0:W-:Y:S03]  /*10750*/  @P6 STG.E.U8 desc[UR14][R198.64], R202 ;  /* 0x000000cac6006986 */ /* 0x0001e6000c10110e */
[----:B------:R-:W-:Y:S01]  /*10760*/  LEA.HI.X.SX32 R197, R200, R2, 0x1, P3 ;  /* 0x00000002c8c57211 */ /* 0x000fe200018f0eff */
[----:B------:R-:W-:Y:S01]  /*10770*/  VIADD R201, R0, 0x6b ;  /* 0x0000006b00c97836 */ /* 0x000fe20000000000 */
[----:B0-----:R-:W-:Y:S01]  /*10780*/  SHF.R.S32.HI R202, RZ, 0x8, R203 ;  /* 0x00000008ffca7819 */ /* 0x001fe200000114cb */
[----:B------:R-:W-:Y:S02]  /*10790*/  VIADD R199, R200, UR5 ;  /* 0x00000005c8c77c36 */ /* 0x000fe40008000000 */
[----:B------:R-:W-:Y:S02]  /*107a0*/  VIADD R198, R0, 0x6c ;  /* 0x0000006c00c67836 */ /* 0x000fe40000000000 */
[----:B------:R0:W-:Y:S01]  /*107b0*/  @P5 STG.E.U8 desc[UR14][R196.64], R202 ;  /* 0x000000cac4005986 */ /* 0x0001e2000c10110e */
[----:B---3--:R-:W-:-:S02]  /*107c0*/  F2FP.SATFINITE.E5M2.F32.PACK_AB_MERGE_C R200, R153, R152, RZ ;  /* 0x0000009899c8723e */ /* 0x008fc400048060ff */
[----:B--2---:R-:W-:Y:S01]  /*107d0*/  ISETP.LT.AND P3, PT, R201, UR8, !P0 ;  /* 0x00000008c9007c0c */ /* 0x004fe2000c761270 */
[----:B------:R-:W2:Y:S01]  /*107e0*/  LDCU UR8, c[0x0][0x39c] ;  /* 0x00007380ff0877ac */ /* 0x000ea20008000800 */
[----:B-1----:R-:W-:Y:S01]  /*107f0*/  ISETP.LT.AND P5, PT, R198, UR6, !P0 ;  /* 0x00000006c6007c0c */ /* 0x002fe2000c7a1270 */
[----:B------:R-:W-:Y:S01]  /*10800*/  VIADD R198, R0, 0x6d ;  /* 0x0000006d00c67836 */ /* 0x000fe20000000000 */
[----:B------:R-:W-:Y:S01]  /*10810*/  PRMT R201, R200, 0x9910, RZ ;  /* 0x00009910c8c97816 */ /* 0x000fe200000000ff */
[----:B------:R-:W1:Y:S01]  /*10820*/  LDCU UR6, c[0x0][0x39c] ;  /* 0x00007380ff0677ac */ /* 0x000e620008000800 */
[----:B0-----:R-:W-:-:S04]  /*10830*/  IADD3 R196, P6, PT, R199, R3, RZ ;  /* 0x00000003c7c47210 */ /* 0x001fc80007fde0ff */
[CC--:B------:R-:W-:Y:S01]  /*10840*/  LEA.HI.X.SX32 R197, R199.reuse, R2.reuse, 0x1, P6 ;  /* 0x00000002c7c57211 */ /* 0x0c0fe200030f0eff */
[----:B------:R-:W-:Y:S01]  /*10850*/  VIADD R199, R199, UR5 ;  /* 0x00000005c7c77c36 */ /* 0x000fe20008000000 */
[----:B----4-:R-:W-:Y:S01]  /*10860*/  ISETP.LT.AND P6, PT, R198, UR4, !P0 ;  /* 0x00000004c6007c0c */ /* 0x010fe2000c7c1270 */
[----:B------:R-:W0:Y:S02]  /*10870*/  LDCU UR4, c[0x0][0x39c] ;  /* 0x00007380ff0477ac */ /* 0x000e240008000800 */
[----:B------:R3:W-:Y:S01]  /*10880*/  @P2 STG.E.U8 desc[UR14][R196.64], R200 ;  /* 0x000000c8c4002986 */ /* 0x0007e2000c10110e */
[C---:B------:R-:W-:Y:S01]  /*10890*/  IADD3 R198, P2, PT, R199.reuse, R3, RZ ;  /* 0x00000003c7c67210 */ /* 0x040fe20007f5e0ff */
[----:B---3--:R-:W-:Y:S02]  /*108a0*/  IMAD.MOV.U32 R197, RZ, RZ, R201 ;  /* 0x000000ffffc57224 */ /* 0x008fe400078e00c9 */
[C---:B------:R-:W-:Y:S01]  /*108b0*/  VIADD R200, R199.reuse, UR5 ;  /* 0x00000005c7c87c36 */ /* 0x040fe20008000000 */
[----:B------:R-:W-:-:S02]  /*108c0*/  LEA.HI.X.SX32 R199, R199, R2, 0x1, P2 ;  /* 0x00000002c7c77211 */ /* 0x000fc400010f0eff */
[----:B------:R-:W-:Y:S02]  /*108d0*/  SHF.R.S32.HI R197, RZ, 0x8, R197 ;  /* 0x00000008ffc57819 */ /* 0x000fe400000114c5 */
[----:B------:R-:W-:Y:S01]  /*108e0*/  IADD3 R196, P2, PT, R200, R3, RZ ;  /* 0x00000003c8c47210 */ /* 0x000fe20007f5e0ff */
[----:B------:R-:W-:Y:S01]  /*108f0*/  VIADD R201, R0, 0x6e ;  /* 0x0000006e00c97836 */ /* 0x000fe20000000000 */
[----:B------:R-:W-:Y:S01]  /*10900*/  F2FP.SATFINITE.E5M2.F32.PACK_AB_MERGE_C R202, R151, R150, RZ ;  /* 0x0000009697ca723e */ /* 0x000fe200048060ff */
[----:B------:R3:W-:Y:S03]  /*10910*/  @P4 STG.E.U8 desc[UR14][R198.64], R197 ;  /* 0x000000c5c6004986 */ /* 0x0007e6000c10110e */
[----:B-1----:R-:W-:Y:S01]  /*10920*/  ISETP.LT.AND P4, PT, R201, UR6, !P0 ;  /* 0x00000006c9007c0c */ /* 0x002fe2000c781270 */
[----:B------:R-:W1:Y:S01]  /*10930*/  LDCU UR6, c[0x0][0x39c] ;  /* 0x00007380ff0677ac */ /* 0x000e620008000800 */
[----:B------:R-:W-:-:S02]  /*10940*/  PRMT R201, R202, 0x9910, RZ ;  /* 0x00009910cac97816 */ /* 0x000fc400000000ff */
[C---:B---3--:R-:W-:Y:S01]  /*10950*/  LEA.HI.X.SX32 R197, R200.reuse, R2, 0x1, P2 ;  /* 0x00000002c8c57211 */ /* 0x048fe200010f0eff */
[----:B------:R-:W-:-:S04]  /*10960*/  VIADD R199, R200, UR5 ;  /* 0x00000005c8c77c36 */ /* 0x000fc80008000000 */
[----:B------:R3:W-:Y:S01]  /*10970*/  @P1 STG.E.U8 desc[UR14][R196.64], R202 ;  /* 0x000000cac4001986 */ /* 0x0007e2000c10110e */
[C---:B------:R-:W-:Y:S01]  /*10980*/  IADD3 R198, P1, PT, R199.reuse, R3, RZ ;  /* 0x00000003c7c67210 */ /* 0x040fe20007f3e0ff */
[C---:B------:R-:W-:Y:S01]  /*10990*/  VIADD R200, R199.reuse, UR5 ;  /* 0x00000005c7c87c36 */ /* 0x040fe20008000000 */
[----:B------:R-:W-:Y:S02]  /*109a0*/  SHF.R.S32.HI R201, RZ, 0x8, R201 ;  /* 0x00000008ffc97819 */ /* 0x000fe400000114c9 */
[----:B------:R-:W-:Y:S01]  /*109b0*/  LEA.HI.X.SX32 R199, R199, R2, 0x1, P1 ;  /* 0x00000002c7c77211 */ /* 0x000fe200008f0eff */
[C---:B---3--:R-:W-:Y:S02]  /*109c0*/  VIADD R196, R0.reuse, 0x6f ;  /* 0x0000006f00c47836 */ /* 0x048fe40000000000 */
[----:B------:R-:W-:-:S03]  /*109d0*/  VIADD R197, R0, 0x70 ;  /* 0x0000007000c57836 */ /* 0x000fc60000000000 */
[----:B0-----:R-:W-:Y:S01]  /*109e0*/  ISETP.LT.AND P2, PT, R196, UR4, !P0 ;  /* 0x00000004c4007c0c */ /* 0x001fe2000c741270 */
[----:B------:R0:W-:Y:S01]  /*109f0*/  @P3 STG.E.U8 desc[UR14][R198.64], R201 ;  /* 0x000000c9c6003986 */ /* 0x0001e2000c10110e */
[C---:B------:R-:W-:Y:S01]  /*10a00*/  IADD3 R196, P1, PT, R200.reuse, R3, RZ ;  /* 0x00000003c8c47210 */ /* 0x040fe20007f3e0ff */
[----:B------:R-:W3:Y:S01]  /*10a10*/  LDCU UR4, c[0x0][0x39c] ;  /* 0x00007380ff0477ac */ /* 0x000ee20008000800 */
[----:B------:R-:W-:Y:S02]  /*10a20*/  ISETP.LT.AND P3, PT, R197, UR7, !P0 ;  /* 0x00000007c5007c0c */ /* 0x000fe4000c761270 */
[----:B------:R-:W-:Y:S01]  /*10a30*/  LEA.HI.X.SX32 R197, R200, R2, 0x1, P1 ;  /* 0x00000002c8c57211 */ /* 0x000fe200008f0eff */
[----:B------:R-:W4:Y:S01]  /*10a40*/  LDCU UR7, c[0x0][0x39c] ;  /* 0x00007380ff0777ac */ /* 0x000f220008000800 */
[----:B0-----:R-:W-:Y:S01]  /*10a50*/  VIADD R198, R0, 0x71 ;  /* 0x0000007100c67836 */ /* 0x001fe20000000000 */
[----:B------:R-:W-:Y:S01]  /*10a60*/  F2FP.SATFINITE.E5M2.F32.PACK_AB_MERGE_C R201, R149, R148, RZ ;  /* 0x0000009495c9723e */ /* 0x000fe200048060ff */
[----:B------:R-:W-:-:S03]  /*10a70*/  VIADD R199, R200, UR5 ;  /* 0x00000005c8c77c36 */ /* 0x000fc60008000000 */
[----:B-1----:R-:W-:Y:S01]  /*10a80*/  ISETP.LT.AND P1, PT, R198, UR6, !P0 ;  /* 0x00000006c6007c0c */ /* 0x002fe2000c721270 */
[----:B------:R0:W-:Y:S01]  /*10a90*/  @P5 STG.E.U8 desc[UR14][R196.64], R201 ;  /* 0x000000c9c4005986 */ /* 0x0001e2000c10110e */
[CC--:B------:R-:W-:Y:S01]  /*10aa0*/  IADD3 R198, P5, PT, R199.reuse, R3.reuse, RZ ;  /* 0x00000003c7c67210 */ /* 0x0c0fe20007fbe0ff */
[----:B------:R-:W-:Y:S01]  /*10ab0*/  VIADD R200, R199, UR5 ;  /* 0x00000005c7c87c36 */ /* 0x000fe20008000000 */
[----:B------:R-:W-:Y:S01]  /*10ac0*/  PRMT R203, R201, 0x9910, RZ ;  /* 0x00009910c9cb7816 */ /* 0x000fe200000000ff */
[----:B------:R-:W1:Y:S01]  /*10ad0*/  LDCU UR6, c[0x0][0x39c] ;  /* 0x00007380ff0677ac */ /* 0x000e620008000800 */
[----:B------:R-:W-:Y:S02]  /*10ae0*/  LEA.HI.X.SX32 R199, R199, R2, 0x1, P5 ;  /* 0x00000002c7c77211 */ /* 0x000fe400028f0eff */
[----:B------:R-:W-:Y:S02]  /*10af0*/  SHF.R.S32.HI R203, RZ, 0x8, R203 ;  /* 0x00000008ffcb7819 */ /* 0x000fe400000114cb */
[----:B0-----:R-:W-:-:S02]  /*10b00*/  IADD3 R196, P5, PT, R200, R3, RZ ;  /* 0x00000003c8c47210 */ /* 0x001fc40007fbe0ff */
[----:B------:R-:W-:Y:S02]  /*10b10*/  F2FP.SATFINITE.E5M2.F32.PACK_AB_MERGE_C R202, R147, R146, RZ ;  /* 0x0000009293ca723e */ /* 0x000fe400048060ff */
[C---:B------:R-:W-:Y:S01]  /*10b20*/  LEA.HI.X.SX32 R197, R200.reuse, R2, 0x1, P5 ;  /* 0x00000002c8c57211 */ /* 0x040fe200028f0eff */
[----:B------:R0:W-:Y:S04]  /*10b30*/  @P6 STG.E.U8 desc[UR14][R198.64], R203 ;  /* 0x000000cbc6006986 */ /* 0x0001e8000c10110e */
[----:B------:R5:W-:Y:S01]  /*10b40*/  @P4 STG.E.U8 desc[UR14][R196.64], R202 ;  /* 0x000000cac4004986 */ /* 0x000be2000c10110e */
[----:B0-----:R-:W-:Y:S01]  /*10b50*/  VIADD R198, R200, UR5 ;  /* 0x00000005c8c67c36 */ /* 0x001fe20008000000 */
[----:B------:R-:W-:Y:S01]  /*10b60*/  PRMT R200, R202, 0x9910, RZ ;  /* 0x00009910cac87816 */ /* 0x000fe200000000ff */
[----:B------:R-:W-:-:S02]  /*10b70*/  VIADD R199, R0, 0x74 ;  /* 0x0000007400c77836 */ /* 0x000fc40000000000 */
[----:B-----5:R-:W-:Y:S01]  /*10b80*/  VIADD R197, R0, 0x73 ;  /* 0x0000007300c57836 */ /* 0x020fe20000000000 */
[----:B------:R-:W-:Y:S02]  /*10b90*/  IADD3 R196, P4, PT, R198, R3, RZ ;  /* 0x00000003c6c47210 */ /* 0x000fe40007f9e0ff */
[----:B------:R-:W-:Y:S02]  /*10ba0*/  SHF.R.S32.HI R200, RZ, 0x8, R200 ;  /* 0x00000008ffc87819 */ /* 0x000fe400000114c8 */
[----:B-1----:R-:W-:Y:S01]  /*10bb0*/  ISETP.LT.AND P6, PT, R197, UR6, !P0 ;  /* 0x00000006c5007c0c */ /* 0x002fe2000c7c1270 */
[----:B------:R-:W-:Y:S01]  /*10bc0*/  VIADD R201, R0, 0x72 ;  /* 0x0000007200c97836 */ /* 0x000fe20000000000 */
[C---:B------:R-:W-:Y:S01]  /*10bd0*/  LEA.HI.X.SX32 R197, R198.reuse, R2, 0x1, P4 ;  /* 0x00000002c6c57211 */ /* 0x040fe200020f0eff */
[----:B------:R-:W0:Y:S01]  /*10be0*/  LDCU UR6, c[0x0][0x39c] ;  /* 0x00007380ff0677ac */ /* 0x000e220008000800 */
[----:B----4-:R-:W-:Y:S01]  /*10bf0*/  ISETP.LT.AND P4, PT, R199, UR7, !P0 ;  /* 0x00000007c7007c0c */ /* 0x010fe2000c781270 */
[----:B------:R-:W-:-:S02]  /*10c00*/  VIADD R199, R198, UR5 ;  /* 0x00000005c6c77c36 */ /* 0x000fc40008000000 */
[----:B------:R1:W-:Y:S01]  /*10c10*/  @P2 STG.E.U8 desc[UR14][R196.64], R200 ;  /* 0x000000c8c4002986 */ /* 0x0003e2000c10110e */
[----:B---3--:R-:W-:Y:S01]  /*10c20*/  ISETP.LT.AND P5, PT, R201, UR4, !P0 ;  /* 0x00000004c9007c0c */ /* 0x008fe2000c7a1270 */
[----:B------:R-:W3:Y:S01]  /*10c30*/  LDCU UR4, c[0x0][0x39c] ;  /* 0x00007380ff0477ac */ /* 0x000ee20008000800 */
[----:B------:R-:W-:Y:S02]  /*10c40*/  IADD3 R198, P2, PT, R199, R3, RZ ;  /* 0x00000003c7c67210 */ /* 0x000fe40007f5e0ff */
[----:B------:R-:W-:Y:S01]  /*10c50*/  F2FP.SATFINITE.E5M2.F32.PACK_AB_MERGE_C R202, R145, R144, RZ ;  /* 0x0000009091ca723e */ /* 0x000fe200048060ff */
[----:B------:R-:W4:Y:S01]  /*10c60*/  LDCU UR7, c[0x0][0x39c] ;  /* 0x00007380ff0777ac */ /* 0x000f220008000800 */
[C---:B-1----:R-:W-:Y:S01]  /*10c70*/  VIADD R200, R199.reuse, UR5 ;  /* 0x00000005c7c87c36 */ /* 0x042fe20008000000 */
[----:B------:R-:W-:Y:S02]  /*10c80*/  LEA.HI.X.SX32 R199, R199, R2, 0x1, P2 ;  /* 0x00000002c7c77211 */ /* 0x000fe400010f0eff */
[----:B------:R-:W-:-:S02]  /*10c90*/  PRMT R203, R202, 0x9910, RZ ;  /* 0x00009910cacb7816 */ /* 0x000fc400000000ff */
[CC--:B------:R-:W-:Y:S01]  /*10ca0*/  IADD3 R196, P2, PT, R200.reuse, R3.reuse, RZ ;  /* 0x00000003c8c47210 */ /* 0x0c0fe20007f5e0ff */
[----:B------:R1:W-:Y:S03]  /*10cb0*/  @P3 STG.E.U8 desc[UR14][R198.64], R202 ;  /* 0x000000cac6003986 */ /* 0x0003e6000c10110e */
[----:B------:R-:W-:Y:S01]  /*10cc0*/  LEA.HI.X.SX32 R197, R200, R2, 0x1, P2 ;  /* 0x00000002c8c57211 */ /* 0x000fe200010f0eff */
[----:B------:R-:W-:Y:S01]  /*10cd0*/  VIADD R201, R0, 0x75 ;  /* 0x0000007500c97836 */ /* 0x000fe20000000000 */
[----:B-1----:R-:W-:Y:S01]  /*10ce0*/  SHF.R.S32.HI R202, RZ, 0x8, R203 ;  /* 0x00000008ffca7819 */ /* 0x002fe200000114cb */
[----:B------:R-:W-:Y:S02]  /*10cf0*/  VIADD R199, R200, UR5 ;  /* 0x00000005c8c77c36 */ /* 0x000fe40008000000 */
[----:B------:R-:W-:Y:S02]  /*10d00*/  VIADD R198, R0, 0x76 ;  /* 0x0000007600c67836 */ /* 0x000fe40000000000 */
[----:B------:R1:W-:Y:S01]  /*10d10*/  @P1 STG.E.U8 desc[UR14][R196.64], R202 ;  /* 0x000000cac4001986 */ /* 0x0003e2000c10110e */
[----:B---3--:R-:W-:Y:S01]  /*10d20*/  ISETP.LT.AND P2, PT, R201, UR4, !P0 ;  /* 0x00000004c9007c0c */ /* 0x008fe2000c741270 */
[----:B------:R-:W3:Y:S01]  /*10d30*/  LDCU UR4, c[0x0][0x39c] ;  /* 0x00007380ff0477ac */ /* 0x000ee20008000800 */
[----:B0-----:R-:W-:Y:S01]  /*10d40*/  ISETP.LT.AND P3, PT, R198, UR6, !P0 ;  /* 0x00000006c6007c0c */ /* 0x001fe2000c761270 */
[----:B------:R-:W-:Y:S01]  /*10d50*/  VIADD R198, R0, 0x77 ;  /* 0x0000007700c67836 */ /* 0x000fe20000000000 */
[----:B------:R-:W-:Y:S01]  /*10d60*/  F2FP.SATFINITE.E5M2.F32.PACK_AB_MERGE_C R200, R143, R142, RZ ;  /* 0x0000008e8fc8723e */ /* 0x000fe200048060ff */
[----:B------:R-:W0:Y:S01]  /*10d70*/  LDCU UR6, c[0x0][0x39c] ;  /* 0x00007380ff0677ac */ /* 0x000e220008000800 */
[----:B-1----:R-:W-:-:S04]  /*10d80*/  IADD3 R196, P1, PT, R199, R3, RZ ;  /* 0x00000003c7c47210 */ /* 0x002fc80007f3e0ff */
[C---:B------:R-:W-:Y:S01]  /*10d90*/  LEA.HI.X.SX32 R197, R199.reuse, R2, 0x1, P1 ;  /* 0x00000002c7c57211 */ /* 0x040fe200008f0eff */
[----:B------:R-:W-:Y:S01]  /*10da0*/  VIADD R199, R199, UR5 ;  /* 0x00000005c7c77c36 */ /* 0x000fe20008000000 */
[----:B----4-:R-:W-:Y:S02]  /*10db0*/  ISETP.LT.AND P1, PT, R198, UR7, !P0 ;  /* 0x00000007c6007c0c */ /* 0x010fe4000c721270 */
[----:B------:R-:W-:Y:S01]  /*10dc0*/  F2FP.SATFINITE.E5M2.F32.PACK_AB_MERGE_C R202, R141, R140, RZ ;  /* 0x0000008c8dca723e */ /* 0x000fe200048060ff */
[----:B------:R1:W-:Y:S01]  /*10dd0*/  @P5 STG.E.U8 desc[UR14][R196.64], R200 ;  /* 0x000000c8c4005986 */ /* 0x0003e2000c10110e */
[----:B------:R-:W-:Y:S01]  /*10de0*/  PRMT R203, R200, 0x9910, RZ ;  /* 0x00009910c8cb7816 */ /* 0x000fe200000000ff */
[----:B------:R-:W-:Y:S01]  /*10df0*/  VIADD R201, R0, 0x78 ;  /* 0x0000007800c97836 */ /* 0x000fe20000000000 */
[C---:B------:R-:W-:Y:S01]  /*10e00*/  IADD3 R198, P5, PT, R199.reuse, R3, RZ ;  /* 0x00000003c7c67210 */ /* 0x040fe20007fbe0ff */
[----:B------:R-:W4:Y:S01]  /*10e10*/  LDCU UR7, c[0x0][0x39c] ;  /* 0x00007380ff0777ac */ /* 0x000f220008000800 */
[----:B------:R-:W-:Y:S01]  /*10e20*/  SHF.R.S32.HI R203, RZ, 0x8, R203 ;  /* 0x00000008ffcb7819 */ /* 0x000fe200000114cb */
[C---:B-1----:R-:W-:Y:S01]  /*10e30*/  VIADD R200, R199.reuse, UR5 ;  /* 0x00000005c7c87c36 */ /* 0x042fe20008000000 */
[----:B------:R-:W-:-:S04]  /*10e40*/  LEA.HI.X.SX32 R199, R199, R2, 0x1, P5 ;  /* 0x00000002c7c77211 */ /* 0x000fc800028f0eff */
[C---:B------:R-:W-:Y:S01]  /*10e50*/  IADD3 R196, P5, PT, R200.reuse, R3, RZ ;  /* 0x00000003c8c47210 */ /* 0x040fe20007fbe0ff */
[----:B------:R1:W-:Y:S03]  /*10e60*/  @P6 STG.E.U8 desc[UR14][R198.64], R203 ;  /* 0x000000cbc6006986 */ /* 0x0003e6000c10110e */
[----:B------:R-:W-:Y:S02]  /*10e70*/  LEA.HI.X.SX32 R197, R200, R2, 0x1, P5 ;  /* 0x00000002c8c57211 */ /* 0x000fe400028f0eff */
[----:B---3--:R-:W-:Y:S01]  /*10e80*/  ISETP.LT.AND P5, PT, R201, UR4, !P0 ;  /* 0x00000004c9007c0c */ /* 0x008fe2000c7a1270 */
[----:B------:R-:W3:Y:S01]  /*10e90*/  LDCU UR4, c[0x0][0x39c] ;  /* 0x00007380ff0477ac */ /* 0x000ee20008000800 */
[----:B-1----:R-:W-:Y:S01]  /*10ea0*/  PRMT R198, R202, 0x9910, RZ ;  /* 0x00009910cac67816 */ /* 0x002fe200000000ff */
[----:B------:R-:W-:Y:S01]  /*10eb0*/  VIADD R199, R200, UR5 ;  /* 0x00000005c8c77c36 */ /* 0x000fe20008000000 */
[----:B------:R1:W-:Y:S03]  /*10ec0*/  @P4 STG.E.U8 desc[UR14][R196.64], R202 ;  /* 0x000000cac4004986 */ /* 0x0003e6000c10110e */
[----:B------:R-:W-:-:S02]  /*10ed0*/  IMAD.MOV.U32 R200, RZ, RZ, R198 ;  /* 0x000000ffffc87224 */ /* 0x000fc400078e00c6 */
[----:B------:R-:W-:-:S03]  /*10ee0*/  VIADD R198, R0, 0x79 ;  /* 0x0000007900c67836 */ /* 0x000fc60000000000 */
[----:B------:R-:W-:Y:S02]  /*10ef0*/  SHF.R.S32.HI R200, RZ, 0x8, R200 ;  /* 0x00000008ffc87819 */ /* 0x000fe400000114c8 */
[----:B-1----:R-:W-:-:S04]  /*10f00*/  IADD3 R196, P4, PT, R199, R3, RZ ;  /* 0x00000003c7c47210 */ /* 0x002fc80007f9e0ff */
[C---:B------:R-:W-:Y:S01]  /*10f10*/  LEA.HI.X.SX32 R197, R199.reuse, R2, 0x1, P4 ;  /* 0x00000002c7c57211 */ /* 0x040fe200020f0eff */
[----:B------:R-:W-:Y:S01]  /*10f20*/  VIADD R199, R199, UR5 ;  /* 0x00000005c7c77c36 */ /* 0x000fe20008000000 */
[----:B0-----:R-:W-:Y:S01]  /*10f30*/  ISETP.LT.AND P4, PT, R198, UR6, !P0 ;  /* 0x00000006c6007c0c */ /* 0x001fe2000c781270 */
[----:B------:R-:W0:Y:S02]  /*10f40*/  LDCU UR6, c[0x0][0x39c] ;  /* 0x00007380ff0677ac */ /* 0x000e240008000800 */
[----:B------:R1:W-:Y:S01]  /*10f50*/  @P2 STG.E.U8 desc[UR14][R196.64], R200 ;  /* 0x000000c8c4002986 */ /* 0x0003e2000c10110e */
[----:B------:R-:W-:Y:S02]  /*10f60*/  IADD3 R198, P2, PT, R199, R3, RZ ;  /* 0x00000003c7c67210 */ /* 0x000fe40007f5e0ff */
[----:B------:R-:W-:Y:S01]  /*10f70*/  F2FP.SATFINITE.E5M2.F32.PACK_AB_MERGE_C R201, R139, R138, RZ ;  /* 0x0000008a8bc9723e */ /* 0x000fe200048060ff */
[C---:B-1----:R-:W-:Y:S02]  /*10f80*/  VIADD R196, R0.reuse, 0x7a ;  /* 0x0000007a00c47836 */ /* 0x042fe40000000000 */
[C---:B------:R-:W-:Y:S01]  /*10f90*/  VIADD R200, R199.reuse, UR5 ;  /* 0x00000005c7c87c36 */ /* 0x040fe20008000000 */
[----:B------:R-:W-:Y:S01]  /*10fa0*/  LEA.HI.X.SX32 R199, R199, R2, 0x1, P2 ;  /* 0x00000002c7c77211 */ /* 0x000fe200010f0eff */
[----:B------:R-:W-:Y:S01]  /*10fb0*/  VIADD R197, R0, 0x7b ;  /* 0x0000007b00c57836 */ /* 0x000fe20000000000 */
[----:B---3--:R-:W-:Y:S01]  /*10fc0*/  ISETP.LT.AND P2, PT, R196, UR4, !P0 ;  /* 0x00000004c4007c0c */ /* 0x008fe2000c741270 */
[----:B------:R-:W1:Y:S01]  /*10fd0*/  LDCU UR4, c[0x0][0x39c] ;  /* 0x00007380ff0477ac */ /* 0x000e620008000800 */
[----:B------:R-:W-:-:S02]  /*10fe0*/  PRMT R202, R201, 0x9910, RZ ;  /* 0x00009910c9ca7816 */ /* 0x000fc400000000ff */
[CC--:B------:R-:W-:Y:S01]  /*10ff0*/  IADD3 R196, P6, PT, R200.reuse, R3.reuse, RZ ;  /* 0x00000003c8c47210 */ /* 0x0c0fe20007fde0ff */
[----:B------:R3:W-:Y:S01]  /*11000*/  @P3 STG.E.U8 desc[UR14][R198.64], R201 ;  /* 0x000000c9c6003986 */ /* 0x0007e2000c10110e */
[----:B----4-:R-:W-:Y:S01]  /*11010*/  ISETP.LT.AND P3, PT, R197, UR7, !P0 ;  /* 0x00000007c5007c0c */ /* 0x010fe2000c761270 */
[----:B------:R-:W4:Y:S01]  /*11020*/  LDCU UR7, c[0x0][0x39c] ;  /* 0x00007380ff0777ac */ /* 0x000f220008000800 */
[C---:B------:R-:W-:Y:S02]  /*11030*/  LEA.HI.X.SX32 R197, R200.reuse, R2, 0x1, P6 ;  /* 0x00000002c8c57211 */ /* 0x040fe400030f0eff */
[----:B---3--:R-:W-:Y:S01]  /*11040*/  SHF.R.S32.HI R201, RZ, 0x8, R202 ;  /* 0x00000008ffc97819 */ /* 0x008fe200000114ca */
[----:B------:R-:W-:Y:S02]  /*11050*/  VIADD R199, R200, UR5 ;  /* 0x00000005c8c77c36 */ /* 0x000fe40008000000 */
[----:B------:R-:W-:Y:S02]  /*11060*/  VIADD R198, R0, 0x7c ;  /* 0x0000007c00c67836 */ /* 0x000fe40000000000 */
[----:B------:R3:W-:Y:S03]  /*11070*/  @P1 STG.E.U8 desc[UR14][R196.64], R201 ;  /* 0x000000c9c4001986 */ /* 0x0007e6000c10110e */
[----:B0-----:R-:W-:Y:S01]  /*11080*/  ISETP.LT.AND P1, PT, R198, UR6, !P0 ;  /* 0x00000006c6007c0c */ /* 0x001fe2000c721270 */
[----:B------:R-:W-:Y:S01]  /*11090*/  VIADD R200, R0, 0x7d ;  /* 0x0000007d00c87836 */ /* 0x000fe20000000000 */
[----:B------:R-:W-:Y:S01]  /*110a0*/  F2FP.SATFINITE.E5M2.F32.PACK_AB_MERGE_C R198, R137, R136, RZ ;  /* 0x0000008889c6723e */ /* 0x000fe200048060ff */
[----:B------:R-:W0:Y:S01]  /*110b0*/  LDCU UR6, c[0x0][0x39c] ;  /* 0x00007380ff0677ac */ /* 0x000e220008000800 */
[----:B---3--:R-:W-:-:S04]  /*110c0*/  IADD3 R196, P6, PT, R199, R3, RZ ;  /* 0x00000003c7c47210 */ /* 0x008fc80007fde0ff */
[C---:B------:R-:W-:Y:S01]  /*110d0*/  LEA.HI.X.SX32 R197, R199.reuse, R2, 0x1, P6 ;  /* 0x00000002c7c57211 */ /* 0x040fe200030f0eff */
[----:B------:R-:W-:Y:S01]  /*110e0*/  VIADD R199, R199, UR5 ;  /* 0x00000005c7c77c36 */ /* 0x000fe20008000000 */
[----:B------:R-:W-:-:S03]  /*110f0*/  PRMT R202, R198, 0x9910, RZ ;  /* 0x00009910c6ca7816 */ /* 0x000fc600000000ff */
[----:B------:R3:W-:Y:S01]  /*11100*/  @P5 STG.E.U8 desc[UR14][R196.64], R198 ;  /* 0x000000c6c4005986 */ /* 0x0007e2000c10110e */
[----:B-1----:R-:W-:Y:S01]  /*11110*/  ISETP.LT.AND P5, PT, R200, UR4, !P0 ;  /* 0x00000004c8007c0c */ /* 0x002fe2000c7a1270 */
[C---:B------:R-:W-:Y:S01]  /*11120*/  VIADD R200, R199.reuse, UR5 ;  /* 0x00000005c7c87c36 */ /* 0x040fe20008000000 */
[----:B------:R-:W-:Y:S01]  /*11130*/  SHF.R.S32.HI R202, RZ, 0x8, R202 ;  /* 0x00000008ffca7819 */ /* 0x000fe200000114ca */
[----:B------:R-:W1:Y:S01]  /*11140*/  LDCU UR4, c[0x0][0x39c] ;  /* 0x00007380ff0477ac */ /* 0x000e620008000800 */
[----:B---3--:R-:W-:-:S04]  /*11150*/  IADD3 R198, P6, PT, R199, R3, RZ ;  /* 0x00000003c7c67210 */ /* 0x008fc80007fde0ff */
[----:B------:R-:W-:-:S05]  /*11160*/  LEA.HI.X.SX32 R199, R199, R2, 0x1, P6 ;  /* 0x00000002c7c77211 */ /* 0x000fca00030f0eff */
[----:B------:R3:W-:Y:S02]  /*11170*/  @P4 STG.E.U8 desc[UR14][R198.64], R202 ;  /* 0x000000cac6004986 */ /* 0x0007e4000c10110e */
[----:B---3--:R-:W-:Y:S02]  /*11180*/  F2FP.SATFINITE.E5M2.F32.PACK_AB_MERGE_C R202, R133, R132, RZ ;  /* 0x0000008485ca723e */ /* 0x008fe400048060ff */
[----:B------:R-:W3:Y:S04]  /*11190*/  LDL.LU R132, [R1+0x3c8] ;  /* 0x0003c80001847983 */ /* 0x000ee80000300800 */
[----:B------:R-:W3:Y:S04]  /*111a0*/  LDL.LU R133, [R1+0x3cc] ;  /* 0x0003cc0001857983 */ /* 0x000ee80000300800 */
[----:B------:R-:W5:Y:S04]  /*111b0*/  LDL.LU R180, [R1+0x200] ;  /* 0x0002000001b47983 */ /* 0x000f680000300800 */
[----:B------:R-:W5:Y:S04]  /*111c0*/  LDL.LU R181, [R1+0x204] ;  /* 0x0002040001b57983 */ /* 0x000f680000300800 */
        /* <DEDUP_REMOVED lines=14> */
[----:B------:R-:W-:Y:S01]  /*112b0*/  VIADD R197, R0, 0x7e ;  /* 0x0000007e00c57836 */ /* 0x000fe20000000000 */
[----:B------:R-:W-:-:S02]  /*112c0*/  IADD3 R196, P6, PT, R200, R3, RZ ;  /* 0x00000003c8c47210 */ /* 0x000fc40007fde0ff */
[----:B------:R-:W-:Y:S01]  /*112d0*/  F2FP.SATFINITE.E5M2.F32.PACK_AB_MERGE_C R198, R135, R134, RZ ;  /* 0x0000008687c6723e */ /* 0x000fe200048060ff */
[----:B------:R-:W-:Y:S01]  /*112e0*/  VIADD R199, R200, UR5 ;  /* 0x00000005c8c77c36 */ /* 0x000fe20008000000 */
[----:B----4-:R-:W-:Y:S01]  /*112f0*/  ISETP.LT.AND P4, PT, R197, UR7, !P0 ;  /* 0x00000007c5007c0c */ /* 0x010fe2000c781270 */
[----:B------:R-:W-:Y:S01]  /*11300*/  VIADD R201, R0, 0x7f ;  /* 0x0000007f00c97836 */ /* 0x000fe20000000000 */
[-C--:B------:R-:W-:Y:S01]  /*11310*/  LEA.HI.X.SX32 R197, R200, R2.reuse, 0x1, P6 ;  /* 0x00000002c8c57211 */ /* 0x080fe200030f0eff */
[----:B------:R-:W4:Y:S01]  /*11320*/  LDCU UR7, c[0x0][0x39c] ;  /* 0x00007380ff0777ac */ /* 0x000f220008000800 */
[----:B------:R-:W-:Y:S01]  /*11330*/  PRMT R200, R198, 0x9910, RZ ;  /* 0x00009910c6c87816 */ /* 0x000fe200000000ff */
[----:B------:R-:W2:Y:S04]  /*11340*/  LDL.LU R164, [R1+0x248] ;  /* 0x0002480001a47983 */ /* 0x000ea80000300800 */
[----:B------:R1:W-:Y:S01]  /*11350*/  @P2 STG.E.U8 desc[UR14][R196.64], R198 ;  /* 0x000000c6c4002986 */ /* 0x0003e2000c10110e */
[----:B0-----:R-:W-:Y:S01]  /*11360*/  ISETP.LT.AND P6, PT, R201, UR6, !P0 ;  /* 0x00000006c9007c0c */ /* 0x001fe2000c7c1270 */
[----:B------:R-:W0:Y:S01]  /*11370*/  LDCU UR6, c[0x0][0x39c] ;  /* 0x00007380ff0677ac */ /* 0x000e220008000800 */
[----:B------:R-:W-:Y:S01]  /*11380*/  VIADD R201, R0, 0x80 ;  /* 0x0000008000c97836 */ /* 0x000fe20000000000 */
[----:B------:R-:W2:Y:S04]  /*11390*/  LDL.LU R165, [R1+0x24c] ;  /* 0x00024c0001a57983 */ /* 0x000ea80000300800 */
[----:B------:R-:W2:Y:S01]  /*113a0*/  LDL.LU R162, [R1+0x258] ;  /* 0x0002580001a27983 */ /* 0x000ea20000300800 */
[----:B-1----:R-:W-:Y:S01]  /*113b0*/  IMAD.MOV.U32 R197, RZ, RZ, R200 ;  /* 0x000000ffffc57224 */ /* 0x002fe200078e00c8 */
[C---:B------:R-:W-:Y:S01]  /*113c0*/  IADD3 R198, P2, PT, R199.reuse, R3, RZ ;  /* 0x00000003c7c67210 */ /* 0x040fe20007f5e0ff */
[C---:B------:R-:W-:Y:S01]  /*113d0*/  VIADD R200, R199.reuse, UR5 ;  /* 0x00000005c7c87c36 */ /* 0x040fe20008000000 */
[----:B------:R-:W2:Y:S02]  /*113e0*/  LDL.LU R163, [R1+0x25c] ;  /* 0x00025c0001a37983 */ /* 0x000ea40000300800 */
[----:B------:R-:W-:-:S02]  /*113f0*/  LEA.HI.X.SX32 R199, R199, R2, 0x1, P2 ;  /* 0x00000002c7c77211 */ /* 0x000fc400010f0eff */
[----:B------:R-:W-:Y:S01]  /*11400*/  SHF.R.S32.HI R197, RZ, 0x8, R197 ;  /* 0x00000008ffc57819 */ /* 0x000fe200000114c5 */
[----:B------:R-:W2:Y:S01]  /*11410*/  LDL.LU R160, [R1+0x268] ;  /* 0x0002680001a07983 */ /* 0x000ea20000300800 */
[----:B------:R-:W-:-:S03]  /*11420*/  IADD3 R196, P2, PT, R200, R3, RZ ;  /* 0x00000003c8c47210 */ /* 0x000fc60007f5e0ff */
[----:B------:R1:W-:Y:S04]  /*11430*/  @P3 STG.E.U8 desc[UR14][R198.64], R197 ;  /* 0x000000c5c6003986 */ /* 0x0003e8000c10110e */
[----:B------:R-:W2:Y:S04]  /*11440*/  LDL.LU R161, [R1+0x26c] ;  /* 0x00026c0001a17983 */ /* 0x000ea80000300800 */
[----:B------:R-:W2:Y:S01]  /*11450*/  LDL.LU R158, [R1+0x278] ;  /* 0x00027800019e7983 */ /* 0x000ea20000300800 */
[CC--:B-1----:R-:W-:Y:S01]  /*11460*/  LEA.HI.X.SX32 R197, R200.reuse, R2.reuse, 0x1, P2 ;  /* 0x00000002c8c57211 */ /* 0x0c2fe200010f0eff */
[----:B------:R-:W-:Y:S01]  /*11470*/  VIADD R199, R200, UR5 ;  /* 0x00000005c8c77c36 */ /* 0x000fe20008000000 */
[----:B------:R-:W-:Y:S01]  /*11480*/  ISETP.LT.AND P2, PT, R201, UR4, !P0 ;  /* 0x00000004c9007c0c */ /* 0x000fe2000c741270 */
[----:B------:R-:W1:Y:S01]  /*11490*/  LDCU UR4, c[0x0][0x39c] ;  /* 0x00007380ff0477ac */ /* 0x000e620008000800 */
[----:B------:R-:W-:Y:S01]  /*114a0*/  PRMT R201, R202, 0x9910, RZ ;  /* 0x00009910cac97816 */ /* 0x000fe200000000ff */
[----:B------:R0:W-:Y:S01]  /*114b0*/  @P1 STG.E.U8 desc[UR14][R196.64], R202 ;  /* 0x000000cac4001986 */ /* 0x0001e2000c10110e */
[C---:B------:R-:W-:Y:S01]  /*114c0*/  IADD3 R198, P1, PT, R199.reuse, R3, RZ ;  /* 0x00000003c7c67210 */ /* 0x040fe20007f3e0ff */
[C---:B------:R-:W-:Y:S01]  /*114d0*/  VIADD R200, R199.reuse, UR5 ;  /* 0x00000005c7c87c36 */ /* 0x040fe20008000000 */
[----:B------:R-:W-:Y:S01]  /*114e0*/  SHF.R.S32.HI R201, RZ, 0x8, R201 ;  /* 0x00000008ffc97819 */ /* 0x000fe200000114c9 */
[----:B------:R-:W2:Y:S01]  /*114f0*/  LDL.LU R159, [R1+0x27c] ;  /* 0x00027c00019f7983 */ /* 0x000ea20000300800 */
[----:B------:R-:W-:-:S03]  /*11500*/  LEA.HI.X.SX32 R199, R199, R2, 0x1, P1 ;  /* 0x00000002c7c77211 */ /* 0x000fc600008f0eff */
[----:B------:R-:W2:Y:S01]  /*11510*/  LDL.LU R156, [R1+0x288] ;  /* 0x00028800019c7983 */ /* 0x000ea20000300800 */
[C---:B0-----:R-:W-:Y:S02]  /*11520*/  VIADD R196, R0.reuse, 0x81 ;  /* 0x0000008100c47836 */ /* 0x041fe40000000000 */
[----:B------:R-:W-:Y:S01]  /*11530*/  VIADD R197, R0, 0x82 ;  /* 0x0000008200c57836 */ /* 0x000fe20000000000 */
[----:B------:R0:W-:Y:S02]  /*11540*/  @P5 STG.E.U8 desc[UR14][R198.64], R201 ;  /* 0x000000c9c6005986 */ /* 0x0001e4000c10110e */
[----:B------:R-:W-:Y:S01]  /*11550*/  ISETP.LT.AND P1, PT, R196, UR6, !P0 ;  /* 0x00000006c4007c0c */ /* 0x000fe2000c721270 */
[----:B------:R-:W3:Y:S01]  /*11560*/  LDCU UR6, c[0x0][0x39c] ;  /* 0x00007380ff0677ac */ /* 0x000ee20008000800 */
[C---:B------:R-:W-:Y:S01]  /*11570*/  IADD3 R196, P3, PT, R200.reuse, R3, RZ ;  /* 0x00000003c8c47210 */ /* 0x040fe20007f7e0ff */
[----:B------:R-:W2:Y:S01]  /*11580*/  LDL.LU R157, [R1+0x28c] ;  /* 0x00028c00019d7983 */ /* 0x000ea20000300800 */
[----:B----4-:R-:W-:Y:S01]  /*11590*/  ISETP.LT.AND P5, PT, R197, UR7, !P0 ;  /* 0x00000007c5007c0c */ /* 0x010fe2000c7a1270 */
[----:B------:R-:W4:Y:S01]  /*115a0*/  LDCU UR7, c[0x0][0x39c] ;  /* 0x00007380ff0777ac */ /* 0x000f220008000800 */
[----:B------:R-:W-:Y:S01]  /*115b0*/  LEA.HI.X.SX32 R197, R200, R2, 0x1, P3 ;  /* 0x00000002c8c57211 */ /* 0x000fe200018f0eff */
[----:B------:R-:W2:Y:S01]  /*115c0*/  LDL.LU R154, [R1+0x298] ;  /* 0x00029800019a7983 */ /* 0x000ea20000300800 */
[----:B0-----:R-:W-:-:S03]  /*115d0*/  VIADD R198, R0, 0x83 ;  /* 0x0000008300c67836 */ /* 0x001fc60000000000 */
[----:B------:R-:W2:Y:S01]  /*115e0*/  LDL.LU R155, [R1+0x29c] ;  /* 0x00029c00019b7983 */ /* 0x000ea20000300800 */
[----:B------:R-:W-:Y:S01]  /*115f0*/  VIADD R199, R200, UR5 ;  /* 0x00000005c8c77c36 */ /* 0x000fe20008000000 */
[----:B-1----:R-:W-:-:S03]  /*11600*/  ISETP.LT.AND P3, PT, R198, UR4, !P0 ;  /* 0x00000004c6007c0c */ /* 0x002fc6000c761270 */
[----:B------:R-:W-:Y:S01]  /*11610*/  VIADD R200, R199, UR5 ;  /* 0x00000005c7c87c36 */ /* 0x000fe20008000000 */
[----:B------:R-:W0:Y:S01]  /*11620*/  LDCU UR4, c[0x0][0x39c] ;  /* 0x00007380ff0477ac */ /* 0x000e220008000800 */
        /* <DEDUP_REMOVED lines=20> */
[----:B---3--:R-:W-:-:S03]  /*11770*/  F2FP.SATFINITE.E5M2.F32.PACK_AB_MERGE_C R201, R133, R132, RZ ;  /* 0x0000008485c9723e */ /* 0x008fc600048060ff */
[----:B------:R-:W3:Y:S04]  /*11780*/  LDL.LU R132, [R1+0x2f0] ;  /* 0x0002f00001847983 */ /* 0x000ee80000300800 */
[----:B------:R1:W-:Y:S01]  /*11790*/  @P4 STG.E.U8 desc[UR14][R196.64], R201 ;  /* 0x000000c9c4004986 */ /* 0x0003e2000c10110e */
[----:B------:R-:W-:Y:S02]  /*117a0*/  IADD3 R198, P4, PT, R199, R3, RZ ;  /* 0x00000003c7c67210 */ /* 0x000fe40007f9e0ff */
[----:B------:R-:W-:Y:S01]  /*117b0*/  PRMT R203, R201, 0x9910, RZ ;  /* 0x00009910c9cb7816 */ /* 0x000fe200000000ff */
[----:B------:R-:W3:Y:S01]  /*117c0*/  LDL.LU R133, [R1+0x2f4] ;  /* 0x0002f40001857983 */ /* 0x000ee20000300800 */
[----:B------:R-:W-:Y:S02]  /*117d0*/  LEA.HI.X.SX32 R199, R199, R2, 0x1, P4 ;  /* 0x00000002c7c77211 */ /* 0x000fe400020f0eff */
[----:B------:R-:W-:-:S02]  /*117e0*/  SHF.R.S32.HI R203, RZ, 0x8, R203 ;  /* 0x00000008ffcb7819 */ /* 0x000fc400000114cb */
[C---:B-1----:R-:W-:Y:S02]  /*117f0*/  IADD3 R196, P4, PT, R200.reuse, R3, RZ ;  /* 0x00000003c8c47210 */ /* 0x042fe40007f9e0ff */
[----:B-----5:R-:W-:Y:S02]  /*11800*/  F2FP.SATFINITE.E5M2.F32.PACK_AB_MERGE_C R202, R181, R180, RZ ;  /* 0x000000b4b5ca723e */ /* 0x020fe400048060ff */
[C---:B------:R-:W-:Y:S01]  /*11810*/  LEA.HI.X.SX32 R197, R200.reuse, R2, 0x1, P4 ;  /* 0x00000002c8c57211 */ /* 0x040fe200020f0eff */
[----:B------:R1:W-:Y:S04]  /*11820*/  @P6 STG.E.U8 desc[UR14][R198.64], R203 ;  /* 0x000000cbc6006986 */ /* 0x0003e8000c10110e */
[----:B------:R5:W-:Y:S01]  /*11830*/  @P2 STG.E.U8 desc[UR14][R196.64], R202 ;  /* 0x000000cac4002986 */ /* 0x000be2000c10110e */
[----:B-1----:R-:W-:Y:S01]  /*11840*/  VIADD R198, R200, UR5 ;  /* 0x00000005c8c67c36 */ /* 0x002fe20008000000 */
[----:B------:R-:W-:Y:S01]  /*11850*/  PRMT R200, R202, 0x9910, RZ ;  /* 0x00009910cac87816 */ /* 0x000fe200000000ff */
[----:B------:R-:W-:-:S02]  /*11860*/  VIADD R199, R0, 0x86 ;  /* 0x0000008600c77836 */ /* 0x000fc40000000000 */
[----:B-----5:R-:W-:Y:S01]  /*11870*/  VIADD R197, R0, 0x85 ;  /* 0x0000008500c57836 */ /* 0x020fe20000000000 */
[----:B------:R-:W-:Y:S02]  /*11880*/  IADD3 R196, P2, PT, R198, R3, RZ ;  /* 0x00000003c6c47210 */ /* 0x000fe40007f5e0ff */
[----:B------:R-:W-:Y:S02]  /*11890*/  SHF.R.S32.HI R200, RZ, 0x8, R200 ;  /* 0x00000008ffc87819 */ /* 0x000fe400000114c8 */
[----:B------:R-:W-:Y:S01]  /*118a0*/  ISETP.LT.AND P6, PT, R197, UR6, !P0 ;  /* 0x00000006c5007c0c */ /* 0x000fe2000c7c1270 */
[----:B------:R-:W-:Y:S01]  /*118b0*/  VIADD R201, R0, 0x84 ;  /* 0x0000008400c97836 */ /* 0x000fe20000000000 */
[C---:B------:R-:W-:Y:S01]  /*118c0*/  LEA.HI.X.SX32 R197, R198.reuse, R2, 0x1, P2 ;  /* 0x00000002c6c57211 */ /* 0x040fe200010f0eff */
[----:B------:R-:W1:Y:S01]  /*118d0*/  LDCU UR6, c[0x0][0x39c] ;  /* 0x00007380ff0677ac */ /* 0x000e620008000800 */
[----:B----4-:R-:W-:Y:S01]  /*118e0*/  ISETP.LT.AND P2, PT, R199, UR7, !P0 ;  /* 0x00000007c7007c0c */ /* 0x010fe2000c741270 */
[----:B------:R-:W-:-:S02]  /*118f0*/  VIADD R199, R198, UR5 ;  /* 0x00000005c6c77c36 */ /* 0x000fc40008000000 */
[----:B------:R4:W-:Y:S01]  /*11900*/  @P1 STG.E.U8 desc[UR14][R196.64], R200 ;  /* 0x000000c8c4001986 */ /* 0x0009e2000c10110e */
[----:B0-----:R-:W-:Y:S01]  /*11910*/  ISETP.LT.AND P4, PT, R201, UR4, !P0 ;  /* 0x00000004c9007c0c */ /* 0x001fe2000c781270 */
[----:B------:R-:W0:Y:S01]  /*11920*/  LDCU UR4, c[0x0][0x39c] ;  /* 0x00007380ff0477ac */ /* 0x000e220008000800 */
[----:B------:R-:W-:Y:S02]  /*11930*/  IADD3 R198, P1, PT, R199, R3, RZ ;  /* 0x00000003c7c67210 */ /* 0x000fe40007f3e0ff */
[----:B--2---:R-:W-:Y:S01]  /*11940*/  F2FP.SATFINITE.E5M2.F32.PACK_AB_MERGE_C R202, R179, R178, RZ ;  /* 0x000000b2b3ca723e */ /* 0x004fe200048060ff */
[----:B------:R-:W2:Y:S01]  /*11950*/  LDCU UR7, c[0x0][0x39c] ;  /* 0x00007380ff0777ac */ /* 0x000ea20008000800 */
[C---:B----4-:R-:W-:Y:S01]  /*11960*/  VIADD R200, R199.reuse, UR5 ;  /* 0x00000005c7c87c36 */ /* 0x050fe20008000000 */
[----:B------:R-:W-:Y:S02]  /*11970*/  LEA.HI.X.SX32 R199, R199, R2, 0x1, P1 ;  /* 0x00000002c7c77211 */ /* 0x000fe400008f0eff */
[----:B------:R-:W-:-:S02]  /*11980*/  PRMT R203, R202, 0x9910, RZ ;  /* 0x00009910cacb7816 */ /* 0x000fc400000000ff */
[CC--:B------:R-:W-:Y:S01]  /*11990*/  IADD3 R196, P1, PT, R200.reuse, R3.reuse, RZ ;  /* 0x00000003c8c47210 */ /* 0x0c0fe20007f3e0ff */
[----:B------:R4:W-:Y:S03]  /*119a0*/  @P5 STG.E.U8 desc[UR14][R198.64], R202 ;  /* 0x000000cac6005986 */ /* 0x0009e6000c10110e */
[----:B------:R-:W-:Y:S01]  /*119b0*/  LEA.HI.X.SX32 R197, R200, R2, 0x1, P1 ;  /* 0x00000002c8c57211 */ /* 0x000fe200008f0eff */
[----:B------:R-:W-:Y:S01]  /*119c0*/  VIADD R201, R0, 0x87 ;  /* 0x0000008700c97836 */ /* 0x000fe20000000000 */
[----:B----4-:R-:W-:Y:S01]  /*119d0*/  SHF.R.S32.HI R202, RZ, 0x8, R203 ;  /* 0x00000008ffca7819 */ /* 0x010fe200000114cb */
[----:B------:R-:W-:Y:S02]  /*119e0*/  VIADD R199, R200, UR5 ;  /* 0x00000005c8c77c36 */ /* 0x000fe40008000000 */
[----:B------:R-:W-:Y:S02]  /*119f0*/  VIADD R198, R0, 0x88 ;  /* 0x0000008800c67836 */ /* 0x000fe40000000000 */
[----:B------:R4:W-:Y:S01]  /*11a00*/  @P3 STG.E.U8 desc[UR14][R196.64], R202 ;  /* 0x000000cac4003986 */ /* 0x0009e2000c10110e */
[----:B0-----:R-:W-:Y:S01]  /*11a10*/  ISETP.LT.AND P1, PT, R201, UR4, !P0 ;  /* 0x00000004c9007c0c */ /* 0x001fe2000c721270 */
[----:B------:R-:W0:Y:S01]  /*11a20*/  LDCU UR4, c[0x0][0x39c] ;  /* 0x00007380ff0477ac */ /* 0x000e220008000800 */
[----:B-1----:R-:W-:Y:S01]  /*11a30*/  ISETP.LT.AND P5, PT, R198, UR6, !P0 ;  /* 0x00000006c6007c0c */ /* 0x002fe2000c7a1270 */
[----:B------:R-:W-:Y:S01]  /*11a40*/  VIADD R198, R0, 0x89 ;  /* 0x0000008900c67836 */ /* 0x000fe20000000000 */
[----:B------:R-:W-:Y:S01]  /*11a50*/  F2FP.SATFINITE.E5M2.F32.PACK_AB_MERGE_C R200, R177, R176, RZ ;  /* 0x000000b0b1c8723e */ /* 0x000fe200048060ff */
[----:B------:R-:W1:Y:S01]  /*11a60*/  LDCU UR6, c[0x0][0x39c] ;  /* 0x00007380ff0677ac */ /* 0x000e620008000800 */
[----:B----4-:R-:W-:-:S04]  /*11a70*/  IADD3 R196, P3, PT, R199, R3, RZ ;  /* 0x00000003c7c47210 */ /* 0x010fc80007f7e0ff */
[C---:B------:R-:W-:Y:S01]  /*11a80*/  LEA.HI.X.SX32 R197, R199.reuse, R2, 0x1, P3 ;  /* 0x00000002c7c57211 */ /* 0x040fe200018f0eff */
[----:B------:R-:W-:Y:S01]  /*11a90*/  VIADD R199, R199, UR5 ;  /* 0x00000005c7c77c36 */ /* 0x000fe20008000000 */
[----:B--2---:R-:W-:Y:S02]  /*11aa0*/  ISETP.LT.AND P3, PT, R198, UR7, !P0 ;  /* 0x00000007c6007c0c */ /* 0x004fe4000c761270 */
[----:B------:R-:W-:Y:S01]  /*11ab0*/  F2FP.SATFINITE.E5M2.F32.PACK_AB_MERGE_C R202, R175, R174, RZ ;  /* 0x000000aeafca723e */ /* 0x000fe200048060ff */
[----:B------:R2:W-:Y:S01]  /*11ac0*/  @P4 STG.E.U8 desc[UR14][R196.64], R200 ;  /* 0x000000c8c4004986 */ /* 0x0005e2000c10110e */
[----:B------:R-:W-:Y:S01]  /*11ad0*/  PRMT R203, R200, 0x9910, RZ ;  /* 0x00009910c8cb7816 */ /* 0x000fe200000000ff */
[----:B------:R-:W-:Y:S01]  /*11ae0*/  VIADD R201, R0, 0x8a ;  /* 0x0000008a00c97836 */ /* 0x000fe20000000000 */
[C---:B------:R-:W-:Y:S01]  /*11af0*/  IADD3 R198, P4, PT, R199.reuse, R3, RZ ;  /* 0x00000003c7c67210 */ /* 0x040fe20007f9e0ff */
[----:B------:R-:W4:Y:S01]  /*11b00*/  LDCU UR7, c[0x0][0x39c] ;  /* 0x00007380ff0777ac */ /* 0x000f220008000800 */
[----:B------:R-:W-:Y:S01]  /*11b10*/  SHF.R.S32.HI R203, RZ, 0x8, R203 ;  /* 0x00000008ffcb7819 */ /* 0x000fe200000114cb */
[C---:B--2---:R-:W-:Y:S01]  /*11b20*/  VIADD R200, R199.reuse, UR5 ;  /* 0x00000005c7c87c36 */ /* 0x044fe20008000000 */
[----:B------:R-:W-:-:S04]  /*11b30*/  LEA.HI.X.SX32 R199, R199, R2, 0x1, P4 ;  /* 0x00000002c7c77211 */ /* 0x000fc800020f0eff */
[C---:B------:R-:W-:Y:S01]  /*11b40*/  IADD3 R196, P4, PT, R200.reuse, R3, RZ ;  /* 0x00000003c8c47210 */ /* 0x040fe20007f9e0ff */
[----:B------:R2:W-:Y:S03]  /*11b50*/  @P6 STG.E.U8 desc[UR14][R198.64], R203 ;  /* 0x000000cbc6006986 */ /* 0x0005e6000c10110e */
[----:B------:R-:W-:Y:S02]  /*11b60*/  LEA.HI.X.SX32 R197, R200, R2, 0x1, P4 ;  /* 0x00000002c8c57211 */ /* 0x000fe400020f0eff */
[----:B0-----:R-:W-:Y:S01]  /*11b70*/  ISETP.LT.AND P4, PT, R201, UR4, !P0 ;  /* 0x00000004c9007c0c */ /* 0x001fe2000c781270 */
[----:B------:R-:W0:Y:S01]  /*11b80*/  LDCU UR4, c[0x0][0x39c] ;  /* 0x00007380ff0477ac */ /* 0x000e220008000800 */
[----:B--2---:R-:W-:Y:S01]  /*11b90*/  PRMT R198, R202, 0x9910, RZ ;  /* 0x00009910cac67816 */ /* 0x004fe200000000ff */
[----:B------:R-:W-:Y:S01]  /*11ba0*/  VIADD R199, R200, UR5 ;  /* 0x00000005c8c77c36 */ /* 0x000fe20008000000 */
[----:B------:R2:W-:Y:S03]  /*11bb0*/  @P2 STG.E.U8 desc[UR14][R196.64], R202 ;  /* 0x000000cac4002986 */ /* 0x0005e6000c10110e */
[----:B------:R-:W-:-:S02]  /*11bc0*/  IMAD.MOV.U32 R200, RZ, RZ, R198 ;  /* 0x000000ffffc87224 */ /* 0x000fc400078e00c6 */
[----:B------:R-:W-:-:S03]  /*11bd0*/  VIADD R198, R0, 0x8b ;  /* 0x0000008b00c67836 */ /* 0x000fc60000000000 */
[----:B------:R-:W-:Y:S02]  /*11be0*/  SHF.R.S32.HI R200, RZ, 0x8, R200 ;  /* 0x00000008ffc87819 */ /* 0x000fe400000114c8 */
[----:B--2---:R-:W-:-:S04]  /*11bf0*/  IADD3 R196, P2, PT, R199, R3, RZ ;  /* 0x00000003c7c47210 */ /* 0x004fc80007f5e0ff */
[C---:B------:R-:W-:Y:S01]  /*11c00*/  LEA.HI.X.SX32 R197, R199.reuse, R2, 0x1, P2 ;  /* 0x00000002c7c57211 */ /* 0x040fe200010f0eff */
[----:B------:R-:W-:Y:S01]  /*11c10*/  VIADD R199, R199, UR5 ;  /* 0x00000005c7c77c36 */ /* 0x000fe20008000000 */
[----:B-1----:R-:W-:Y:S01]  /*11c20*/  ISETP.LT.AND P2, PT, R198, UR6, !P0 ;  /* 0x00000006c6007c0c */ /* 0x002fe2000c741270 */
[----:B------:R-:W1:Y:S02]  /*11c30*/  LDCU UR6, c[0x0][0x39c] ;  /* 0x00007380ff0677ac */ /* 0x000e640008000800 */
[----:B------:R2:W-:Y:S01]  /*11c40*/  @P1 STG.E.U8 desc[UR14][R196.64], R200 ;  /* 0x000000c8c4001986 */ /* 0x0005e2000c10110e */
[----:B------:R-:W-:Y:S02]  /*11c50*/  IADD3 R198, P1, PT, R199, R3, RZ ;  /* 0x00000003c7c67210 */ /* 0x000fe40007f3e0ff */
[----:B------:R-:W-:Y:S01]  /*11c60*/  F2FP.SATFINITE.E5M2.F32.PACK_AB_MERGE_C R201, R173, R172, RZ ;  /* 0x000000acadc9723e */ /* 0x000fe200048060ff */
[C---:B--2---:R-:W-:Y:S02]  /*11c70*/  VIADD R196, R0.reuse, 0x8c ;  /* 0x0000008c00c47836 */ /* 0x044fe40000000000 */
        /* <DEDUP_REMOVED lines=8> */
[----:B----4-:R-:W-:Y:S01]  /*11d00*/  ISETP.LT.AND P5, PT, R197, UR7, !P0 ;  /* 0x00000007c5007c0c */ /* 0x010fe2000c7a1270 */
[----:B------:R-:W4:Y:S01]  /*11d10*/  LDCU UR7, c[0x0][0x39c] ;  /* 0x00007380ff0777ac */ /* 0x000f220008000800 */
[C---:B------:R-:W-:Y:S02]  /*11d20*/  LEA.HI.X.SX32 R197, R200.reuse, R2, 0x1, P6 ;  /* 0x00000002c8c57211 */ /* 0x040fe400030f0eff */
[----:B--2---:R-:W-:Y:S01]  /*11d30*/  SHF.R.S32.HI R201, RZ, 0x8, R202 ;  /* 0x00000008ffc97819 */ /* 0x004fe200000114ca */
[----:B------:R-:W-:Y:S02]  /*11d40*/  VIADD R199, R200, UR5 ;  /* 0x00000005c8c77c36 */ /* 0x000fe40008000000 */
[----:B------:R-:W-:Y:S02]  /*11d50*/  VIADD R198, R0, 0x8e ;  /* 0x0000008e00c67836 */ /* 0x000fe40000000000 */
[----:B------:R2:W-:Y:S03]  /*11d60*/  @P3 STG.E.U8 desc[UR14][R196.64], R201 ;  /* 0x000000c9c4003986 */ /* 0x0005e6000c10110e */
[----:B-1----:R-:W-:Y:S01]  /*11d70*/  ISETP.LT.AND P3, PT, R198, UR6, !P0 ;  /* 0x00000006c6007c0c */ /* 0x002fe2000c761270 */
[----:B------:R-:W-:Y:S01]  /*11d80*/  VIADD R200, R0, 0x8f ;  /* 0x0000008f00c87836 */ /* 0x000fe20000000000 */
[----:B------:R-:W-:Y:S01]  /*11d90*/  F2FP.SATFINITE.E5M2.F32.PACK_AB_MERGE_C R198, R171, R170, RZ ;  /* 0x000000aaabc6723e */ /* 0x000fe200048060ff */
[----:B------:R-:W1:Y:S01]  /*11da0*/  LDCU UR6, c[0x0][0x39c] ;  /* 0x00007380ff0677ac */ /* 0x000e620008000800 */
[----:B--2---:R-:W-:-:S04]  /*11db0*/  IADD3 R196, P6, PT, R199, R3, RZ ;  /* 0x00000003c7c47210 */ /* 0x004fc80007fde0ff */
[C---:B------:R-:W-:Y:S01]  /*11dc0*/  LEA.HI.X.SX32 R197, R199.reuse, R2, 0x1, P6 ;  /* 0x00000002c7c57211 */ /* 0x040fe200030f0eff */
[----:B------:R-:W-:Y:S01]  /*11dd0*/  VIADD R199, R199, UR5 ;  /* 0x00000005c7c77c36 */ /* 0x000fe20008000000 */
[----:B------:R-:W-:-:S03]  /*11de0*/  PRMT R202, R198, 0x9910, RZ ;  /* 0x00009910c6ca7816 */ /* 0x000fc600000000ff */
[----:B------:R2:W-:Y:S01]  /*11df0*/  @P4 STG.E.U8 desc[UR14][R196.64], R198 ;  /* 0x000000c6c4004986 */ /* 0x0005e2000c10110e */
[----:B0-----:R-:W-:Y:S01]  /*11e00*/  ISETP.LT.AND P4, PT, R200, UR4, !P0 ;  /* 0x00000004c8007c0c */ /* 0x001fe2000c781270 */
[C---:B------:R-:W-:Y:S01]  /*11e10*/  VIADD R200, R199.reuse, UR5 ;  /* 0x00000005c7c87c36 */ /* 0x040fe20008000000 */
[----:B------:R-:W-:Y:S01]  /*11e20*/  SHF.R.S32.HI R202, RZ, 0x8, R202 ;  /* 0x00000008ffca7819 */ /* 0x000fe200000114ca */
[----:B------:R-:W0:Y:S01]  /*11e30*/  LDCU UR4, c[0x0][0x39c] ;  /* 0x00007380ff0477ac */ /* 0x000e220008000800 */
[----:B--2---:R-:W-:-:S04]  /*11e40*/  IADD3 R198, P6, PT, R199, R3, RZ ;  /* 0x00000003c7c67210 */ /* 0x004fc80007fde0ff */
[----:B------:R-:W-:-:S05]  /*11e50*/  LEA.HI.X.SX32 R199, R199, R2, 0x1, P6 ;  /* 0x00000002c7c77211 */ /* 0x000fca00030f0eff */
[----:B------:R2:W-:Y:S02]  /*11e60*/  @P2 STG.E.U8 desc[UR14][R198.64], R202 ;  /* 0x000000cac6002986 */ /* 0x0005e4000c10110e */
[----:B--2---:R-:W-:Y:S02]  /*11e70*/  F2FP.SATFINITE.E5M2.F32.PACK_AB_MERGE_C R202, R167, R166, RZ ;  /* 0x000000a6a7ca723e */ /* 0x004fe400048060ff */
        /* <DEDUP_REMOVED lines=8> */
[----:B------:R-:W-:Y:S01]  /*11f00*/  LEA.HI.X.SX32 R197, R200, R2, 0x1, P6 ;  /* 0x00000002c8c57211 */ /* 0x000fe200030f0eff */
[----:B------:R-:W4:Y:S01]  /*11f10*/  LDCU UR7, c[0x0][0x39c] ;  /* 0x00007380ff0777ac */ /* 0x000f220008000800 */
[----:B------:R-:W-:-:S03]  /*11f20*/  PRMT R200, R198, 0x9910, RZ ;  /* 0x00009910c6c87816 */ /* 0x000fc600000000ff */
[----:B------:R5:W-:Y:S01]  /*11f30*/  @P1 STG.E.U8 desc[UR14][R196.64], R198 ;  /* 0x000000c6c4001986 */ /* 0x000be2000c10110e */
[----:B-1----:R-:W-:Y:S01]  /*11f40*/  ISETP.LT.AND P6, PT, R201, UR6, !P0 ;  /* 0x00000006c9007c0c */ /* 0x002fe2000c7c1270 */
[----:B------:R-:W1:Y:S01]  /*11f50*/  LDCU UR6, c[0x0][0x39c] ;  /* 0x00007380ff0677ac */ /* 0x000e620008000800 */
[----:B-----5:R-:W-:Y:S01]  /*11f60*/  IMAD.MOV.U32 R197, RZ, RZ, R200 ;  /* 0x000000ffffc57224 */ /* 0x020fe200078e00c8 */
[C---:B------:R-:W-:Y:S01]  /*11f70*/  IADD3 R198, P1, PT, R199.reuse, R3, RZ ;  /* 0x00000003c7c67210 */ /* 0x040fe20007f3e0ff */
[----:B------:R-:W-:-:S03]  /*11f80*/  VIADD R200, R199, UR5 ;  /* 0x00000005c7c87c36 */ /* 0x000fc60008000000 */
[-C--:B------:R-:W-:Y:S02]  /*11f90*/  LEA.HI.X.SX32 R199, R199, R2.reuse, 0x1, P1 ;  /* 0x00000002c7c77211 */ /* 0x080fe400008f0eff */
[----:B------:R-:W-:Y:S02]  /*11fa0*/  SHF.R.S32.HI R197, RZ, 0x8, R197 ;  /* 0x00000008ffc57819 */ /* 0x000fe400000114c5 */
[----:B------:R-:W-:Y:S01]  /*11fb0*/  IADD3 R196, P1, PT, R200, R3, RZ ;  /* 0x00000003c8c47210 */ /* 0x000fe20007f3e0ff */
[----:B------:R-:W-:Y:S02]  /*11fc0*/  VIADD R201, R0, 0x92 ;  /* 0x0000009200c97836 */ /* 0x000fe40000000000 */
[----:B------:R5:W-:Y:S02]  /*11fd0*/  @P5 STG.E.U8 desc[UR14][R198.64], R197 ;  /* 0x000000c5c6005986 */ /* 0x000be4000c10110e */
[C---:B-----5:R-:W-:Y:S01]  /*11fe0*/  LEA.HI.X.SX32 R197, R200.reuse, R2, 0x1, P1 ;  /* 0x00000002c8c57211 */ /* 0x060fe200008f0eff */
[----:B------:R-:W-:Y:S01]  /*11ff0*/  VIADD R199, R200, UR5 ;  /* 0x00000005c8c77c36 */ /* 0x000fe20008000000 */
[----:B------:R-:W-:-:S02]  /*12000*/  PRMT R198, R202, 0x9910, RZ ;  /* 0x00009910cac67816 */ /* 0x000fc400000000ff */
[----:B0-----:R-:W-:Y:S01]  /*12010*/  ISETP.LT.AND P1, PT, R201, UR4, !P0 ;  /* 0x00000004c9007c0c */ /* 0x001fe2000c721270 */
[----:B------:R-:W0:Y:S01]  /*12020*/  LDCU UR4, c[0x0][0x39c] ;  /* 0x00007380ff0477ac */ /* 0x000e220008000800 */
[----:B------:R5:W-:Y:S01]  /*12030*/  @P3 STG.E.U8 desc[UR14][R196.64], R202 ;  /* 0x000000cac4003986 */ /* 0x000be2000c10110e */
[----:B------:R-:W-:Y:S02]  /*12040*/  IMAD.MOV.U32 R200, RZ, RZ, R198 ;  /* 0x000000ffffc87224 */ /* 0x000fe400078e00c6 */
[----:B------:R-:W-:-:S03]  /*12050*/  VIADD R198, R0, 0x93 ;  /* 0x0000009300c67836 */ /* 0x000fc60000000000 */
[----:B------:R-:W-:Y:S02]  /*12060*/  SHF.R.S32.HI R200, RZ, 0x8, R200 ;  /* 0x00000008ffc87819 */ /* 0x000fe400000114c8 */
[----:B-----5:R-:W-:Y:S02]  /*12070*/  IADD3 R196, P3, PT, R199, R3, RZ ;  /* 0x00000003c7c47210 */ /* 0x020fe40007f7e0ff */
[----:B------:R-:W-:Y:S02]  /*12080*/  F2FP.SATFINITE.E5M2.F32.PACK_AB_MERGE_C R202, R165, R164, RZ ;  /* 0x000000a4a5ca723e */ /* 0x000fe400048060ff */
[----:B------:R-:W5:Y:S01]  /*12090*/  LDL.LU R164, [R1+0x250] ;  /* 0x0002500001a47983 */ /* 0x000f620000300800 */
[----:B------:R-:W-:-:S03]  /*120a0*/  LEA.HI.X.SX32 R197, R199, R2, 0x1, P3 ;  /* 0x00000002c7c57211 */ /* 0x000fc600018f0eff */
[----:B------:R-:W5:Y:S01]  /*120b0*/  LDL.LU R165, [R1+0x254] ;  /* 0x0002540001a57983 */ /* 0x000f620000300800 */
[----:B------:R-:W-:Y:S01]  /*120c0*/  VIADD R199, R199, UR5 ;  /* 0x00000005c7c77c36 */ /* 0x000fe20008000000 */
[----:B-1----:R-:W-:Y:S02]  /*120d0*/  ISETP.LT.AND P3, PT, R198, UR6, !P0 ;  /* 0x00000006c6007c0c */ /* 0x002fe4000c761270 */
[----:B------:R1:W-:Y:S01]  /*120e0*/  @P4 STG.E.U8 desc[UR14][R196.64], R200 ;  /* 0x000000c8c4004986 */ /* 0x0003e2000c10110e */
[C---:B------:R-:W-:Y:S01]  /*120f0*/  VIADD R198, R0.reuse, 0x95 ;  /* 0x0000009500c67836 */ /* 0x040fe20000000000 */
[----:B------:R-:W0:Y:S01]  /*12100*/  LDCU UR6, c[0x0][0x39c] ;  /* 0x00007380ff0677ac */ /* 0x000e220008000800 */
[----:B-1----:R-:W-:Y:S01]  /*12110*/  VIADD R197, R0, 0x94 ;  /* 0x0000009400c57836 */ /* 0x002fe20000000000 */
[----:B------:R-:W-:-:S04]  /*12120*/  IADD3 R196, P5, PT, R199, R3, RZ ;  /* 0x00000003c7c47210 */ /* 0x000fc80007fbe0ff */
[----:B----4-:R-:W-:Y:S01]  /*12130*/  ISETP.LT.AND P4, PT, R197, UR7, !P0 ;  /* 0x00000007c5007c0c */ /* 0x010fe2000c781270 */
[----:B------:R-:W-:Y:S01]  /*12140*/  VIADD R201, R0, 0x96 ;  /* 0x0000009600c97836 */ /* 0x000fe20000000000 */
[C---:B------:R-:W-:Y:S01]  /*12150*/  LEA.HI.X.SX32 R197, R199.reuse, R2, 0x1, P5 ;  /* 0x00000002c7c57211 */ /* 0x040fe200028f0eff */
[----:B------:R-:W1:Y:S01]  /*12160*/  LDCU UR7, c[0x0][0x39c] ;  /* 0x00007380ff0777ac */ /* 0x000e620008000800 */
[----:B0-----:R-:W-:Y:S01]  /*12170*/  ISETP.LT.AND P5, PT, R198, UR4, !P0 ;  /* 0x00000004c6007c0c */ /* 0x001fe2000c7a1270 */
[----:B------:R-:W-:Y:S01]  /*12180*/  VIADD R199, R199, UR5 ;  /* 0x00000005c7c77c36 */ /* 0x000fe20008000000 */
[----:B------:R-:W0:Y:S01]  /*12190*/  LDCU UR4, c[0x0][0x39c] ;  /* 0x00007380ff0477ac */ /* 0x000e220008000800 */
[----:B--2---:R-:W-:-:S04]  /*121a0*/  F2FP.SATFINITE.E5M2.F32.PACK_AB_MERGE_C R198, R167, R166, RZ ;  /* 0x000000a6a7c6723e */ /* 0x004fc800048060ff */
[----:B------:R-:W-:Y:S01]  /*121b0*/  PRMT R200, R198, 0x9910, RZ ;  /* 0x00009910c6c87816 */ /* 0x000fe200000000ff */
[----:B------:R2:W-:Y:S04]  /*121c0*/  @P2 STG.E.U8 desc[UR14][R196.64], R198 ;  /* 0x000000c6c4002986 */ /* 0x0005e8000c10110e */
[----:B--2---:R-:W-:Y:S01]  /*121d0*/  IMAD.MOV.U32 R197, RZ, RZ, R200 ;  /* 0x000000ffffc57224 */ /* 0x004fe200078e00c8 */
[C---:B------:R-:W-:Y:S01]  /*121e0*/  IADD3 R198, P2, PT, R199.reuse, R3, RZ ;  /* 0x00000003c7c67210 */ /* 0x040fe20007f5e0ff */
[----:B------:R-:W-:-:S03]  /*121f0*/  VIADD R200, R199, UR5 ;  /* 0x00000005c7c87c36 */ /* 0x000fc60008000000 */
[----:B------:R-:W-:Y:S02]  /*12200*/  LEA.HI.X.SX32 R199, R199, R2, 0x1, P2 ;  /* 0x00000002c7c77211 */ /* 0x000fe400010f0eff */
[----:B------:R-:W-:Y:S02]  /*12210*/  SHF.R.S32.HI R197, RZ, 0x8, R197 ;  /* 0x00000008ffc57819 */ /* 0x000fe400000114c5 */
[----:B------:R-:W-:-:S03]  /*12220*/  IADD3 R196, P2, PT, R200, R3, RZ ;  /* 0x00000003c8c47210 */ /* 0x000fc60007f5e0ff */
[----:B------:R2:W-:Y:S02]  /*12230*/  @P6 STG.E.U8 desc[UR14][R198.64], R197 ;  /* 0x000000c5c6006986 */ /* 0x0005e4000c10110e */
[----:B--2---:R-:W-:Y:S02]  /*12240*/  LEA.HI.X.SX32 R197, R200, R2, 0x1, P2 ;  /* 0x00000002c8c57211 */ /* 0x004fe400010f0eff */
[----:B------:R-:W-:-:S03]  /*12250*/  PRMT R198, R202, 0x9910, RZ ;  /* 0x00009910cac67816 */ /* 0x000fc600000000ff */
[----:B------:R2:W-:Y:S02]  /*12260*/  @P1 STG.E.U8 desc[UR14][R196.64], R202 ;  /* 0x000000cac4001986 */ /* 0x0005e4000c10110e */
[----:B--2---:R-:W-:Y:S02]  /*12270*/  F2FP.SATFINITE.E5M2.F32.PACK_AB_MERGE_C R202, R163, R162, RZ ;  /* 0x000000a2a3ca723e */ /* 0x004fe400048060ff */
[----:B------:R-:W2:Y:S04]  /*12280*/  LDL.LU R162, [R1+0x260] ;  /* 0x0002600001a27983 */ /* 0x000ea80000300800 */
[----:B------:R-:W2:Y:S01]  /*12290*/  LDL.LU R163, [R1+0x264] ;  /* 0x0002640001a37983 */ /* 0x000ea20000300800 */
[----:B------:R-:W-:Y:S02]  /*122a0*/  VIADD R199, R200, UR5 ;  /* 0x00000005c8c77c36 */ /* 0x000fe40008000000 */
[----:B------:R-:W-:-:S03]  /*122b0*/  IMAD.MOV.U32 R200, RZ, RZ, R198 ;  /* 0x000000ffffc87224 */ /* 0x000fc600078e00c6 */
[CC--:B------:R-:W-:Y:S02]  /*122c0*/  IADD3 R196, P1, PT, R199.reuse, R3.reuse, RZ ;  /* 0x00000003c7c47210 */ /* 0x0c0fe40007f3e0ff */
[----:B------:R-:W-:Y:S02]  /*122d0*/  SHF.R.S32.HI R200, RZ, 0x8, R200 ;  /* 0x00000008ffc87819 */ /* 0x000fe400000114c8 */
[C---:B------:R-:W-:Y:S01]  /*122e0*/  LEA.HI.X.SX32 R197, R199.reuse, R2, 0x1, P1 ;  /* 0x00000002c7c57211 */ /* 0x040fe200008f0eff */
[----:B------:R-:W-:Y:S02]  /*122f0*/  VIADD R198, R0, 0x97 ;  /* 0x0000009700c67836 */ /* 0x000fe40000000000 */
[----:B------:R-:W-:Y:S02]  /*12300*/  VIADD R199, R199, UR5 ;  /* 0x00000005c7c77c36 */ /* 0x000fe40008000000 */
[----:B------:R4:W-:Y:S01]  /*12310*/  @P3 STG.E.U8 desc[UR14][R196.64], R200 ;  /* 0x000000c8c4003986 */ /* 0x0009e2000c10110e */
[----:B------:R-:W-:Y:S01]  /*12320*/  ISETP.LT.AND P1, PT, R198, UR9, !P0 ;  /* 0x00000009c6007c0c */ /* 0x000fe2000c721270 */
[C---:B------:R-:W-:Y:S01]  /*12330*/  VIADD R198, R0.reuse, 0x99 ;  /* 0x0000009900c67836 */ /* 0x040fe20000000000 */
[----:B------:R-:W-:Y:S01]  /*12340*/  ISETP.LT.AND P2, PT, R201, UR8, !P0 ;  /* 0x00000008c9007c0c */ /* 0x000fe2000c741270 */
[C---:B----4-:R-:W-:Y:S01]  /*12350*/  VIADD R197, R0.reuse, 0x98 ;  /* 0x0000009800c57836 */ /* 0x050fe20000000000 */
[----:B------:R-:W-:Y:S01]  /*12360*/  IADD3 R196, P6, PT, R199, R3, RZ ;  /* 0x00000003c7c47210 */ /* 0x000fe20007fde0ff */
[----:B------:R-:W-:Y:S01]  /*12370*/  VIADD R201, R0, 0x9a ;  /* 0x0000009a00c97836 */ /* 0x000fe20000000000 */
[----:B------:R-:W-:Y:S01]  /*12380*/  F2FP.SATFINITE.E5M2.F32.PACK_AB_MERGE_C R203, R157, R156, RZ ;  /* 0x0000009c9dcb723e */ /* 0x000fe200048060ff */
[----:B------:R-:W4:Y:S01]  /*12390*/  LDCU UR9, c[0x0][0x39c] ;  /* 0x00007380ff0977ac */ /* 0x000f220008000800 */
[----:B------:R-:W-:-:S02]  /*123a0*/  ISETP.LT.AND P3, PT, R197, UR6, !P0 ;  /* 0x00000006c5007c0c */ /* 0x000fc4000c761270 */
[----:B------:R-:W-:Y:S01]  /*123b0*/  LEA.HI.X.SX32 R197, R199, R2, 0x1, P6 ;  /* 0x00000002c7c57211 */ /* 0x000fe200030f0eff */
[----:B------:R-:W0:Y:S01]  /*123c0*/  LDCU UR8, c[0x0][0x39c] ;  /* 0x00007380ff0877ac */ /* 0x000e220008000800 */
[----:B------:R-:W-:Y:S02]  /*123d0*/  ISETP.LT.AND P6, PT, R198, UR10, !P0 ;  /* 0x0000000ac6007c0c */ /* 0x000fe4000c7c1270 */
[----:B-----5:R-:W-:Y:S01]  /*123e0*/  F2FP.SATFINITE.E5M2.F32.PACK_AB_MERGE_C R198, R165, R164, RZ ;  /* 0x000000a4a5c6723e */ /* 0x020fe200048060ff */
[----:B------:R-:W-:Y:S01]  /*123f0*/  VIADD R199, R199, UR5 ;  /* 0x00000005c7c77c36 */ /* 0x000fe20008000000 */
[----:B------:R-:W5:Y:S02]  /*12400*/  LDCU UR6, c[0x0][0x39c] ;  /* 0x00007380ff0677ac */ /* 0x000f640008000800 */
[----:B------:R-:W-:Y:S01]  /*12410*/  PRMT R200, R198, 0x9910, RZ ;  /* 0x00009910c6c87816 */ /* 0x000fe200000000ff */
[----:B------:R0:W-:Y:S01]  /*12420*/  @P4 STG.E.U8 desc[UR14][R196.64], R198 ;  /* 0x000000c6c4004986 */ /* 0x0001e2000c10110e */
[----:B------:R-:W-:Y:S01]  /*12430*/  F2FP.SATFINITE.E5M2.F32.PACK_AB_MERGE_C R205, R155, R154, RZ ;  /* 0x0000009a9bcd723e */ /* 0x000fe200048060ff */
[C---:B------:R-:W-:Y:S01]  /*12440*/  VIADD R206, R0.reuse, 0xac ;  /* 0x000000ac00ce7836 */ /* 0x040fe20000000000 */
[----:B------:R-:W-:Y:S01]  /*12450*/  F2FP.SATFINITE.E5M2.F32.PACK_AB_MERGE_C R209, R153, R152, RZ ;  /* 0x0000009899d1723e */ /* 0x000fe200048060ff */
[C---:B------:R-:W-:Y:S01]  /*12460*/  VIADD R210, R0.reuse, 0xae ;  /* 0x000000ae00d27836 */ /* 0x040fe20000000000 */
[----:B------:R-:W-:Y:S01]  /*12470*/  F2FP.SATFINITE.E5M2.F32.PACK_AB_MERGE_C R218, R149, R148, RZ ;  /* 0x0000009495da723e */ /* 0x000fe200048060ff */
[----:B------:R-:W-:Y:S01]  /*12480*/  VIADD R216, R0, 0xb0 ;  /* 0x000000b000d87836 */ /* 0x000fe20000000000 */
[----:B------:R-:W-:Y:S01]  /*12490*/  F2FP.SATFINITE.E5M2.F32.PACK_AB_MERGE_C R222, R147, R146, RZ ;  /* 0x0000009293de723e */ /* 0x000fe200048060ff */
[----:B------:R-:W1:Y:S01]  /*124a0*/  LDCU UR10, c[0x0][0x39c] ;  /* 0x00007380ff0a77ac */ /* 0x000e620008000800 */
        /* <DEDUP_REMOVED lines=9> */
[----:B------:R-:W-:-:S03]  /*12540*/  PRMT R198, R202, 0x9910, RZ ;  /* 0x00009910cac67816 */ /* 0x000fc600000000ff */
[----:B------:R0:W-:Y:S02]  /*12550*/  @P2 STG.E.U8 desc[UR14][R196.64], R202 ;  /* 0x000000cac4002986 */ /* 0x0001e4000c10110e */
[----:B------:R-:W-:Y:S02]  /*12560*/  IMAD.MOV.U32 R200, RZ, RZ, R198 ;  /* 0x000000ffffc87224 */ /* 0x000fe400078e00c6 */
[----:B------:R-:W-:-:S03]  /*12570*/  VIADD R198, R0, 0x9b ;  /* 0x0000009b00c67836 */ /* 0x000fc60000000000 */
[----:B------:R-:W-:Y:S02]  /*12580*/  SHF.R.S32.HI R200, RZ, 0x8, R200 ;  /* 0x00000008ffc87819 */ /* 0x000fe400000114c8 */
[----:B0-----:R-:W-:Y:S02]  /*12590*/  IADD3 R196, P2, PT, R199, R3, RZ ;  /* 0x00000003c7c47210 */ /* 0x001fe40007f5e0ff */
[----:B------:R-:W-:Y:S02]  /*125a0*/  F2FP.SATFINITE.E5M2.F32.PACK_AB_MERGE_C R202, R161, R160, RZ ;  /* 0x000000a0a1ca723e */ /* 0x000fe400048060ff */
[----:B------:R-:W3:Y:S01]  /*125b0*/  LDL.LU R160, [R1+0x270] ;  /* 0x0002700001a07983 */ /* 0x000ee20000300800 */
[----:B------:R-:W-:-:S03]  /*125c0*/  LEA.HI.X.SX32 R197, R199, R2, 0x1, P2 ;  /* 0x00000002c7c57211 */ /* 0x000fc600010f0eff */
[----:B------:R-:W3:Y:S01]  /*125d0*/  LDL.LU R161, [R1+0x274] ;  /* 0x0002740001a17983 */ /* 0x000ee20000300800 */
[----:B------:R-:W-:Y:S01]  /*125e0*/  VIADD R199, R199, UR5 ;  /* 0x00000005c7c77c36 */ /* 0x000fe20008000000 */
[----:B------:R-:W-:Y:S02]  /*125f0*/  ISETP.LT.AND P2, PT, R198, UR4, !P0 ;  /* 0x00000004c6007c0c */ /* 0x000fe4000c741270 */
[----:B------:R0:W-:Y:S01]  /*12600*/  @P1 STG.E.U8 desc[UR14][R196.64], R200 ;  /* 0x000000c8c4001986 */ /* 0x0001e2000c10110e */
[C---:B------:R-:W-:Y:S01]  /*12610*/  VIADD R198, R0.reuse, 0x9d ;  /* 0x0000009d00c67836 */ /* 0x040fe20000000000 */
[----:B-1----:R-:W-:Y:S01]  /*12620*/  ISETP.LT.AND P4, PT, R201, UR7, !P0 ;  /* 0x00000007c9007c0c */ /* 0x002fe2000c781270 */
[----:B------:R-:W1:Y:S01]  /*12630*/  LDCU UR4, c[0x0][0x39c] ;  /* 0x00007380ff0477ac */ /* 0x000e620008000800 */
[C---:B0-----:R-:W-:Y:S01]  /*12640*/  VIADD R197, R0.reuse, 0x9c ;  /* 0x0000009c00c57836 */ /* 0x041fe20000000000 */
[----:B------:R-:W-:Y:S01]  /*12650*/  IADD3 R196, P5, PT, R199, R3, RZ ;  /* 0x00000003c7c47210 */ /* 0x000fe20007fbe0ff */
[----:B------:R-:W-:Y:S01]  /*12660*/  VIADD R201, R0, 0x9e ;  /* 0x0000009e00c97836 */ /* 0x000fe20000000000 */
[----:B------:R-:W0:Y:S02]  /*12670*/  LDCU UR7, c[0x0][0x39c] ;  /* 0x00007380ff0777ac */ /* 0x000e240008000800 */
[----:B------:R-:W-:-:S02]  /*12680*/  ISETP.LT.AND P1, PT, R197, UR11, !P0 ;  /* 0x0000000bc5007c0c */ /* 0x000fc4000c721270 */
[C---:B------:R-:W-:Y:S01]  /*12690*/  LEA.HI.X.SX32 R197, R199.reuse, R2, 0x1, P5 ;  /* 0x00000002c7c57211 */ /* 0x040fe200028f0eff */
[----:B------:R-:W0:Y:S01]  /*126a0*/  LDCU UR11, c[0x0][0x39c] ;  /* 0x00007380ff0b77ac */ /* 0x000e220008000800 */
[----:B------:R-:W-:Y:S01]  /*126b0*/  ISETP.LT.AND P5, PT, R198, UR12, !P0 ;  /* 0x0000000cc6007c0c */ /* 0x000fe2000c7a1270 */
[----:B------:R-:W-:Y:S01]  /*126c0*/  VIADD R199, R199, UR5 ;  /* 0x00000005c7c77c36 */ /* 0x000fe20008000000 */
[----:B------:R-:W-:Y:S01]  /*126d0*/  PRMT R207, R205, 0x9910, RZ ;  /* 0x00009910cdcf7816 */ /* 0x000fe200000000ff */
        /* <DEDUP_REMOVED lines=16> */
[----:B------:R-:W2:Y:S04]  /*127e0*/  LDL.LU R159, [R1+0x284] ;  /* 0x00028400019f7983 */ /* 0x000ea80000300800 */
[----:B------:R-:W2:Y:S04]  /*127f0*/  LDL.LU R156, [R1+0x290] ;  /* 0x00029000019c7983 */ /* 0x000ea80000300800 */
[----:B------:R-:W2:Y:S01]  /*12800*/  LDL.LU R157, [R1+0x294] ;  /* 0x00029400019d7983 */ /* 0x000ea20000300800 */
[----:B------:R-:W-:-:S02]  /*12810*/  VIADD R199, R200, UR5 ;  /* 0x00000005c8c77c36 */ /* 0x000fc40008000000 */
        /* <DEDUP_REMOVED lines=10> */
[C---:B0-----:R-:W-:Y:S01]  /*128c0*/  VIADD R197, R0.reuse, 0xa0 ;  /* 0x000000a000c57836 */ /* 0x041fe20000000000 */
[----:B------:R-:W-:Y:S01]  /*128d0*/  IADD3 R196, P6, PT, R199, R3, RZ ;  /* 0x00000003c7c47210 */ /* 0x000fe20007fde0ff */
[----:B------:R-:W-:Y:S01]  /*128e0*/  VIADD R201, R0, 0xa2 ;  /* 0x000000a200c97836 */ /* 0x000fe20000000000 */
[----:B------:R-:W-:Y:S01]  /*128f0*/  PRMT R212, R209, 0x9910, RZ ;  /* 0x00009910d1d47816 */ /* 0x000fe200000000ff */
[----:B------:R-:W0:Y:S01]  /*12900*/  LDCU UR13, c[0x0][0x39c] ;  /* 0x00007380ff0d77ac */ /* 0x000e220008000800 */
[----:B------:R-:W-:-:S02]  /*12910*/  ISETP.LT.AND P2, PT, R197, UR16, !P0 ;  /* 0x00000010c5007c0c */ /* 0x000fc4000c741270 */
[----:B------:R-:W-:Y:S01]  /*12920*/  LEA.HI.X.SX32 R197, R199, R2, 0x1, P6 ;  /* 0x00000002c7c57211 */ /* 0x000fe200030f0eff */
[----:B------:R-:W0:Y:S01]  /*12930*/  LDCU UR16, c[0x0][0x39c] ;  /* 0x00007380ff1077ac */ /* 0x000e220008000800 */
[----:B----4-:R-:W-:Y:S02]  /*12940*/  ISETP.LT.AND P6, PT, R198, UR9, !P0 ;  /* 0x00000009c6007c0c */ /* 0x010fe4000c7c1270 */
[----:B---3--:R-:W-:Y:S01]  /*12950*/  F2FP.SATFINITE.E5M2.F32.PACK_AB_MERGE_C R198, R161, R160, RZ ;  /* 0x000000a0a1c6723e */ /* 0x008fe200048060ff */
[----:B------:R-:W-:Y:S01]  /*12960*/  VIADD R199, R199, UR5 ;  /* 0x00000005c7c77c36 */ /* 0x000fe20008000000 */
[----:B------:R-:W-:Y:S01]  /*12970*/  SHF.R.S32.HI R212, RZ, 0x8, R212 ;  /* 0x00000008ffd47819 */ /* 0x000fe200000114d4 */
[----:B------:R-:W3:Y:S01]  /*12980*/  LDCU UR8, c[0x0][0x39c] ;  /* 0x00007380ff0877ac */ /* 0x000ee20008000800 */
[----:B------:R-:W-:Y:S01]  /*12990*/  PRMT R200, R198, 0x9910, RZ ;  /* 0x00009910c6c87816 */ /* 0x000fe200000000ff */
[----:B------:R4:W-:Y:S01]  /*129a0*/  @P1 STG.E.U8 desc[UR14][R196.64], R198 ;  /* 0x000000c6c4001986 */ /* 0x0009e2000c10110e */
[----:B------:R-:W-:Y:S01]  /*129b0*/  PRMT R221, R218, 0x9910, RZ ;  /* 0x00009910dadd7816 */ /* 0x000fe200000000ff */
[----:B------:R-:W0:Y:S02]  /*129c0*/  LDCU UR9, c[0x0][0x3b8] ;  /* 0x00007700ff0977ac */ /* 0x000e240008000800 */
[----:B----4-:R-:W-:Y:S01]  /*129d0*/  IMAD.MOV.U32 R197, RZ, RZ, R200 ;  /* 0x000000ffffc57224 */ /* 0x010fe200078e00c8 */
[C---:B------:R-:W-:Y:S01]  /*129e0*/  IADD3 R198, P1, PT, R199.reuse, R3, RZ ;  /* 0x00000003c7c67210 */ /* 0x040fe20007f3e0ff */
[----:B------:R-:W-:-:S03]  /*129f0*/  VIADD R200, R199, UR5 ;  /* 0x00000005c7c87c36 */ /* 0x000fc60008000000 */
[----:B------:R-:W-:Y:S02]  /*12a00*/  LEA.HI.X.SX32 R199, R199, R2, 0x1, P1 ;  /* 0x00000002c7c77211 */ /* 0x000fe400008f0eff */
[----:B------:R-:W-:Y:S02]  /*12a10*/  SHF.R.S32.HI R197, RZ, 0x8, R197 ;  /* 0x00000008ffc57819 */ /* 0x000fe400000114c5 */
[----:B------:R-:W-:-:S03]  /*12a20*/  IADD3 R196, P1, PT, R200, R3, RZ ;  /* 0x00000003c8c47210 */ /* 0x000fc60007f3e0ff */
[----:B------:R4:W-:Y:S02]  /*12a30*/  @P5 STG.E.U8 desc[UR14][R198.64], R197 ;  /* 0x000000c5c6005986 */ /* 0x0009e4000c10110e */
[C---:B----4-:R-:W-:Y:S01]  /*12a40*/  LEA.HI.X.SX32 R197, R200.reuse, R2, 0x1, P1 ;  /* 0x00000002c8c57211 */ /* 0x050fe200008f0eff */
[----:B------:R-:W-:Y:S01]  /*12a50*/  VIADD R199, R200, UR5 ;  /* 0x00000005c8c77c36 */ /* 0x000fe20008000000 */
[----:B------:R-:W-:-:S03]  /*12a60*/  PRMT R198, R202, 0x9910, RZ ;  /* 0x00009910cac67816 */ /* 0x000fc600000000ff */
[----:B------:R4:W-:Y:S02]  /*12a70*/  @P3 STG.E.U8 desc[UR14][R196.64], R202 ;  /* 0x000000cac4003986 */ /* 0x0009e4000c10110e */
[----:B------:R-:W-:Y:S02]  /*12a80*/  IMAD.MOV.U32 R200, RZ, RZ, R198 ;  /* 0x000000ffffc87224 */ /* 0x000fe400078e00c6 */
[----:B------:R-:W-:-:S03]  /*12a90*/  VIADD R198, R0, 0xa3 ;  /* 0x000000a300c67836 */ /* 0x000fc60000000000 */
[----:B------:R-:W-:Y:S02]  /*12aa0*/  SHF.R.S32.HI R200, RZ, 0x8, R200 ;  /* 0x00000008ffc87819 */ /* 0x000fe400000114c8 */
[----:B----4-:R-:W-:-:S04]  /*12ab0*/  IADD3 R196, P3, PT, R199, R3, RZ ;  /* 0x00000003c7c47210 */ /* 0x010fc80007f7e0ff */
[C---:B------:R-:W-:Y:S01]  /*12ac0*/  LEA.HI.X.SX32 R197, R199.reuse, R2, 0x1, P3 ;  /* 0x00000002c7c57211 */ /* 0x040fe200018f0eff */
[----:B------:R-:W-:Y:S01]  /*12ad0*/  VIADD R199, R199, UR5 ;  /* 0x00000005c7c77c36 */ /* 0x000fe20008000000 */
[----:B-----5:R-:W-:-:S03]  /*12ae0*/  ISETP.LT.AND P3, PT, R198, UR6, !P0 ;  /* 0x00000006c6007c0c */ /* 0x020fc6000c761270 */
[----:B------:R4:W-:Y:S01]  /*12af0*/  @P4 STG.E.U8 desc[UR14][R196.64], R200 ;  /* 0x000000c8c4004986 */ /* 0x0009e2000c10110e */
[C---:B------:R-:W-:Y:S01]  /*12b00*/  VIADD R198, R0.reuse, 0xa5 ;  /* 0x000000a500c67836 */ /* 0x040fe20000000000 */
[----:B------:R-:W-:Y:S01]  /*12b10*/  ISETP.LT.AND P1, PT, R201, UR17, !P0 ;  /* 0x00000011c9007c0c */ /* 0x000fe2000c721270 */
[----:B------:R-:W5:Y:S01]  /*12b20*/  LDCU UR6, c[0x0][0x3b8] ;  /* 0x00007700ff0677ac */ /* 0x000f620008000800 */
[C---:B----4-:R-:W-:Y:S01]  /*12b30*/  VIADD R197, R0.reuse, 0xa4 ;  /* 0x000000a400c57836 */ /* 0x050fe20000000000 */
[----:B------:R-:W-:Y:S01]  /*12b40*/  IADD3 R196, P5, PT, R199, R3, RZ ;  /* 0x00000003c7c47210 */ /* 0x000fe20007fbe0ff */
[----:B------:R-:W-:Y:S01]  /*12b50*/  VIADD R201, R0, 0xa6 ;  /* 0x000000a600c97836 */ /* 0x000fe20000000000 */
[----:B------:R-:W-:Y:S01]  /*12b60*/  SHF.R.S32.HI R221, RZ, 0x8, R221 ;  /* 0x00000008ffdd7819 */ /* 0x000fe200000114dd */
[----:B------:R-:W4:Y:S01]  /*12b70*/  LDCU UR17, c[0x0][0x39c] ;  /* 0x00007380ff1177ac */ /* 0x000f220008000800 */
[----:B------:R-:W-:Y:S02]  /*12b80*/  ISETP.LT.AND P4, PT, R197, UR18, !P0 ;  /* 0x00000012c5007c0c */ /* 0x000fe4000c781270 */
[C---:B------:R-:W-:Y:S01]  /*12b90*/  LEA.HI.X.SX32 R197, R199.reuse, R2, 0x1, P5 ;  /* 0x00000002c7c57211 */ /* 0x040fe200028f0eff */
[----:B------:R-:W0:Y:S01]  /*12ba0*/  LDCU UR18, c[0x0][0x3b8] ;  /* 0x00007700ff1277ac */ /* 0x000e220008000800 */
[----:B------:R-:W-:Y:S01]  /*12bb0*/  ISETP.LT.AND P5, PT, R198, UR19, !P0 ;  /* 0x00000013c6007c0c */ /* 0x000fe2000c7a1270 */
[----:B------:R-:W-:Y:S01]  /*12bc0*/  VIADD R199, R199, UR5 ;  /* 0x00000005c7c77c36 */ /* 0x000fe20008000000 */
[----:B------:R-:W0:Y:S03]  /*12bd0*/  LDCU UR19, c[0x0][0x3b8] ;  /* 0x00007700ff1377ac */ /* 0x000e260008000800 */
[----:B------:R-:W-:Y:S01]  /*12be0*/  VIADD R200, R199, UR5 ;  /* 0x00000005c7c87c36 */ /* 0x000fe20008000000 */
[----:B--2---:R-:W-:-:S04]  /*12bf0*/  F2FP.SATFINITE.E5M2.F32.PACK_AB_MERGE_C R198, R159, R158, RZ ;  /* 0x0000009e9fc6723e */ /* 0x004fc800048060ff */
[----:B------:R-:W-:Y:S01]  /*12c00*/  PRMT R202, R198, 0x9910, RZ ;  /* 0x00009910c6ca7816 */ /* 0x000fe200000000ff */
[----:B------:R2:W-:Y:S03]  /*12c10*/  @P2 STG.E.U8 desc[UR14][R196.64], R198 ;  /* 0x000000c6c4002986 */ /* 0x0005e6000c10110e */
[----:B------:R-:W-:Y:S02]  /*12c20*/  SHF.R.S32.HI R202, RZ, 0x8, R202 ;  /* 0x00000008ffca7819 */ /* 0x000fe400000114ca */
[----:B--2---:R-:W-:-:S04]  /*12c30*/  IADD3 R198, P2, PT, R199, R3, RZ ;  /* 0x00000003c7c67210 */ /* 0x004fc80007f5e0ff */
[----:B------:R-:W-:Y:S02]  /*12c40*/  LEA.HI.X.SX32 R199, R199, R2, 0x1, P2 ;  /* 0x00000002c7c77211 */ /* 0x000fe400010f0eff */
[----:B------:R-:W-:-:S04]  /*12c50*/  IADD3 R196, P2, PT, R200, R3, RZ ;  /* 0x00000003c8c47210 */ /* 0x000fc80007f5e0ff */
[C---:B------:R-:W-:Y:S01]  /*12c60*/  LEA.HI.X.SX32 R197, R200.reuse, R2, 0x1, P2 ;  /* 0x00000002c8c57211 */ /* 0x040fe200010f0eff */
[----:B------:R2:W-:Y:S04]  /*12c70*/  @P6 STG.E.U8 desc[UR14][R198.64], R202 ;  /* 0x000000cac6006986 */ /* 0x0005e8000c10110e */
[----:B------:R0:W-:Y:S01]  /*12c80*/  @P1 STG.E.U8 desc[UR14][R196.64], R203 ;  /* 0x000000cbc4001986 */ /* 0x0001e2000c10110e */
[----:B--2---:R-:W-:Y:S01]  /*12c90*/  VIADD R198, R200, UR5 ;  /* 0x00000005c8c67c36 */ /* 0x004fe20008000000 */
[----:B------:R-:W-:Y:S01]  /*12ca0*/  PRMT R200, R203, 0x9910, RZ ;  /* 0x00009910cbc87816 */ /* 0x000fe200000000ff */
[----:B0-----:R-:W-:-:S03]  /*12cb0*/  VIADD R197, R0, 0xa7 ;  /* 0x000000a700c57836 */ /* 0x001fc60000000000 */
[----:B------:R-:W-:Y:S01]  /*12cc0*/  IADD3 R196, P6, PT, R198, R3, RZ ;  /* 0x00000003c6c47210 */ /* 0x000fe20007fde0ff */
[----:B------:R-:W-:Y:S01]  /*12cd0*/  VIADD R199, R0, 0xa8 ;  /* 0x000000a800c77836 */ /* 0x000fe20000000000 */
[----:B------:R-:W-:Y:S02]  /*12ce0*/  SHF.R.S32.HI R200, RZ, 0x8, R200 ;  /* 0x00000008ffc87819 */ /* 0x000fe400000114c8 */
[----:B------:R-:W-:Y:S01]  /*12cf0*/  ISETP.LT.AND P1, PT, R197, UR7, !P0 ;  /* 0x00000007c5007c0c */ /* 0x000fe2000c721270 */
[----:B------:R-:W0:Y:S01]  /*12d00*/  LDCU UR7, c[0x0][0x3b8] ;  /* 0x00007700ff0777ac */ /* 0x000e220008000800 */
[C---:B------:R-:W-:Y:S01]  /*12d10*/  LEA.HI.X.SX32 R197, R198.reuse, R2, 0x1, P6 ;  /* 0x00000002c6c57211 */ /* 0x040fe200030f0eff */
[----:B------:R-:W-:-:S04]  /*12d20*/  VIADD R198, R198, UR5 ;  /* 0x00000005c6c67c36 */ /* 0x000fc80008000000 */
[----:B------:R2:W-:Y:S01]  /*12d30*/  @P3 STG.E.U8 desc[UR14][R196.64], R200 ;  /* 0x000000c8c4003986 */ /* 0x0005e2000c10110e */
[----:B------:R-:W-:Y:S01]  /*12d40*/  ISETP.LT.AND P3, PT, R199, UR23, !P0 ;  /* 0x00000017c7007c0c */ /* 0x000fe2000c761270 */
[----:B------:R-:W-:Y:S01]  /*12d50*/  VIADD R199, R0, 0xa9 ;  /* 0x000000a900c77836 */ /* 0x000fe20000000000 */
[----:B------:R-:W-:Y:S02]  /*12d60*/  ISETP.LT.AND P2, PT, R201, UR21, !P0 ;  /* 0x00000015c9007c0c */ /* 0x000fe4000c741270 */
[-C--:B--2---:R-:W-:Y:S02]  /*12d70*/  IADD3 R196, P6, PT, R198, R3.reuse, RZ ;  /* 0x00000003c6c47210 */ /* 0x084fe40007fde0ff */
[----:B------:R-:W-:Y:S01]  /*12d80*/  F2FP.SATFINITE.E5M2.F32.PACK_AB_MERGE_C R200, R157, R156, RZ ;  /* 0x0000009c9dc8723e */ /* 0x000fe200048060ff */
[----:B------:R-:W-:Y:S01]  /*12d90*/  VIADD R201, R0, 0xaa ;  /* 0x000000aa00c97836 */ /* 0x000fe20000000000 */
[C---:B------:R-:W-:Y:S01]  /*12da0*/  LEA.HI.X.SX32 R197, R198.reuse, R2, 0x1, P6 ;  /* 0x00000002c6c57211 */ /* 0x040fe200030f0eff */
[----:B------:R-:W2:Y:S01]  /*12db0*/  LDCU UR21, c[0x0][0x3b8] ;  /* 0x00007700ff1577ac */ /* 0x000ea20008000800 */
[----:B------:R-:W-:Y:S01]  /*12dc0*/  ISETP.LT.AND P6, PT, R199, UR24, !P0 ;  /* 0x00000018c7007c0c */ /* 0x000fe2000c7c1270 */
[----:B------:R-:W-:Y:S01]  /*12dd0*/  VIADD R199, R198, UR5 ;  /* 0x00000005c6c77c36 */ /* 0x000fe20008000000 */
[----:B------:R-:W-:Y:S01]  /*12de0*/  PRMT R203, R200, 0x9910, RZ ;  /* 0x00009910c8cb7816 */ /* 0x000fe200000000ff */
[----:B------:R0:W-:Y:S01]  /*12df0*/  @P4 STG.E.U8 desc[UR14][R196.64], R200 ;  /* 0x000000c8c4004986 */ /* 0x0001e2000c10110e */
[----:B------:R-:W1:Y:S01]  /*12e00*/  LDCU UR24, c[0x0][0x3b8] ;  /* 0x00007700ff1877ac */ /* 0x000e620008000800 */
[C---:B------:R-:W-:Y:S01]  /*12e10*/  VIADD R198, R199.reuse, UR5 ;  /* 0x00000005c7c67c36 */ /* 0x040fe20008000000 */
[----:B------:R-:W-:Y:S01]  /*12e20*/  SHF.R.S32.HI R203, RZ, 0x8, R203 ;  /* 0x00000008ffcb7819 */ /* 0x000fe200000114cb */
[----:B------:R-:W1:Y:S01]  /*12e30*/  LDCU UR23, c[0x0][0x3b8] ;  /* 0x00007700ff1777ac */ /* 0x000e620008000800 */
[----:B0-----:R-:W-:-:S04]  /*12e40*/  IADD3 R196, P4, PT, R199, R3, RZ ;  /* 0x00000003c7c47210 */ /* 0x001fc80007f9e0ff */
[----:B------:R-:W-:-:S05]  /*12e50*/  LEA.HI.X.SX32 R197, R199, R2, 0x1, P4 ;  /* 0x00000002c7c57211 */ /* 0x000fca00020f0eff */
[----:B------:R0:W-:Y:S01]  /*12e60*/  @P5 STG.E.U8 desc[UR14][R196.64], R203 ;  /* 0x000000cbc4005986 */ /* 0x0001e2000c10110e */
[C---:B------:R-:W-:Y:S01]  /*12e70*/  VIADD R200, R198.reuse, UR5 ;  /* 0x00000005c6c87c36 */ /* 0x040fe20008000000 */
[----:B0-----:R-:W-:-:S04]  /*12e80*/  IADD3 R196, P5, PT, R198, R3, RZ ;  /* 0x00000003c6c47210 */ /* 0x001fc80007fbe0ff */
[----:B------:R-:W-:-:S05]  /*12e90*/  LEA.HI.X.SX32 R197, R198, R2, 0x1, P5 ;  /* 0x00000002c6c57211 */ /* 0x000fca00028f0eff */
[----:B------:R0:W-:Y:S01]  /*12ea0*/  @P2 STG.E.U8 desc[UR14][R196.64], R205 ;  /* 0x000000cdc4002986 */ /* 0x0001e2000c10110e */
[C---:B------:R-:W-:Y:S01]  /*12eb0*/  VIADD R199, R200.reuse, UR5 ;  /* 0x00000005c8c77c36 */ /* 0x040fe20008000000 */
[----:B0-----:R-:W-:-:S04]  /*12ec0*/  IADD3 R196, P2, PT, R200, R3, RZ ;  /* 0x00000003c8c47210 */ /* 0x001fc80007f5e0ff */
[----:B------:R-:W-:Y:S02]  /*12ed0*/  LEA.HI.X.SX32 R197, R200, R2, 0x1, P2 ;  /* 0x00000002c8c57211 */ /* 0x000fe400010f0eff */
[----:B------:R-:W-:-:S05]  /*12ee0*/  SHF.R.S32.HI R200, RZ, 0x8, R207 ;  /* 0x00000008ffc87819 */ /* 0x000fca00000114cf */
[----:B------:R0:W-:Y:S01]  /*12ef0*/  @P1 STG.E.U8 desc[UR14][R196.64], R200 ;  /* 0x000000c8c4001986 */ /* 0x0001e2000c10110e */
[C---:B------:R-:W-:Y:S01]  /*12f00*/  VIADD R202, R199.reuse, UR5 ;  /* 0x00000005c7ca7c36 */ /* 0x040fe20008000000 */
[----:B0-----:R-:W-:-:S04]  /*12f10*/  IADD3 R196, P1, PT, R199, R3, RZ ;  /* 0x00000003c7c47210 */ /* 0x001fc80007f3e0ff */
[----:B------:R-:W-:-:S05]  /*12f20*/  LEA.HI.X.SX32 R197, R199, R2, 0x1, P1 ;  /* 0x00000002c7c57211 */ /* 0x000fca00008f0eff */
[----:B------:R0:W-:Y:S01]  /*12f30*/  @P3 STG.E.U8 desc[UR14][R196.64], R209 ;  /* 0x000000d1c4003986 */ /* 0x0001e2000c10110e */
[----:B------:R-:W-:Y:S01]  /*12f40*/  ISETP.LT.AND P4, PT, R201, UR25, !P0 ;  /* 0x00000019c9007c0c */ /* 0x000fe2000c781270 */
[----:B------:R-:W-:Y:S02]  /*12f50*/  VIADD R201, R202, UR5 ;  /* 0x00000005cac97c36 */ /* 0x000fe40008000000 */
[----:B------:R-:W-:Y:S01]  /*12f60*/  VIADD R203, R0, 0xab ;  /* 0x000000ab00cb7836 */ /* 0x000fe20000000000 */
[----:B------:R-:W-:Y:S02]  /*12f70*/  ISETP.LT.AND P2, PT, R206, UR11, !P0 ;  /* 0x0000000bce007c0c */ /* 0x000fe4000c741270 */
[-C--:B0-----:R-:W-:Y:S01]  /*12f80*/  IADD3 R196, P3, PT, R202, R3.reuse, RZ ;  /* 0x00000003cac47210 */ /* 0x081fe20007f7e0ff */
[----:B------:R-:W-:Y:S01]  /*12f90*/  VIADD R198, R201, UR5 ;  /* 0x00000005c9c67c36 */ /* 0x000fe20008000000 */
[----:B------:R-:W-:Y:S01]  /*12fa0*/  ISETP.LT.AND P5, PT, R203, UR26, !P0 ;  /* 0x0000001acb007c0c */ /* 0x000fe2000c7a1270 */
[----:B------:R-:W-:Y:S01]  /*12fb0*/  VIADD R207, R0, 0xad ;  /* 0x000000ad00cf7836 */ /* 0x000fe20000000000 */
[----:B------:R-:W-:Y:S01]  /*12fc0*/  LEA.HI.X.SX32 R197, R202, R2, 0x1, P3 ;  /* 0x00000002cac57211 */ /* 0x000fe200018f0eff */
[----:B------:R-:W-:Y:S01]  /*12fd0*/  VIADD R204, R198, UR5 ;  /* 0x00000005c6cc7c36 */ /* 0x000fe20008000000 */
[----:B------:R-:W0:Y:S03]  /*12fe0*/  LDCU UR11, c[0x0][0x3b8] ;  /* 0x00007700ff0b77ac */ /* 0x000e260008000800 */
[----:B------:R1:W-:Y:S01]  /*12ff0*/  @P6 STG.E.U8 desc[UR14][R196.64], R212 ;  /* 0x000000d4c4006986 */ /* 0x0003e2000c10110e */
[----:B------:R-:W0:Y:S01]  /*13000*/  LDCU UR26, c[0x0][0x3b8] ;  /* 0x00007700ff1a77ac */ /* 0x000e220008000800 */
[----:B------:R-:W0:Y:S01]  /*13010*/  LDCU UR25, c[0x0][0x3b8] ;  /* 0x00007700ff1977ac */ /* 0x000e220008000800 */
[----:B-1----:R-:W-:-:S04]  /*13020*/  IADD3 R196, P6, PT, R201, R3, RZ ;  /* 0x00000003c9c47210 */ /* 0x002fc80007fde0ff */
[----:B------:R-:W-:Y:S02]  /*13030*/  LEA.HI.X.SX32 R197, R201, R2, 0x1, P6 ;  /* 0x00000002c9c57211 */ /* 0x000fe400030f0eff */
[----:B------:R-:W-:-:S05]  /*13040*/  F2FP.SATFINITE.E5M2.F32.PACK_AB_MERGE_C R201, R151, R150, RZ ;  /* 0x0000009697c9723e */ /* 0x000fca00048060ff */
[----:B------:R1:W-:Y:S01]  /*13050*/  @P4 STG.E.U8 desc[UR14][R196.64], R201 ;  /* 0x000000c9c4004986 */ /* 0x0003e2000c10110e */
[----:B------:R-:W-:Y:S02]  /*13060*/  PRMT R215, R201, 0x9910, RZ ;  /* 0x00009910c9d77816 */ /* 0x000fe400000000ff */
[----:B-1----:R-:W-:-:S04]  /*13070*/  IADD3 R196, P4, PT, R198, R3, RZ ;  /* 0x00000003c6c47210 */ /* 0x002fc80007f9e0ff */
[----:B------:R-:W-:Y:S02]  /*13080*/  LEA.HI.X.SX32 R197, R198, R2, 0x1, P4 ;  /* 0x00000002c6c57211 */ /* 0x000fe400020f0eff */
[----:B------:R-:W-:-:S05]  /*13090*/  SHF.R.S32.HI R198, RZ, 0x8, R215 ;  /* 0x00000008ffc67819 */ /* 0x000fca00000114d7 */
[----:B------:R1:W-:Y:S01]  /*130a0*/  @P5 STG.E.U8 desc[UR14][R196.64], R198 ;  /* 0x000000c6c4005986 */ /* 0x0003e2000c10110e */
[----:B------:R-:W-:Y:S01]  /*130b0*/  VIADD R203, R204, UR5 ;  /* 0x00000005cccb7c36 */ /* 0x000fe20008000000 */
[----:B------:R-:W-:Y:S02]  /*130c0*/  ISETP.LT.AND P1, PT, R207, UR27, !P0 ;  /* 0x0000001bcf007c0c */ /* 0x000fe4000c721270 */
[----:B------:R-:W-:Y:S02]  /*130d0*/  ISETP.LT.AND P3, PT, R210, UR28, !P0 ;  /* 0x0000001cd2007c0c */ /* 0x000fe4000c761270 */
[----:B-1----:R-:W-:Y:S01]  /*130e0*/  IADD3 R196, P5, PT, R204, R3, RZ ;  /* 0x00000003ccc47210 */ /* 0x002fe20007fbe0ff */
[----:B------:R-:W-:Y:S02]  /*130f0*/  VIADD R205, R203, UR5 ;  /* 0x00000005cbcd7c36 */ /* 0x000fe40008000000 */
[----:B------:R-:W-:Y:S01]  /*13100*/  VIADD R212, R0, 0xaf ;  /* 0x000000af00d47836 */ /* 0x000fe20000000000 */
[----:B------:R-:W-:-:S02]  /*13110*/  LEA.HI.X.SX32 R197, R204, R2, 0x1, P5 ;  /* 0x00000002ccc57211 */ /* 0x000fc400028f0eff */
[----:B------:R-:W-:Y:S01]  /*13120*/  ISETP.LT.AND P4, PT, R216, UR34, !P0 ;  /* 0x00000022d8007c0c */ /* 0x000fe2000c781270 */
[----:B------:R-:W-:Y:S01]  /*13130*/  VIADD R206, R205, UR5 ;  /* 0x00000005cdce7c36 */ /* 0x000fe20008000000 */
[----:B------:R-:W-:Y:S01]  /*13140*/  ISETP.LT.AND P6, PT, R212, UR33, !P0 ;  /* 0x00000021d4007c0c */ /* 0x000fe2000c7c1270 */
[----:B------:R1:W-:Y:S01]  /*13150*/  @P2 STG.E.U8 desc[UR14][R196.64], R218 ;  /* 0x000000dac4002986 */ /* 0x0003e2000c10110e */
[----:B------:R-:W-:Y:S01]  /*13160*/  VIADD R198, R0, 0xb1 ;  /* 0x000000b100c67836 */ /* 0x000fe20000000000 */
[----:B------:R-:W0:Y:S01]  /*13170*/  LDCU UR33, c[0x0][0x39c] ;  /* 0x00007380ff2177ac */ /* 0x000e220008000800 */
[----:B------:R-:W0:Y:S01]  /*13180*/  LDCU UR28, c[0x0][0x3b8] ;  /* 0x00007700ff1c77ac */ /* 0x000e220008000800 */
[----:B------:R-:W0:Y:S01]  /*13190*/  LDCU UR27, c[0x0][0x3b8] ;  /* 0x00007700ff1b77ac */ /* 0x000e220008000800 */
[C---:B-1----:R-:W-:Y:S01]  /*131a0*/  IADD3 R196, P2, PT, R203.reuse, R3, RZ ;  /* 0x00000003cbc47210 */ /* 0x042fe20007f5e0ff */
[----:B------:R-:W1:Y:S03]  /*131b0*/  LDCU UR34, c[0x0][0x3b8] ;  /* 0x00007700ff2277ac */ /* 0x000e660008000800 */
[----:B------:R-:W-:-:S05]  /*131c0*/  LEA.HI.X.SX32 R197, R203, R2, 0x1, P2 ;  /* 0x00000002cbc57211 */ /* 0x000fca00010f0eff */
[----:B------:R0:W-:Y:S02]  /*131d0*/  @P1 STG.E.U8 desc[UR14][R196.64], R221 ;  /* 0x000000ddc4001986 */ /* 0x0001e4000c10110e */
[----:B0-----:R-:W-:-:S04]  /*131e0*/  IADD3 R196, P1, PT, R205, R3, RZ ;  /* 0x00000003cdc47210 */ /* 0x001fc80007f3e0ff */
[----:B------:R-:W-:-:S05]  /*131f0*/  LEA.HI.X.SX32 R197, R205, R2, 0x1, P1 ;  /* 0x00000002cdc57211 */ /* 0x000fca00008f0eff */
[----:B------:R0:W-:Y:S01]  /*13200*/  @P3 STG.E.U8 desc[UR14][R196.64], R222 ;  /* 0x000000dec4003986 */ /* 0x0001e2000c10110e */
[----:B------:R-:W-:Y:S01]  /*13210*/  VIADD R200, R206, UR5 ;  /* 0x00000005cec87c36 */ /* 0x000fe20008000000 */
[----:B0-----:R-:W-:Y:S02]  /*13220*/  PRMT R222, R222, 0x9910, RZ ;  /* 0x00009910dede7816 */ /* 0x001fe400000000ff */
[C---:B------:R-:W-:Y:S02]  /*13230*/  IADD3 R196, P3, PT, R206.reuse, R3, RZ ;  /* 0x00000003cec47210 */ /* 0x040fe40007f7e0ff */
[----:B------:R-:W-:Y:S02]  /*13240*/  SHF.R.S32.HI R222, RZ, 0x8, R222 ;  /* 0x00000008ffde7819 */ /* 0x000fe400000114de */
[----:B------:R-:W-:-:S05]  /*13250*/  LEA.HI.X.SX32 R197, R206, R2, 0x1, P3 ;  /* 0x00000002cec57211 */ /* 0x000fca00018f0eff */
[----:B------:R0:W-:Y:S01]  /*13260*/  @P6 STG.E.U8 desc[UR14][R196.64], R222 ;  /* 0x000000dec4006986 */ /* 0x0001e2000c10110e */
[----:B------:R-:W-:Y:S01]  /*13270*/  VIADD R208, R200, UR5 ;  /* 0x00000005c8d07c36 */ /* 0x000fe20008000000 */
[----:B------:R-:W-:Y:S02]  /*13280*/  ISETP.LT.AND P5, PT, R198, UR35, !P0 ;  /* 0x00000023c6007c0c */ /* 0x000fe4000c7a1270 */
[----:B0-----:R-:W-:Y:S02]  /*13290*/  IADD3 R196, P6, PT, R200, R3, RZ ;  /* 0x00000003c8c47210 */ /* 0x001fe40007fde0ff */
[----:B------:R-:W-:Y:S01]  /*132a0*/  F2FP.SATFINITE.E5M2.F32.PACK_AB_MERGE_C R222, R145, R144, RZ ;  /* 0x0000009091de723e */ /* 0x000fe200048060ff */
[----:B------:R-:W-:Y:S01]  /*132b0*/  VIADD R198, R0, 0xb2 ;  /* 0x000000b200c67836 */ /* 0x000fe20000000000 */
[----:B------:R-:W-:Y:S01]  /*132c0*/  LEA.HI.X.SX32 R197, R200, R2, 0x1, P6 ;  /* 0x00000002c8c57211 */ /* 0x000fe200030f0eff */
[----:B------:R-:W-:Y:S01]  /*132d0*/  VIADD R207, R208, UR5 ;  /* 0x00000005d0cf7c36 */ /* 0x000fe20008000000 */
[----:B------:R-:W0:Y:S03]  /*132e0*/  LDCU UR35, c[0x0][0x3b8] ;  /* 0x00007700ff2377ac */ /* 0x000e260008000800 */
[----:B------:R1:W-:Y:S01]  /*132f0*/  @P4 STG.E.U8 desc[UR14][R196.64], R222 ;  /* 0x000000dec4004986 */ /* 0x0003e2000c10110e */
[----:B------:R-:W-:-:S02]  /*13300*/  ISETP.LT.AND P2, PT, R198, UR36, !P0 ;  /* 0x00000024c6007c0c */ /* 0x000fc4000c741270 */
[-C--:B-1----:R-:W-:Y:S02]  /*13310*/  IADD3 R196, P4, PT, R208, R3.reuse, RZ ;  /* 0x00000003d0c47210 */ /* 0x082fe40007f9e0ff */
[----:B------:R-:W-:Y:S01]  /*13320*/  PRMT R222, R222, 0x9910, RZ ;  /* 0x00009910dede7816 */ /* 0x000fe200000000ff */
[----:B------:R-:W-:Y:S01]  /*13330*/  VIADD R199, R207, UR5 ;  /* 0x00000005cfc77c36 */ /* 0x000fe20008000000 */
[----:B------:R-:W-:Y:S01]  /*13340*/  LEA.HI.X.SX32 R197, R208, R2, 0x1, P4 ;  /* 0x00000002d0c57211 */ /* 0x000fe200020f0eff */
[----:B------:R-:W-:Y:S01]  /*13350*/  VIADD R198, R0, 0xb3 ;  /* 0x000000b300c67836 */ /* 0x000fe20000000000 */
[----:B------:R-:W-:Y:S01]  /*13360*/  SHF.R.S32.HI R208, RZ, 0x8, R222 ;  /* 0x00000008ffd07819 */ /* 0x000fe200000114de */
[----:B------:R-:W1:Y:S04]  /*13370*/  LDCU UR36, c[0x0][0x3b8] ;  /* 0x00007700ff2477ac */ /* 0x000e680008000800 */
[----:B------:R0:W-:Y:S01]  /*13380*/  @P5 STG.E.U8 desc[UR14][R196.64], R208 ;  /* 0x000000d0c4005986 */ /* 0x0001e2000c10110e */
[----:B------:R-:W-:Y:S01]  /*13390*/  VIADD R209, R199, UR5 ;  /* 0x00000005c7d17c36 */ /* 0x000fe20008000000 */
[----:B0-----:R-:W-:-:S04]  /*133a0*/  IADD3 R196, P5, PT, R207, R3, RZ ;  /* 0x00000003cfc47210 */ /* 0x001fc80007fbe0ff */
[----:B------:R-:W-:Y:S02]  /*133b0*/  LEA.HI.X.SX32 R197, R207, R2, 0x1, P5 ;  /* 0x00000002cfc57211 */ /* 0x000fe400028f0eff */
[----:B------:R-:W-:Y:S01]  /*133c0*/  F2FP.SATFINITE.E5M2.F32.PACK_AB_MERGE_C R207, R143, R142, RZ ;  /* 0x0000008e8fcf723e */ /* 0x000fe200048060ff */
[----:B------:R-:W-:-:S04]  /*133d0*/  VIADD R202, R209, UR5 ;  /* 0x00000005d1ca7c36 */ /* 0x000fc80008000000 */
[----:B------:R0:W-:Y:S01]  /*133e0*/  @P2 STG.E.U8 desc[UR14][R196.64], R207 ;  /* 0x000000cfc4002986 */ /* 0x0001e2000c10110e */
[----:B------:R-:W-:Y:S01]  /*133f0*/  VIADD R211, R202, UR5 ;  /* 0x00000005cad37c36 */ /* 0x000fe20008000000 */
[----:B0-----:R-:W-:Y:S02]  /*13400*/  IADD3 R196, P2, PT, R199, R3, RZ ;  /* 0x00000003c7c47210 */ /* 0x001fe40007f5e0ff */
[----:B------:R-:W-:Y:S02]  /*13410*/  PRMT R207, R207, 0x9910, RZ ;  /* 0x00009910cfcf7816 */ /* 0x000fe400000000ff */
[----:B------:R-:W-:Y:S02]  /*13420*/  LEA.HI.X.SX32 R197, R199, R2, 0x1, P2 ;  /* 0x00000002c7c57211 */ /* 0x000fe400010f0eff */
[----:B------:R-:W-:Y:S02]  /*13430*/  SHF.R.S32.HI R199, RZ, 0x8, R207 ;  /* 0x00000008ffc77819 */ /* 0x000fe400000114cf */
[----:B------:R-:W-:Y:S01]  /*13440*/  F2FP.SATFINITE.E5M2.F32.PACK_AB_MERGE_C R207, R133, R132, RZ ;  /* 0x0000008485cf723e */ /* 0x000fe200048060ff */
[----:B------:R-:W-:Y:S01]  /*13450*/  VIADD R210, R211, UR5 ;  /* 0x00000005d3d27c36 */ /* 0x000fe20008000000 */
[----:B------:R-:W2:Y:S04]  /*13460*/  LDL.LU R132, [R1+0x2f8] ;  /* 0x0002f80001847983 */ /* 0x000ea80000300800 */
[----:B------:R-:W2:Y:S01]  /*13470*/  LDL.LU R133, [R1+0x2fc] ;  /* 0x0002fc0001857983 */ /* 0x000ea20000300800 */
[----:B------:R-:W-:-:S03]  /*13480*/  VIADD R213, R210, UR5 ;  /* 0x00000005d2d57c36 */ /* 0x000fc60008000000 */
[----:B------:R-:W2:Y:S01]  /*13490*/  LDL.LU R148, [R1+0x100] ;  /* 0x0001000001947983 */ /* 0x000ea20000300800 */
[----:B------:R-:W-:-:S03]  /*134a0*/  VIADD R212, R213, UR5 ;  /* 0x00000005d5d47c36 */ /* 0x000fc60008000000 */
[----:B------:R-:W2:Y:S01]  /*134b0*/  LDL.LU R149, [R1+0x104] ;  /* 0x0001040001957983 */ /* 0x000ea20000300800 */
[----:B------:R-:W-:-:S03]  /*134c0*/  VIADD R201, R212, UR5 ;  /* 0x00000005d4c97c36 */ /* 0x000fc60008000000 */
[----:B------:R-:W2:Y:S01]  /*134d0*/  LDL.LU R146, [R1+0x108] ;  /* 0x0001080001927983 */ /* 0x000ea20000300800 */
[----:B------:R-:W-:-:S03]  /*134e0*/  VIADD R214, R201, UR5 ;  /* 0x00000005c9d67c36 */ /* 0x000fc60008000000 */
[----:B------:R-:W2:Y:S01]  /*134f0*/  LDL.LU R147, [R1+0x10c] ;  /* 0x00010c0001937983 */ /* 0x000ea20000300800 */
[----:B------:R-:W-:Y:S01]  /*13500*/  VIADD R215, R214, UR5 ;  /* 0x00000005d6d77c36 */ /* 0x000fe20008000000 */
[----:B------:R-:W-:Y:S02]  /*13510*/  ISETP.LT.AND P1, PT, R198, UR37, !P0 ;  /* 0x00000025c6007c0c */ /* 0x000fe4000c721270 */
[----:B------:R-:W2:Y:S01]  /*13520*/  LDL.LU R144, [R1+0x110] ;  /* 0x0001100001907983 */ /* 0x000ea20000300800 */
[----:B------:R-:W-:Y:S01]  /*13530*/  VIADD R217, R215, UR5 ;  /* 0x00000005d7d97c36 */ /* 0x000fe20008000000 */
[----:B------:R-:W0:Y:S01]  /*13540*/  LDCU UR37, c[0x0][0x3b8] ;  /* 0x00007700ff2577ac */ /* 0x000e220008000800 */
[----:B------:R-:W-:Y:S01]  /*13550*/  VIADD R198, R0, 0xb4 ;  /* 0x000000b400c67836 */ /* 0x000fe20000000000 */
[----:B------:R-:W2:Y:S01]  /*13560*/  LDL.LU R145, [R1+0x114] ;  /* 0x0001140001917983 */ /* 0x000ea20000300800 */
[----:B------:R-:W-:-:S03]  /*13570*/  VIADD R216, R217, UR5 ;  /* 0x00000005d9d87c36 */ /* 0x000fc60008000000 */
[----:B------:R-:W-:Y:S01]  /*13580*/  ISETP.LT.AND P3, PT, R198, UR38, !P0 ;  /* 0x00000026c6007c0c */ /* 0x000fe2000c761270 */
[----:B------:R-:W-:Y:S01]  /*13590*/  VIADD R204, R216, UR5 ;  /* 0x00000005d8cc7c36 */ /* 0x000fe20008000000 */
[----:B------:R-:W2:Y:S01]  /*135a0*/  LDL.LU R142, [R1+0x118] ;  /* 0x00011800018e7983 */ /* 0x000ea20000300800 */
[----:B------:R-:W-:Y:S01]  /*135b0*/  VIADD R198, R0, 0xb5 ;  /* 0x000000b500c67836 */ /* 0x000fe20000000000 */
[----:B------:R-:W0:Y:S01]  /*135c0*/  LDCU UR38, c[0x0][0x3b8] ;  /* 0x00007700ff2677ac */ /* 0x000e220008000800 */
[----:B------:R-:W-:Y:S01]  /*135d0*/  VIADD R219, R204, UR5 ;  /* 0x00000005ccdb7c36 */ /* 0x000fe20008000000 */
[----:B------:R0:W-:Y:S03]  /*135e0*/  @P1 STG.E.U8 desc[UR14][R196.64], R199 ;  /* 0x000000c7c4001986 */ /* 0x0001e6000c10110e */
[----:B------:R-:W-:Y:S01]  /*135f0*/  VIADD R218, R219, UR5 ;  /* 0x00000005dbda7c36 */ /* 0x000fe20008000000 */
[----:B------:R-:W2:Y:S03]  /*13600*/  LDL.LU R143, [R1+0x11c] ;  /* 0x00011c00018f7983 */ /* 0x000ea60000300800 */
        /* <DEDUP_REMOVED lines=10> */
[----:B0-----:R-:W-:-:S03]  /*136b0*/  IADD3 R196, P1, PT, R209, R3, RZ ;  /* 0x00000003d1c47210 */ /* 0x001fc60007f3e0ff */
[----:B------:R-:W-:Y:S01]  /*136c0*/  VIADD R242, R238, UR5 ;  /* 0x00000005eef27c36 */ /* 0x000fe20008000000 */
[----:B------:R-:W-:-:S03]  /*136d0*/  LEA.HI.X.SX32 R197, R209, R2, 0x1, P1 ;  /* 0x00000002d1c57211 */ /* 0x000fc600008f0eff */
[----:B------:R-:W-:Y:S01]  /*136e0*/  VIADD R200, R242, UR5 ;  /* 0x00000005f2c87c36 */ /* 0x000fe20008000000 */
[----:B------:R-:W-:Y:S02]  /*136f0*/  F2FP.SATFINITE.E5M2.F32.PACK_AB_MERGE_C R199, R141, R140, RZ ;  /* 0x0000008c8dc7723e */ /* 0x000fe400048060ff */
[----:B------:R-:W-:Y:S01]  /*13700*/  ISETP.LT.AND P6, PT, R198, UR39, !P0 ;  /* 0x00000027c6007c0c */ /* 0x000fe2000c7c1270 */
[----:B------:R-:W-:Y:S01]  /*13710*/  VIADD R240, R200, UR5 ;  /* 0x00000005c8f07c36 */ /* 0x000fe20008000000 */
[----:B------:R-:W2:Y:S01]  /*13720*/  LDL.LU R140, [R1+0x120] ;  /* 0x00012000018c7983 */ /* 0x000ea20000300800 */
[----:B------:R-:W-:Y:S01]  /*13730*/  VIADD R198, R0, 0xb6 ;  /* 0x000000b600c67836 */ /* 0x000fe20000000000 */
[----:B------:R-:W0:Y:S01]  /*13740*/  LDCU UR39, c[0x0][0x3b8] ;  /* 0x00007700ff2777ac */ /* 0x000e220008000800 */
[----:B------:R-:W-:Y:S01]  /*13750*/  VIADD R243, R240, UR5 ;  /* 0x00000005f0f37c36 */ /* 0x000fe20008000000 */
[----:B------:R1:W-:Y:S02]  /*13760*/  @P3 STG.E.U8 desc[UR14][R196.64], R199 ;  /* 0x000000c7c4003986 */ /* 0x0003e4000c10110e */
[----:B------:R-:W-:Y:S01]  /*13770*/  ISETP.LT.AND P4, PT, R198, UR40, !P0 ;  /* 0x00000028c6007c0c */ /* 0x000fe2000c781270 */
[----:B------:R-:W-:Y:S01]  /*13780*/  VIADD R198, R0, 0xb7 ;  /* 0x000000b700c67836 */ /* 0x000fe20000000000 */
[----:B------:R-:W2:Y:S01]  /*13790*/  LDL.LU R141, [R1+0x124] ;  /* 0x00012400018d7983 */ /* 0x000ea20000300800 */
[----:B------:R-:W-:Y:S01]  /*137a0*/  VIADD R244, R243, UR5 ;  /* 0x00000005f3f47c36 */ /* 0x000fe20008000000 */
[----:B------:R-:W0:Y:S01]  /*137b0*/  LDCU UR40, c[0x0][0x3b8] ;  /* 0x00007700ff2877ac */ /* 0x000e220008000800 */
[----:B-1----:R-:W-:-:S02]  /*137c0*/  PRMT R199, R199, 0x9910, RZ ;  /* 0x00009910c7c77816 */ /* 0x002fc400000000ff */
[C---:B------:R-:W-:Y:S02]  /*137d0*/  IADD3 R196, P3, PT, R202.reuse, R3, RZ ;  /* 0x00000003cac47210 */ /* 0x040fe40007f7e0ff */
[----:B------:R-:W-:Y:S02]  /*137e0*/  SHF.R.S32.HI R199, RZ, 0x8, R199 ;  /* 0x00000008ffc77819 */ /* 0x000fe400000114c7 */
[----:B------:R-:W-:Y:S01]  /*137f0*/  LEA.HI.X.SX32 R197, R202, R2, 0x1, P3 ;  /* 0x00000002cac57211 */ /* 0x000fe200018f0eff */
[----:B------:R-:W-:Y:S01]  /*13800*/  VIADD R62, R244, UR5 ;  /* 0x00000005f43e7c36 */ /* 0x000fe20008000000 */
[----:B------:R-:W-:Y:S01]  /*13810*/  ISETP.LT.AND P5, PT, R198, UR50, !P0 ;  /* 0x00000032c6007c0c */ /* 0x000fe2000c7a1270 */
[----:B------:R-:W-:Y:S01]  /*13820*/  VIADD R198, R0, 0xb8 ;  /* 0x000000b800c67836 */ /* 0x000fe20000000000 */
[----:B------:R-:W1:Y:S01]  /*13830*/  LDCU UR50, c[0x0][0x3b8] ;  /* 0x00007700ff3277ac */ /* 0x000e620008000800 */
[----:B------:R0:W-:Y:S01]  /*13840*/  @P6 STG.E.U8 desc[UR14][R196.64], R199 ;  /* 0x000000c7c4006986 */ /* 0x0001e2000c10110e */
[----:B------:R-:W-:-:S02]  /*13850*/  VIADD R64, R62, UR5 ;  /* 0x000000053e407c36 */ /* 0x000fc40008000000 */
[----:B------:R-:W-:Y:S01]  /*13860*/  ISETP.LT.AND P2, PT, R198, UR51, !P0 ;  /* 0x00000033c6007c0c */ /* 0x000fe2000c741270 */
[----:B------:R-:W-:Y:S01]  /*13870*/  VIADD R198, R0, 0xb9 ;  /* 0x000000b900c67836 */ /* 0x000fe20000000000 */
[----:B------:R-:W1:Y:S01]  /*13880*/  LDCU UR51, c[0x0][0x3b8] ;  /* 0x00007700ff3377ac */ /* 0x000e620008000800 */
[----:B------:R-:W-:Y:S01]  /*13890*/  VIADD R61, R64, UR5 ;  /* 0x00000005403d7c36 */ /* 0x000fe20008000000 */
[----:B0-----:R-:W-:Y:S02]  /*138a0*/  IADD3 R196, P6, PT, R211, R3, RZ ;  /* 0x00000003d3c47210 */ /* 0x001fe40007fde0ff */
[----:B------:R-:W-:Y:S02]  /*138b0*/  F2FP.SATFINITE.E5M2.F32.PACK_AB_MERGE_C R199, R139, R138, RZ ;  /* 0x0000008a8bc7723e */ /* 0x000fe400048060ff */
[----:B------:R-:W-:Y:S01]  /*138c0*/  LEA.HI.X.SX32 R197, R211, R2, 0x1, P6 ;  /* 0x00000002d3c57211 */ /* 0x000fe200030f0eff */
[----:B------:R-:W-:Y:S01]  /*138d0*/  VIADD R59, R61, UR5 ;  /* 0x000000053d3b7c36 */ /* 0x000fe20008000000 */
[----:B------:R-:W-:Y:S01]  /*138e0*/  ISETP.LT.AND P1, PT, R198, UR52, !P0 ;  /* 0x00000034c6007c0c */ /* 0x000fe2000c721270 */
[----:B------:R-:W-:Y:S01]  /*138f0*/  VIADD R198, R0, 0xba ;  /* 0x000000ba00c67836 */ /* 0x000fe20000000000 */
[----:B------:R-:W5:Y:S04]  /*13900*/  LDL.LU R138, [R1+0x128] ;  /* 0x00012800018a7983 */ /* 0x000f680000300800 */
[----:B------:R0:W-:Y:S01]  /*13910*/  @P4 STG.E.U8 desc[UR14][R196.64], R199 ;  /* 0x000000c7c4004986 */ /* 0x0001e2000c10110e */
[----:B------:R-:W-:Y:S01]  /*13920*/  VIADD R58, R59, UR5 ;  /* 0x000000053b3a7c36 */ /* 0x000fe20008000000 */
[----:B----4-:R-:W-:Y:S01]  /*13930*/  ISETP.LT.AND P3, PT, R198, UR17, !P0 ;  /* 0x00000011c6007c0c */ /* 0x010fe2000c761270 */
[----:B------:R-:W-:Y:S01]  /*13940*/  VIADD R198, R0, 0xbb ;  /* 0x000000bb00c67836 */ /* 0x000fe20000000000 */
[----:B------:R-:W5:Y:S01]  /*13950*/  LDL.LU R139, [R1+0x12c] ;  /* 0x00012c00018b7983 */ /* 0x000f620000300800 */
[----:B------:R-:W-:Y:S01]  /*13960*/  VIADD R60, R58, UR5 ;  /* 0x000000053a3c7c36 */ /* 0x000fe20008000000 */
[----:B------:R-:W4:Y:S01]  /*13970*/  LDCU UR17, c[0x0][0x3b8] ;  /* 0x00007700ff1177ac */ /* 0x000f220008000800 */
[----:B------:R-:W1:Y:S01]  /*13980*/  LDCU UR52, c[0x0][0x3b8] ;  /* 0x00007700ff3477ac */ /* 0x000e620008000800 */
[----:B0-----:R-:W-:-:S02]  /*13990*/  PRMT R199, R199, 0x9910, RZ ;  /* 0x00009910c7c77816 */ /* 0x001fc400000000ff */
[C---:B------:R-:W-:Y:S02]  /*139a0*/  IADD3 R196, P4, PT, R210.reuse, R3, RZ ;  /* 0x00000003d2c47210 */ /* 0x040fe40007f9e0ff */
[----:B------:R-:W-:Y:S02]  /*139b0*/  SHF.R.S32.HI R199, RZ, 0x8, R199 ;  /* 0x00000008ffc77819 */ /* 0x000fe400000114c7 */
[----:B------:R-:W-:Y:S01]  /*139c0*/  LEA.HI.X.SX32 R197, R210, R2, 0x1, P4 ;  /* 0x00000002d2c57211 */ /* 0x000fe200020f0eff */
[----:B------:R-:W-:Y:S01]  /*139d0*/  VIADD R57, R60, UR5 ;  /* 0x000000053c397c36 */ /* 0x000fe20008000000 */
[----:B------:R-:W-:-:S03]  /*139e0*/  ISETP.LT.AND P6, PT, R198, UR16, !P0 ;  /* 0x00000010c6007c0c */ /* 0x000fc6000c7c1270 */
[----:B------:R0:W-:Y:S01]  /*139f0*/  @P5 STG.E.U8 desc[UR14][R196.64], R199 ;  /* 0x000000c7c4005986 */ /* 0x0001e2000c10110e */
[----:B------:R-:W-:Y:S01]  /*13a00*/  VIADD R198, R0, 0xbc ;  /* 0x000000bc00c67836 */ /* 0x000fe20000000000 */
[----:B------:R-:W1:Y:S01]  /*13a10*/  LDCU UR16, c[0x0][0x3b8] ;  /* 0x00007700ff1077ac */ /* 0x000e620008000800 */
[----:B------:R-:W-:Y:S01]  /*13a20*/  VIADD R55, R57, UR5 ;  /* 0x0000000539377c36 */ /* 0x000fe20008000000 */
[----:B0-----:R-:W-:Y:S02]  /*13a30*/  IADD3 R196, P5, PT, R213, R3, RZ ;  /* 0x00000003d5c47210 */ /* 0x001fe40007fbe0ff */
[----:B------:R-:W-:Y:S02]  /*13a40*/  F2FP.SATFINITE.E5M2.F32.PACK_AB_MERGE_C R199, R137, R136, RZ ;  /* 0x0000008889c7723e */ /* 0x000fe400048060ff */
[----:B------:R-:W-:Y:S02]  /*13a50*/  LEA.HI.X.SX32 R197, R213, R2, 0x1, P5 ;  /* 0x00000002d5c57211 */ /* 0x000fe400028f0eff */
[----:B------:R-:W-:Y:S01]  /*13a60*/  ISETP.LT.AND P4, PT, R198, UR13, !P0 ;  /* 0x0000000dc6007c0c */ /* 0x000fe2000c781270 */
[----:B------:R-:W-:Y:S01]  /*13a70*/  VIADD R198, R0, 0xbd ;  /* 0x000000bd00c67836 */ /* 0x000fe20000000000 */
[----:B------:R-:W4:Y:S01]  /*13a80*/  LDL.LU R136, [R1+0x130] ;  /* 0x0001300001887983 */ /* 0x000f220000300800 */
[----:B------:R-:W-:Y:S01]  /*13a90*/  VIADD R54, R55, UR5 ;  /* 0x0000000537367c36 */ /* 0x000fe20008000000 */
[----:B------:R-:W0:Y:S02]  /*13aa0*/  LDCU UR13, c[0x0][0x39c] ;  /* 0x00007380ff0d77ac */ /* 0x000e240008000800 */
[----:B------:R1:W-:Y:S01]  /*13ab0*/  @P2 STG.E.U8 desc[UR14][R196.64], R199 ;  /* 0x000000c7c4002986 */ /* 0x0003e2000c10110e */
[----:B------:R-:W-:Y:S01]  /*13ac0*/  VIADD R56, R54, UR5 ;  /* 0x0000000536387c36 */ /* 0x000fe20008000000 */
[----:B------:R-:W-:Y:S01]  /*13ad0*/  ISETP.LT.AND P5, PT, R198, UR10, !P0 ;  /* 0x0000000ac6007c0c */ /* 0x000fe2000c7a1270 */
[----:B------:R-:W-:Y:S01]  /*13ae0*/  VIADD R198, R0, 0xbe ;  /* 0x000000be00c67836 */ /* 0x000fe20000000000 */
[----:B------:R-:W4:Y:S01]  /*13af0*/  LDL.LU R137, [R1+0x134] ;  /* 0x0001340001897983 */ /* 0x000f220000300800 */
[----:B------:R-:W-:Y:S01]  /*13b00*/  VIADD R53, R56, UR5 ;  /* 0x0000000538357c36 */ /* 0x000fe20008000000 */
[----:B------:R-:W0:Y:S01]  /*13b10*/  LDCU UR10, c[0x0][0x3b8] ;  /* 0x00007700ff0a77ac */ /* 0x000e220008000800 */
[----:B-1----:R-:W-:-:S02]  /*13b20*/  PRMT R199, R199, 0x9910, RZ ;  /* 0x00009910c7c77816 */ /* 0x002fc400000000ff */
[C---:B------:R-:W-:Y:S02]  /*13b30*/  IADD3 R196, P2, PT, R212.reuse, R3, RZ ;  /* 0x00000003d4c47210 */ /* 0x040fe40007f5e0ff */
[----:B------:R-:W-:Y:S02]  /*13b40*/  SHF.R.S32.HI R199, RZ, 0x8, R199 ;  /* 0x00000008ffc77819 */ /* 0x000fe400000114c7 */
[----:B------:R-:W-:Y:S02]  /*13b50*/  LEA.HI.X.SX32 R197, R212, R2, 0x1, P2 ;  /* 0x00000002d4c57211 */ /* 0x000fe400010f0eff */
[----:B---3--:R-:W-:Y:S01]  /*13b60*/  ISETP.LT.AND P2, PT, R198, UR8, !P0 ;  /* 0x00000008c6007c0c */ /* 0x008fe2000c741270 */
[----:B------:R-:W-:Y:S01]  /*13b70*/  VIADD R198, R0, 0x1ff ;  /* 0x000001ff00c67836 */ /* 0x000fe20000000000 */
[----:B------:R-:W1:Y:S01]  /*13b80*/  LDCU UR8, c[0x0][0x39c] ;  /* 0x00007380ff0877ac */ /* 0x000e620008000800 */
[----:B------:R3:W-:Y:S01]  /*13b90*/  @P1 STG.E.U8 desc[UR14][R196.64], R199 ;  /* 0x000000c7c4001986 */ /* 0x0007e2000c10110e */
[----:B------:R-:W-:-:S04]  /*13ba0*/  VIADD R51, R53, UR5 ;  /* 0x0000000535337c36 */ /* 0x000fc80008000000 */
[----:B------:R-:W-:Y:S01]  /*13bb0*/  VIADD R50, R51, UR5 ;  /* 0x0000000533327c36 */ /* 0x000fe20008000000 */
[----:B---3--:R-:W-:-:S04]  /*13bc0*/  IADD3 R196, P1, PT, R201, R3, RZ ;  /* 0x00000003c9c47210 */ /* 0x008fc80007f3e0ff */
[----:B------:R-:W-:Y:S02]  /*13bd0*/  LEA.HI.X.SX32 R197, R201, R2, 0x1, P1 ;  /* 0x00000002c9c57211 */ /* 0x000fe400008f0eff */
[----:B------:R-:W-:Y:S01]  /*13be0*/  ISETP.LT.AND P1, PT, R198, UR4, !P0 ;  /* 0x00000004c6007c0c */ /* 0x000fe2000c721270 */
[----:B------:R-:W-:Y:S01]  /*13bf0*/  VIADD R52, R50, UR5 ;  /* 0x0000000532347c36 */ /* 0x000fe20008000000 */
[----:B------:R-:W-:Y:S01]  /*13c00*/  F2FP.SATFINITE.E5M2.F32.PACK_AB_MERGE_C R198, R135, R134, RZ ;  /* 0x0000008687c6723e */ /* 0x000fe200048060ff */
[----:B------:R-:W3:Y:S01]  /*13c10*/  LDCU UR4, c[0x0][0x39c] ;  /* 0x00007380ff0477ac */ /* 0x000ee20008000800 */
[----:B------:R-:W4:Y:S04]  /*13c20*/  LDL.LU R134, [R1+0x138] ;  /* 0x0001380001867983 */ /* 0x000f280000300800 */
[----:B------:R-:W4:Y:S01]  /*13c30*/  LDL.LU R135, [R1+0x13c] ;  /* 0x00013c0001877983 */ /* 0x000f220000300800 */
        /* <DEDUP_REMOVED lines=24> */
[----:B------:R0:W-:Y:S03]  /*13dc0*/  @P3 STG.E.U8 desc[UR14][R196.64], R198 ;  /* 0x000000c6c4003986 */ /* 0x0001e6000c10110e */
[----:B------:R-:W-:Y:S01]  /*13dd0*/  VIADD R25, R28, UR5 ;  /* 0x000000051c197c36 */ /* 0x000fe20008000000 */
[----:B------:R-:W-:-:S03]  /*13de0*/  PRMT R202, R198, 0x9910, RZ ;  /* 0x00009910c6ca7816 */ /* 0x000fc600000000ff */
[----:B------:R-:W-:Y:S01]  /*13df0*/  VIADD R23, R25, UR5 ;  /* 0x0000000519177c36 */ /* 0x000fe20008000000 */
[----:B0-----:R-:W-:-:S03]  /*13e00*/  IADD3 R198, P3, PT, R214, R3, RZ ;  /* 0x00000003d6c67210 */ /* 0x001fc60007f7e0ff */
[----:B------:R-:W-:Y:S01]  /*13e10*/  VIADD R22, R23, UR5 ;  /* 0x0000000517167c36 */ /* 0x000fe20008000000 */
[-C--:B------:R-:W-:Y:S01]  /*13e20*/  LEA.HI.X.SX32 R199, R214, R2.reuse, 0x1, P3 ;  /* 0x00000002d6c77211 */ /* 0x080fe200018f0eff */
[----:B------:R-:W-:Y:S01]  /*13e30*/  VIADD R201, R0, 0xbf ;  /* 0x000000bf00c97836 */ /* 0x000fe20000000000 */
[C---:B------:R-:W-:Y:S01]  /*13e40*/  IADD3 R196, P3, PT, R215.reuse, R3, RZ ;  /* 0x00000003d7c47210 */ /* 0x040fe20007f7e0ff */
[----:B------:R-:W-:Y:S01]  /*13e50*/  VIADD R24, R22, UR5 ;  /* 0x0000000516187c36 */ /* 0x000fe20008000000 */
[----:B------:R-:W-:Y:S02]  /*13e60*/  SHF.R.S32.HI R202, RZ, 0x8, R202 ;  /* 0x00000008ffca7819 */ /* 0x000fe400000114ca */
[----:B------:R-:W-:Y:S01]  /*13e70*/  LEA.HI.X.SX32 R197, R215, R2, 0x1, P3 ;  /* 0x00000002d7c57211 */ /* 0x000fe200018f0eff */
[----:B------:R-:W-:Y:S01]  /*13e80*/  VIADD R21, R24, UR5 ;  /* 0x0000000518157c36 */ /* 0x000fe20008000000 */
[----:B---3--:R-:W-:Y:S01]  /*13e90*/  ISETP.LT.AND P3, PT, R201, UR4, !P0 ;  /* 0x00000004c9007c0c */ /* 0x008fe2000c761270 */
[----:B------:R-:W0:Y:S01]  /*13ea0*/  LDCU UR4, c[0x0][0x39c] ;  /* 0x00007380ff0477ac */ /* 0x000e220008000800 */
[----:B------:R3:W-:Y:S01]  /*13eb0*/  @P6 STG.E.U8 desc[UR14][R198.64], R202 ;  /* 0x000000cac6006986 */ /* 0x0007e2000c10110e */
[----:B------:R-:W-:-:S03]  /*13ec0*/  VIADD R19, R21, UR5 ;  /* 0x0000000515137c36 */ /* 0x000fc60008000000 */
[----:B------:R1:W-:Y:S01]  /*13ed0*/  @P4 STG.E.U8 desc[UR14][R196.64], R207 ;  /* 0x000000cfc4004986 */ /* 0x0003e2000c10110e */
[----:B------:R-:W-:Y:S01]  /*13ee0*/  VIADD R18, R19, UR5 ;  /* 0x0000000513127c36 */ /* 0x000fe20008000000 */
[----:B---3--:R-:W-:Y:S02]  /*13ef0*/  PRMT R199, R207, 0x9910, RZ ;  /* 0x00009910cfc77816 */ /* 0x008fe400000000ff */
[C---:B-1----:R-:W-:Y:S02]  /*13f00*/  IADD3 R196, P4, PT, R217.reuse, R3, RZ ;  /* 0x00000003d9c47210 */ /* 0x042fe40007f9e0ff */
[----:B------:R-:W-:Y:S02]  /*13f10*/  SHF.R.S32.HI R199, RZ, 0x8, R199 ;  /* 0x00000008ffc77819 */ /* 0x000fe400000114c7 */
[----:B------:R-:W-:Y:S01]  /*13f20*/  LEA.HI.X.SX32 R197, R217, R2, 0x1, P4 ;  /* 0x00000002d9c57211 */ /* 0x000fe200020f0eff */
[----:B------:R-:W-:-:S04]  /*13f30*/  VIADD R17, R18, UR5 ;  /* 0x0000000512117c36 */ /* 0x000fc80008000000 */
[----:B------:R1:W-:Y:S01]  /*13f40*/  @P5 STG.E.U8 desc[UR14][R196.64], R199 ;  /* 0x000000c7c4005986 */ /* 0x0003e2000c10110e */
[----:B------:R-:W-:-:S04]  /*13f50*/  VIADD R16, R17, UR5 ;  /* 0x0000000511107c36 */ /* 0x000fc80008000000 */
[----:B------:R-:W-:Y:S02]  /*13f60*/  VIADD R13, R16, UR5 ;  /* 0x00000005100d7c36 */ /* 0x000fe40008000000 */
[----:B-1----:R-:W-:Y:S01]  /*13f70*/  VIADD R197, R0, 0xc1 ;  /* 0x000000c100c57836 */ /* 0x002fe20000000000 */
[----:B------:R-:W-:-:S04]  /*13f80*/  IADD3 R196, P6, PT, R216, R3, RZ ;  /* 0x00000003d8c47210 */ /* 0x000fc80007fde0ff */
[----:B0-----:R-:W-:Y:S01]  /*13f90*/  ISETP.LT.AND P5, PT, R197, UR4, !P0 ;  /* 0x00000004c5007c0c */ /* 0x001fe2000c7a1270 */
[----:B------:R-:W-:Y:S01]  /*13fa0*/  VIADD R12, R13, UR5 ;  /* 0x000000050d0c7c36 */ /* 0x000fe20008000000 */
[-C--:B------:R-:W-:Y:S01]  /*13fb0*/  LEA.HI.X.SX32 R197, R216, R2.reuse, 0x1, P6 ;  /* 0x00000002d8c57211 */ /* 0x080fe200030f0eff */
[----:B------:R-:W-:Y:S01]  /*13fc0*/  VIADD R198, R0, 0xc0 ;  /* 0x000000c000c67836 */ /* 0x000fe20000000000 */
[CC--:B------:R-:W-:Y:S01]  /*13fd0*/  IADD3 R230, P6, PT, R204.reuse, R3.reuse, RZ ;  /* 0x00000003cce67210 */ /* 0x0c0fe20007fde0ff */
[----:B------:R-:W0:Y:S03]  /*13fe0*/  LDCU UR4, c[0x0][0x3b8] ;  /* 0x00007700ff0477ac */ /* 0x000e260008000800 */
[----:B------:R-:W-:Y:S02]  /*13ff0*/  LEA.HI.X.SX32 R231, R204, R2, 0x1, P6 ;  /* 0x00000002cce77211 */ /* 0x000fe400030f0eff */
[----:B------:R-:W-:Y:S01]  /*14000*/  IADD3 R226, P6, PT, R218, R3, RZ ;  /* 0x00000003dae27210 */ /* 0x000fe20007fde0ff */
[----:B------:R-:W-:Y:S01]  /*14010*/  VIADD R15, R12, UR5 ;  /* 0x000000050c0f7c36 */ /* 0x000fe20008000000 */
[----:B--2---:R-:W-:-:S02]  /*14020*/  F2FP.SATFINITE.E5M2.F32.PACK_AB_MERGE_C R199, R133, R132, RZ ;  /* 0x0000008485c7723e */ /* 0x004fc400048060ff */
[-C--:B------:R-:W-:Y:S01]  /*14030*/  LEA.HI.X.SX32 R227, R218, R2.reuse, 0x1, P6 ;  /* 0x00000002dae37211 */ /* 0x080fe200030f0eff */
[----:B------:R-:W-:Y:S01]  /*14040*/  VIADD R233, R15, UR5 ;  /* 0x000000050fe97c36 */ /* 0x000fe20008000000 */
[-C--:B------:R-:W-:Y:S01]  /*14050*/  IADD3 R222, P6, PT, R203, R3.reuse, RZ ;  /* 0x00000003cbde7210 */ /* 0x080fe20007fde0ff */
[----:B------:R1:W-:Y:S01]  /*14060*/  @P2 STG.E.U8 desc[UR14][R196.64], R199 ;  /* 0x000000c7c4002986 */ /* 0x0003e2000c10110e */
[-C--:B------:R-:W-:Y:S02]  /*14070*/  IADD3 R228, P2, PT, R219, R3.reuse, RZ ;  /* 0x00000003dbe47210 */ /* 0x080fe40007f5e0ff */
[-C--:B------:R-:W-:Y:S01]  /*14080*/  LEA.HI.X.SX32 R223, R203, R2.reuse, 0x1, P6 ;  /* 0x00000002cbdf7211 */ /* 0x080fe200030f0eff */
[----:B------:R-:W-:Y:S01]  /*14090*/  VIADD R236, R233, UR5 ;  /* 0x00000005e9ec7c36 */ /* 0x000fe20008000000 */
[-C--:B------:R-:W-:Y:S01]  /*140a0*/  IADD3 R218, P6, PT, R232, R3.reuse, RZ ;  /* 0x00000003e8da7210 */ /* 0x080fe20007fde0ff */
[----:B------:R-:W2:Y:S01]  /*140b0*/  LDL.LU R132, [R1+0x140] ;  /* 0x0001400001847983 */ /* 0x000ea20000300800 */
[-C--:B------:R-:W-:Y:S01]  /*140c0*/  LEA.HI.X.SX32 R229, R219, R2.reuse, 0x1, P2 ;  /* 0x00000002dbe57211 */ /* 0x080fe200010f0eff */
[----:B------:R-:W-:Y:S01]  /*140d0*/  VIADD R235, R236, UR5 ;  /* 0x00000005eceb7c36 */ /* 0x000fe20008000000 */
[----:B------:R-:W-:Y:S01]  /*140e0*/  IADD3 R224, P2, PT, R220, R3, RZ ;  /* 0x00000003dce07210 */ /* 0x000fe20007f5e0ff */
[----:B------:R-:W2:Y:S01]  /*140f0*/  LDL.LU R133, [R1+0x144] ;  /* 0x0001440001857983 */ /* 0x000ea20000300800 */
[----:B------:R-:W-:-:S02]  /*14100*/  LEA.HI.X.SX32 R219, R232, R2, 0x1, P6 ;  /* 0x00000002e8db7211 */ /* 0x000fc400030f0eff */
[-C--:B------:R-:W-:Y:S01]  /*14110*/  IADD3 R214, P6, PT, R205, R3.reuse, RZ ;  /* 0x00000003cdd67210 */ /* 0x080fe20007fde0ff */
[----:B------:R-:W-:Y:S01]  /*14120*/  VIADD R250, R235, UR5 ;  /* 0x00000005ebfa7c36 */ /* 0x000fe20008000000 */
[-C--:B------:R-:W-:Y:S02]  /*14130*/  LEA.HI.X.SX32 R225, R220, R2.reuse, 0x1, P2 ;  /* 0x00000002dce17211 */ /* 0x080fe400010f0eff */
[-C--:B------:R-:W-:Y:S02]  /*14140*/  IADD3 R220, P2, PT, R221, R3.reuse, RZ ;  /* 0x00000003dddc7210 */ /* 0x080fe40007f5e0ff */
[-C--:B------:R-:W-:Y:S02]  /*14150*/  LEA.HI.X.SX32 R215, R205, R2.reuse, 0x1, P6 ;  /* 0x00000002cdd77211 */ /* 0x080fe400030f0eff */
[----:B------:R-:W-:Y:S01]  /*14160*/  IADD3 R210, P6, PT, R206, R3, RZ ;  /* 0x00000003ced27210 */ /* 0x000fe20007fde0ff */
[----:B------:R-:W-:Y:S01]  /*14170*/  VIADD R241, R250, UR5 ;  /* 0x00000005faf17c36 */ /* 0x000fe20008000000 */
[----:B------:R-:W-:-:S02]  /*14180*/  LEA.HI.X.SX32 R221, R221, R2, 0x1, P2 ;  /* 0x00000002dddd7211 */ /* 0x000fc400010f0eff */
[-C--:B------:R-:W-:Y:S02]  /*14190*/  IADD3 R216, P2, PT, R234, R3.reuse, RZ ;  /* 0x00000003ead87210 */ /* 0x080fe40007f5e0ff */
[-C--:B------:R-:W-:Y:S02]  /*141a0*/  LEA.HI.X.SX32 R211, R206, R2.reuse, 0x1, P6 ;  /* 0x00000002ced37211 */ /* 0x080fe400030f0eff */
[-C--:B------:R-:W-:Y:S01]  /*141b0*/  IADD3 R206, P6, PT, R238, R3.reuse, RZ ;  /* 0x00000003eece7210 */ /* 0x080fe20007fde0ff */
[----:B------:R-:W-:Y:S01]  /*141c0*/  VIADD R14, R241, UR5 ;  /* 0x00000005f10e7c36 */ /* 0x000fe20008000000 */
[-C--:B------:R-:W-:Y:S02]  /*141d0*/  LEA.HI.X.SX32 R217, R234, R2.reuse, 0x1, P2 ;  /* 0x00000002ead97211 */ /* 0x080fe400010f0eff */
[-C--:B------:R-:W-:Y:S02]  /*141e0*/  IADD3 R212, P2, PT, R237, R3.reuse, RZ ;  /* 0x00000003edd47210 */ /* 0x080fe40007f5e0ff */
[----:B------:R-:W-:Y:S01]  /*141f0*/  LEA.HI.X.SX32 R207, R238, R2, 0x1, P6 ;  /* 0x00000002eecf7211 */ /* 0x000fe200030f0eff */
[----:B------:R-:W-:Y:S01]  /*14200*/  VIADD R252, R14, UR5 ;  /* 0x000000050efc7c36 */ /* 0x000fe20008000000 */
[----:B------:R-:W-:-:S02]  /*14210*/  IADD3 R202, P6, PT, R200, R3, RZ ;  /* 0x00000003c8ca7210 */ /* 0x000fc40007fde0ff */
[-C--:B------:R-:W-:Y:S01]  /*14220*/  LEA.HI.X.SX32 R213, R237, R2.reuse, 0x1, P2 ;  /* 0x00000002edd57211 */ /* 0x080fe200010f0eff */
[----:B------:R-:W-:Y:S01]  /*14230*/  VIADD R11, R252, UR5 ;  /* 0x00000005fc0b7c36 */ /* 0x000fe20008000000 */
[CC--:B------:R-:W-:Y:S02]  /*14240*/  IADD3 R208, P2, PT, R239.reuse, R3.reuse, RZ ;  /* 0x00000003efd07210 */ /* 0x0c0fe40007f5e0ff */
[-C--:B------:R-:W-:Y:S02]  /*14250*/  LEA.HI.X.SX32 R203, R200, R2.reuse, 0x1, P6 ;  /* 0x00000002c8cb7211 */ /* 0x080fe400030f0eff */
[-C--:B------:R-:W-:Y:S01]  /*14260*/  IADD3 R200, P6, PT, R240, R3.reuse, RZ ;  /* 0x00000003f0c87210 */ /* 0x080fe20007fde0ff */
[----:B-1----:R-:W-:Y:S01]  /*14270*/  VIADD R196, R0, 0xc2 ;  /* 0x000000c200c47836 */ /* 0x002fe20000000000 */
[----:B------:R-:W-:Y:S01]  /*14280*/  LEA.HI.X.SX32 R209, R239, R2, 0x1, P2 ;  /* 0x00000002efd17211 */ /* 0x000fe200010f0eff */
[----:B------:R-:W-:Y:S01]  /*14290*/  VIADD R10, R11, UR5 ;  /* 0x000000050b0a7c36 */ /* 0x000fe20008000000 */
[----:B------:R-:W-:Y:S01]  /*142a0*/  ISETP.LT.AND P4, PT, R198, UR8, !P0 ;  /* 0x00000008c6007c0c */ /* 0x000fe2000c781270 */
[----:B------:R-:W-:Y:S01]  /*142b0*/  VIADD R232, R0, 0xc3 ;  /* 0x000000c300e87836 */ /* 0x000fe20000000000 */
[----:B------:R-:W-:-:S02]  /*142c0*/  IADD3 R204, P2, PT, R242, R3, RZ ;  /* 0x00000003f2cc7210 */ /* 0x000fc40007f5e0ff */
[-C--:B------:R-:W-:Y:S01]  /*142d0*/  LEA.HI.X.SX32 R201, R240, R2.reuse, 0x1, P6 ;  /* 0x00000002f0c97211 */ /* 0x080fe200030f0eff */
[----:B------:R-:W-:Y:S01]  /*142e0*/  VIADD R9, R10, UR5 ;  /* 0x000000050a097c36 */ /* 0x000fe20008000000 */
[-C--:B------:R-:W-:Y:S01]  /*142f0*/  IADD3 R198, P6, PT, R243, R3.reuse, RZ ;  /* 0x00000003f3c67210 */ /* 0x080fe20007fde0ff */
[----:B------:R-:W1:Y:S01]  /*14300*/  LDCU UR8, c[0x0][0x3b8] ;  /* 0x00007700ff0877ac */ /* 0x000e620008000800 */
[-C--:B------:R-:W-:Y:S02]  /*14310*/  LEA.HI.X.SX32 R205, R242, R2.reuse, 0x1, P2 ;  /* 0x00000002f2cd7211 */ /* 0x080fe400010f0eff */
[----:B------:R-:W-:Y:S02]  /*14320*/  PRMT R234, R199, 0x9910, RZ ;  /* 0x00009910c7ea7816 */ /* 0x000fe400000000ff */
[----:B------:R-:W-:Y:S01]  /*14330*/  ISETP.LT.AND P2, PT, R196, UR13, !P0 ;  /* 0x0000000dc4007c0c */ /* 0x000fe2000c741270 */
[----:B------:R-:W-:Y:S01]  /*14340*/  VIADD R8, R9, UR5 ;  /* 0x0000000509087c36 */ /* 0x000fe20008000000 */
[----:B------:R-:W-:Y:S01]  /*14350*/  LEA.HI.X.SX32 R199, R243, R2, 0x1, P6 ;  /* 0x00000002f3c77211 */ /* 0x000fe200030f0eff */
[----:B------:R-:W3:Y:S01]  /*14360*/  LDCU UR13, c[0x0][0x3b8] ;  /* 0x00007700ff0d77ac */ /* 0x000ee20008000800 */
[----:B------:R-:W-:-:S02]  /*14370*/  IADD3 R196, P6, PT, R244, R3, RZ ;  /* 0x00000003f4c47210 */ /* 0x000fc40007fde0ff */
[----:B------:R-:W-:Y:S02]  /*14380*/  SHF.R.S32.HI R234, RZ, 0x8, R234 ;  /* 0x00000008ffea7819 */ /* 0x000fe400000114ea */
[----:B------:R-:W-:Y:S01]  /*14390*/  LEA.HI.X.SX32 R197, R244, R2, 0x1, P6 ;  /* 0x00000002f4c57211 */ /* 0x000fe200030f0eff */
[----:B------:R-:W-:Y:S01]  /*143a0*/  VIADD R7, R8, UR5 ;  /* 0x0000000508077c36 */ /* 0x000fe20008000000 */
[----:B------:R-:W-:Y:S01]  /*143b0*/  ISETP.LT.AND P6, PT, R232, UR33, !P0 ;  /* 0x00000021e8007c0c */ /* 0x000fe2000c7c1270 */
[----:B------:R-:W-:Y:S01]  /*143c0*/  VIADD R232, R0, 0xc4 ;  /* 0x000000c400e87836 */ /* 0x000fe20000000000 */
[----:B------:R0:W-:Y:S01]  /*143d0*/  @P3 STG.E.U8 desc[UR14][R230.64], R234 ;  /* 0x000000eae6003986 */ /* 0x0001e2000c10110e */
[----:B------:R-:W-:Y:S01]  /*143e0*/  VIADD R6, R7, UR5 ;  /* 0x0000000507067c36 */ /* 0x000fe20008000000 */
[----:B------:R-:W1:Y:S02]  /*143f0*/  LDCU UR33, c[0x0][0x3b8] ;  /* 0x00007700ff2177ac */ /* 0x000e640008000800 */
[----:B------:R-:W-:Y:S01]  /*14400*/  ISETP.LT.AND P3, PT, R232, UR77, !P0 ;  /* 0x0000004de8007c0c */ /* 0x000fe2000c761270 */
[----:B------:R-:W-:Y:S01]  /*14410*/  VIADD R251, R6, UR5 ;  /* 0x0000000506fb7c36 */ /* 0x000fe20008000000 */
[----:B------:R-:W1:Y:S01]  /*14420*/  LDCU UR5, c[0x0][0x39c] ;  /* 0x00007380ff0577ac */ /* 0x000e620008000800 */
[----:B0-----:R-:W-:Y:S01]  /*14430*/  F2FP.SATFINITE.E5M2.F32.PACK_AB_MERGE_C R231, R149, R148, RZ ;  /* 0x0000009495e7723e */ /* 0x001fe200048060ff */
[----:B------:R-:W-:Y:S01]  /*14440*/  VIADD R230, R0, 0xc5 ;  /* 0x000000c500e67836 */ /* 0x000fe20000000000 */
[----:B------:R-:W0:Y:S02]  /*14450*/  LDCU UR77, c[0x0][0x3b8] ;  /* 0x00007700ff4d77ac */ /* 0x000e240008000800 */
[----:B------:R-:W-:Y:S01]  /*14460*/  PRMT R232, R231, 0x9910, RZ ;  /* 0x00009910e7e87816 */ /* 0x000fe200000000ff */
[----:B------:R1:W-:Y:S01]  /*14470*/  @P4 STG.E.U8 desc[UR14][R228.64], R231 ;  /* 0x000000e7e4004986 */ /* 0x0003e2000c10110e */
[----:B------:R-:W-:Y:S01]  /*14480*/  VIADD R240, R251, UR75 ;  /* 0x0000004bfbf07c36 */ /* 0x000fe20008000000 */
[----:B------:R-:W-:Y:S01]  /*14490*/  ISETP.LT.AND P4, PT, R230, UR76, !P0 ;  /* 0x0000004ce6007c0c */ /* 0x000fe2000c781270 */
[----:B------:R-:W0:Y:S02]  /*144a0*/  LDCU UR75, c[0x0][0x39c] ;  /* 0x00007380ff4b77ac */ /* 0x000e240008000800 */
[----:B------:R-:W-:-:S02]  /*144b0*/  VIADD R249, R240, UR48 ;  /* 0x00000030f0f97c36 */ /* 0x000fc40008000000 */
[----:B-1----:R-:W-:Y:S01]  /*144c0*/  IMAD.MOV.U32 R229, RZ, RZ, R232 ;  /* 0x000000ffffe57224 */ /* 0x002fe200078e00e8 */
[----:B------:R-:W1:Y:S01]  /*144d0*/  LDCU UR48, c[0x0][0x39c] ;  /* 0x00007380ff3077ac */ /* 0x000e620008000800 */
[----:B------:R-:W-:-:S03]  /*144e0*/  F2FP.SATFINITE.E5M2.F32.PACK_AB_MERGE_C R230, R147, R146, RZ ;  /* 0x0000009293e6723e */ /* 0x000fc600048060ff */
[----:B------:R-:W-:Y:S01]  /*144f0*/  SHF.R.S32.HI R229, RZ, 0x8, R229 ;  /* 0x00000008ffe57819 */ /* 0x000fe200000114e5 */
[----:B------:R-:W-:Y:S01]  /*14500*/  VIADD R228, R0, 0xc6 ;  /* 0x000000c600e47836 */ /* 0x000fe20000000000 */
[----:B------:R-:W0:Y:S03]  /*14510*/  LDCU UR76, c[0x0][0x3b8] ;  /* 0x00007700ff4c77ac */ /* 0x000e260008000800 */
[----:B------:R1:W-:Y:S01]  /*14520*/  @P5 STG.E.U8 desc[UR14][R226.64], R229 ;  /* 0x000000e5e2005986 */ /* 0x0003e2000c10110e */
[----:B------:R-:W-:Y:S01]  /*14530*/  ISETP.LT.AND P5, PT, R228, UR5, !P0 ;  /* 0x00000005e4007c0c */ /* 0x000fe2000c7a1270 */
[----:B------:R-:W0:Y:S02]  /*14540*/  LDCU UR5, c[0x0][0x39c] ;  /* 0x00007380ff0577ac */ /* 0x000e240008000800 */
[----:B------:R3:W-:Y:S01]  /*14550*/  @P2 STG.E.U8 desc[UR14][R224.64], R230 ;  /* 0x000000e6e0002986 */ /* 0x0007e2000c10110e */
[----:B-1----:R-:W-:-:S04]  /*14560*/  PRMT R227, R230, 0x9910, RZ ;  /* 0x00009910e6e37816 */ /* 0x002fc800000000ff */
[----:B---3--:R-:W-:Y:S01]  /*14570*/  SHF.R.S32.HI R225, RZ, 0x8, R227 ;  /* 0x00000008ffe17819 */ /* 0x008fe200000114e3 */
[----:B------:R-:W-:Y:S01]  /*14580*/  VIADD R244, R249, UR22 ;  /* 0x00000016f9f47c36 */ /* 0x000fe20008000000 */
[----:B------:R-:W1:Y:S01]  /*14590*/  LDCU UR22, c[0x0][0x3b8] ;  /* 0x00007700ff1677ac */ /* 0x000e620008000800 */
[----:B------:R-:W-:Y:S02]  /*145a0*/  VIADD R224, R0, 0xc8 ;  /* 0x000000c800e07836 */ /* 0x000fe40000000000 */
[----:B------:R3:W-:Y:S01]  /*145b0*/  @P6 STG.E.U8 desc[UR14][R222.64], R225 ;  /* 0x000000e1de006986 */ /* 0x0007e2000c10110e */
[----:B------:R-:W-:Y:S01]  /*145c0*/  VIADD R248, R244, UR49 ;  /* 0x00000031f4f87c36 */ /* 0x000fe20008000000 */
[----:B------:R-:W0:Y:S01]  /*145d0*/  LDCU UR49, c[0x0][0x3b8] ;  /* 0x00007700ff3177ac */ /* 0x000e220008000800 */
[----:B------:R-:W-:Y:S02]  /*145e0*/  ISETP.LT.AND P6, PT, R224, UR48, !P0 ;  /* 0x00000030e0007c0c */ /* 0x000fe4000c7c1270 */
[----:B------:R-:W-:Y:S01]  /*145f0*/  VIADD R247, R248, UR32 ;  /* 0x00000020f8f77c36 */ /* 0x000fe20008000000 */
[----:B------:R-:W1:Y:S01]  /*14600*/  LDCU UR48, c[0x0][0x39c] ;  /* 0x00007380ff3077ac */ /* 0x000e620008000800 */
[----:B---3--:R-:W-:Y:S01]  /*14610*/  F2FP.SATFINITE.E5M2.F32.PACK_AB_MERGE_C R223, R145, R144, RZ ;  /* 0x0000009091df723e */ /* 0x008fe200048060ff */
[----:B------:R-:W-:Y:S01]  /*14620*/  VIADD R222, R0, 0xc9 ;  /* 0x000000c900de7836 */ /* 0x000fe20000000000 */
[----:B------:R-:W3:Y:S02]  /*14630*/  LDCU UR32, c[0x0][0x3b8] ;  /* 0x00007700ff2077ac */ /* 0x000ee40008000800 */
[----:B------:R-:W-:Y:S01]  /*14640*/  PRMT R224, R223, 0x9910, RZ ;  /* 0x00009910dfe07816 */ /* 0x000fe200000000ff */
[----:B------:R1:W-:Y:S01]  /*14650*/  @P3 STG.E.U8 desc[UR14][R220.64], R223 ;  /* 0x000000dfdc003986 */ /* 0x0003e2000c10110e */
[----:B------:R-:W-:-:S02]  /*14660*/  VIADD R246, R247, UR73 ;  /* 0x00000049f7f67c36 */ /* 0x000fc40008000000 */
[----:B------:R-:W-:Y:S01]  /*14670*/  VIADD R226, R0, 0xc7 ;  /* 0x000000c700e27836 */ /* 0x000fe20000000000 */
[----:B0-----:R-:W-:Y:S01]  /*14680*/  ISETP.LT.AND P3, PT, R222, UR5, !P0 ;  /* 0x00000005de007c0c */ /* 0x001fe2000c761270 */
[----:B------:R-:W-:Y:S01]  /*14690*/  VIADD R245, R246, UR21 ;  /* 0x00000015f6f57c36 */ /* 0x000fe20008000000 */
[----:B------:R-:W0:Y:S01]  /*146a0*/  LDCU UR21, c[0x0][0x39c] ;  /* 0x00007380ff1577ac */ /* 0x000e220008000800 */
[----:B-1----:R-:W-:Y:S01]  /*146b0*/  IMAD.MOV.U32 R221, RZ, RZ, R224 ;  /* 0x000000ffffdd7224 */ /* 0x002fe200078e00e0 */
[----:B------:R-:W-:Y:S01]  /*146c0*/  ISETP.LT.AND P2, PT, R226, UR75, !P0 ;  /* 0x0000004be2007c0c */ /* 0x000fe2000c741270 */
[----:B------:R-:W-:Y:S01]  /*146d0*/  VIADD R220, R0, 0xca ;  /* 0x000000ca00dc7836 */ /* 0x000fe20000000000 */
[----:B------:R-:W-:Y:S01]  /*146e0*/  F2FP.SATFINITE.E5M2.F32.PACK_AB_MERGE_C R222, R143, R142, RZ ;  /* 0x0000008e8fde723e */ /* 0x000fe200048060ff */
[----:B------:R-:W1:Y:S01]  /*146f0*/  LDCU UR5, c[0x0][0x39c] ;  /* 0x00007380ff0577ac */ /* 0x000e620008000800 */
[----:B------:R-:W-:Y:S01]  /*14700*/  SHF.R.S32.HI R221, RZ, 0x8, R221 ;  /* 0x00000008ffdd7819 */ /* 0x000fe200000114dd */
[----:B------:R-:W-:Y:S01]  /*14710*/  VIADD R243, R245, UR74 ;  /* 0x0000004af5f37c36 */ /* 0x000fe20008000000 */
[----:B------:R-:W0:Y:S03]  /*14720*/  LDCU UR75, c[0x0][0x3b8] ;  /* 0x00007700ff4b77ac */ /* 0x000e260008000800 */
[----:B------:R1:W-:Y:S01]  /*14730*/  @P4 STG.E.U8 desc[UR14][R218.64], R221 ;  /* 0x000000ddda004986 */ /* 0x0003e2000c10110e */
[----:B------:R-:W-:Y:S01]  /*14740*/  ISETP.LT.AND P4, PT, R220, UR48, !P0 ;  /* 0x00000030dc007c0c */ /* 0x000fe2000c781270 */
[----:B------:R-:W0:Y:S02]  /*14750*/  LDCU UR48, c[0x0][0x39c] ;  /* 0x00007380ff3077ac */ /* 0x000e240008000800 */
[----:B------:R3:W-:Y:S01]  /*14760*/  @P5 STG.E.U8 desc[UR14][R216.64], R222 ;  /* 0x000000ded8005986 */ /* 0x0007e2000c10110e */
[----:B------:R-:W0:Y:S01]  /*14770*/  LDCU UR73, c[0x0][0x3b8] ;  /* 0x00007700ff4977ac */ /* 0x000e220008000800 */
[----:B------:R-:W2:Y:S01]  /*14780*/  LDCU UR74, c[0x0][0x3b8] ;  /* 0x00007700ff4a77ac */ /* 0x000ea20008000800 */
[----:B-1----:R-:W-:-:S04]  /*14790*/  PRMT R219, R222, 0x9910, RZ ;  /* 0x00009910dedb7816 */ /* 0x002fc800000000ff */
[----:B---3--:R-:W-:Y:S01]  /*147a0*/  SHF.R.S32.HI R217, RZ, 0x8, R219 ;  /* 0x00000008ffd97819 */ /* 0x008fe200000114db */
[----:B------:R-:W-:-:S04]  /*147b0*/  VIADD R216, R0, 0xcc ;  /* 0x000000cc00d87836 */ /* 0x000fc80000000000 */
[----:B------:R1:W-:Y:S01]  /*147c0*/  @P2 STG.E.U8 desc[UR14][R214.64], R217 ;  /* 0x000000d9d6002986 */ /* 0x0003e2000c10110e */
[----:B------:R-:W-:Y:S01]  /*147d0*/  VIADD R242, R243, UR31 ;  /* 0x0000001ff3f27c36 */ /* 0x000fe20008000000 */
[----:B0-----:R-:W-:Y:S01]  /*147e0*/  ISETP.LT.AND P2, PT, R216, UR21, !P0 ;  /* 0x00000015d8007c0c */ /* 0x001fe2000c741270 */
[----:B------:R-:W-:Y:S01]  /*147f0*/  VIADD R218, R0, 0xcb ;  /* 0x000000cb00da7836 */ /* 0x000fe20000000000 */
[----:B------:R-:W0:Y:S01]  /*14800*/  LDCU UR31, c[0x0][0x3b8] ;  /* 0x00007700ff1f77ac */ /* 0x000e220008000800 */
[----:B------:R-:W-:Y:S01]  /*14810*/  VIADD R239, R242, UR47 ;  /* 0x0000002ff2ef7c36 */ /* 0x000fe20008000000 */
[----:B-1----:R-:W-:Y:S01]  /*14820*/  F2FP.SATFINITE.E5M2.F32.PACK_AB_MERGE_C R215, R141, R140, RZ ;  /* 0x0000008c8dd7723e */ /* 0x002fe200048060ff */
[----:B------:R-:W-:Y:S01]  /*14830*/  VIADD R214, R0, 0xcd ;  /* 0x000000cd00d67836 */ /* 0x000fe20000000000 */
[----:B------:R-:W-:Y:S01]  /*14840*/  ISETP.LT.AND P5, PT, R218, UR5, !P0 ;  /* 0x00000005da007c0c */ /* 0x000fe2000c7a1270 */
[----:B------:R-:W-:Y:S01]  /*14850*/  VIADD R238, R239, UR71 ;  /* 0x00000047efee7c36 */ /* 0x000fe20008000000 */
[----:B------:R-:W-:Y:S01]  /*14860*/  PRMT R216, R215, 0x9910, RZ ;  /* 0x00009910d7d87816 */ /* 0x000fe200000000ff */
[----:B------:R1:W-:Y:S01]  /*14870*/  @P6 STG.E.U8 desc[UR14][R212.64], R215 ;  /* 0x000000d7d4006986 */ /* 0x0003e2000c10110e */
[----:B------:R-:W-:Y:S01]  /*14880*/  ISETP.LT.AND P6, PT, R214, UR48, !P0 ;  /* 0x00000030d6007c0c */ /* 0x000fe2000c7c1270 */
[----:B------:R-:W-:Y:S01]  /*14890*/  VIADD R237, R238, UR30 ;  /* 0x0000001eeeed7c36 */ /* 0x000fe20008000000 */
[----:B------:R-:W3:Y:S01]  /*148a0*/  LDCU UR30, c[0x0][0x39c] ;  /* 0x00007380ff1e77ac */ /* 0x000ee20008000800 */
[----:B-----5:R-:W-:Y:S01]  /*148b0*/  F2FP.SATFINITE.E5M2.F32.PACK_AB_MERGE_C R214, R139, R138, RZ ;  /* 0x0000008a8bd6723e */ /* 0x020fe200048060ff */
[----:B------:R-:W5:Y:S01]  /*148c0*/  LDCU UR47, c[0x0][0x39c] ;  /* 0x00007380ff2f77ac */ /* 0x000f620008000800 */
[----:B------:R-:W0:Y:S01]  /*148d0*/  LDCU UR5, c[0x0][0x3b8] ;  /* 0x00007700ff0577ac */ /* 0x000e220008000800 */
[----:B-1----:R-:W-:Y:S01]  /*148e0*/  IMAD.MOV.U32 R213, RZ, RZ, R216 ;  /* 0x000000ffffd57224 */ /* 0x002fe200078e00d8 */
[----:B------:R-:W1:Y:S04]  /*148f0*/  LDCU UR48, c[0x0][0x39c] ;  /* 0x00007380ff3077ac */ /* 0x000e680008000800 */
[----:B------:R-:W-:Y:S01]  /*14900*/  SHF.R.S32.HI R213, RZ, 0x8, R213 ;  /* 0x00000008ffd57819 */ /* 0x000fe200000114d5 */
[----:B------:R-:W0:Y:S04]  /*14910*/  LDCU UR21, c[0x0][0x3b8] ;  /* 0x00007700ff1577ac */ /* 0x000e280008000800 */
[----:B------:R1:W-:Y:S01]  /*14920*/  @P3 STG.E.U8 desc[UR14][R210.64], R213 ;  /* 0x000000d5d2003986 */ /* 0x0003e2000c10110e */
[----:B------:R-:W-:Y:S01]  /*14930*/  VIADD R234, R237, UR72 ;  /* 0x00000048edea7c36 */ /* 0x000fe20008000000 */
[----:B------:R-:W0:Y:S02]  /*14940*/  LDCU UR72, c[0x0][0x39c] ;  /* 0x00007380ff4877ac */ /* 0x000e240008000800 */
[----:B------:R3:W-:Y:S01]  /*14950*/  @P4 STG.E.U8 desc[UR14][R208.64], R214 ;  /* 0x000000d6d0004986 */ /* 0x0007e2000c10110e */
[----:B------:R-:W0:Y:S01]  /*14960*/  LDCU UR71, c[0x0][0x3b8] ;  /* 0x00007700ff4777ac */ /* 0x000e220008000800 */
[----:B-1----:R-:W-:-:S04]  /*14970*/  PRMT R211, R214, 0x9910, RZ ;  /* 0x00009910d6d37816 */ /* 0x002fc800000000ff */
[----:B---3--:R-:W-:Y:S01]  /*14980*/  SHF.R.S32.HI R209, RZ, 0x8, R211 ;  /* 0x00000008ffd17819 */ /* 0x008fe200000114d3 */
[----:B------:R-:W-:-:S04]  /*14990*/  VIADD R208, R0, 0xd0 ;  /* 0x000000d000d07836 */ /* 0x000fc80000000000 */
[----:B------:R4:W-:Y:S01]  /*149a0*/  @P5 STG.E.U8 desc[UR14][R206.64], R209 ;  /* 0x000000d1ce005986 */ /* 0x0009e2000c10110e */
[----:B------:R-:W-:Y:S01]  /*149b0*/  VIADD R212, R0, 0xce ;  /* 0x000000ce00d47836 */ /* 0x000fe20000000000 */
[----:B------:R-:W-:Y:S01]  /*149c0*/  ISETP.LT.AND P5, PT, R208, UR30, !P0 ;  /* 0x0000001ed0007c0c */ /* 0x000fe2000c7a1270 */
[----:B------:R-:W-:Y:S01]  /*149d0*/  VIADD R210, R0, 0xcf ;  /* 0x000000cf00d27836 */ /* 0x000fe20000000000 */
[----:B------:R-:W1:Y:S01]  /*149e0*/  LDCU UR30, c[0x0][0x39c] ;  /* 0x00007380ff1e77ac */ /* 0x000e620008000800 */
[----:B----4-:R-:W-:-:S04]  /*149f0*/  F2FP.SATFINITE.E5M2.F32.PACK_AB_MERGE_C R207, R137, R136, RZ ;  /* 0x0000008889cf723e */ /* 0x010fc800048060ff */
[----:B------:R-:W-:Y:S01]  /*14a00*/  PRMT R208, R207, 0x9910, RZ ;  /* 0x00009910cfd07816 */ /* 0x000fe200000000ff */
[----:B------:R3:W-:Y:S01]  /*14a10*/  @P2 STG.E.U8 desc[UR14][R204.64], R207 ;  /* 0x000000cfcc002986 */ /* 0x0007e2000c10110e */
[----:B-----5:R-:W-:Y:S01]  /*14a20*/  ISETP.LT.AND P3, PT, R212, UR47, !P0 ;  /* 0x0000002fd4007c0c */ /* 0x020fe2000c761270 */
[----:B------:R-:W-:Y:S01]  /*14a30*/  VIADD R206, R0, 0xd1 ;  /* 0x000000d100ce7836 */ /* 0x000fe20000000000 */
[----:B------:R-:W-:Y:S01]  /*14a40*/  ISETP.LT.AND P4, PT, R210, UR48, !P0 ;  /* 0x00000030d2007c0c */ /* 0x000fe2000c781270 */
[----:B------:R-:W-:Y:S01]  /*14a50*/  VIADD R232, R234, UR12 ;  /* 0x0000000ceae87c36 */ /* 0x000fe20008000000 */
[----:B------:R-:W4:Y:S02]  /*14a60*/  LDCU UR47, c[0x0][0x3b8] ;  /* 0x00007700ff2f77ac */ /* 0x000f240008000800 */
[----:B0-----:R-:W-:Y:S01]  /*14a70*/  ISETP.LT.AND P2, PT, R206, UR72, !P0 ;  /* 0x00000048ce007c0c */ /* 0x001fe2000c741270 */
[----:B---3--:R-:W-:Y:S01]  /*14a80*/  IMAD.MOV.U32 R205, RZ, RZ, R208 ;  /* 0x000000ffffcd7224 */ /* 0x008fe200078e00d0 */
[----:B------:R-:W-:Y:S01]  /*14a90*/  F2FP.SATFINITE.E5M2.F32.PACK_AB_MERGE_C R206, R135, R134, RZ ;  /* 0x0000008687ce723e */ /* 0x000fe200048060ff */
[----:B------:R-:W-:Y:S01]  /*14aa0*/  VIADD R230, R232, UR46 ;  /* 0x0000002ee8e67c36 */ /* 0x000fe20008000000 */
[----:B------:R-:W0:Y:S02]  /*14ab0*/  LDCU UR12, c[0x0][0x3b8] ;  /* 0x00007700ff0c77ac */ /* 0x000e240008000800 */
[----:B------:R-:W-:Y:S01]  /*14ac0*/  SHF.R.S32.HI R205, RZ, 0x8, R205 ;  /* 0x00000008ffcd7819 */ /* 0x000fe200000114cd */
[----:B------:R-:W-:Y:S01]  /*14ad0*/  VIADD R204, R0, 0xd2 ;  /* 0x000000d200cc7836 */ /* 0x000fe20000000000 */
[----:B------:R-:W3:Y:S03]  /*14ae0*/  LDCU UR48, c[0x0][0x3b8] ;  /* 0x00007700ff3077ac */ /* 0x000ee60008000800 */
[----:B------:R5:W-:Y:S01]  /*14af0*/  @P6 STG.E.U8 desc[UR14][R202.64], R205 ;  /* 0x000000cdca006986 */ /* 0x000be2000c10110e */
[----:B------:R-:W0:Y:S03]  /*14b00*/  LDCU UR46, c[0x0][0x3b8] ;  /* 0x00007700ff2e77ac */ /* 0x000e260008000800 */
[----:B------:R-:W-:Y:S01]  /*14b10*/  @P3 STG.E.U8 desc[UR14][R200.64], R206 ;  /* 0x000000cec8003986 */ /* 0x000fe2000c10110e */
[----:B------:R-:W-:Y:S01]  /*14b20*/  IADD3 R4, P3, PT, R62, R3, RZ ;  /* 0x000000033e047210 */ /* 0x000fe20007f7e0ff */
[----:B------:R-:W0:Y:S01]  /*14b30*/  LDCU UR72, c[0x0][0x3b8] ;  /* 0x00007700ff4877ac */ /* 0x000e220008000800 */
[----:B-----5:R-:W-:-:S02]  /*14b40*/  PRMT R202, R206, 0x9910, RZ ;  /* 0x00009910ceca7816 */ /* 0x020fc400000000ff */
[-C--:B------:R-:W-:Y:S02]  /*14b50*/  LEA.HI.X.SX32 R5, R62, R2.reuse, 0x1, P3 ;  /* 0x000000023e057211 */ /* 0x080fe400018f0eff */
[----:B------:R-:W-:Y:S02]  /*14b60*/  SHF.R.S32.HI R202, RZ, 0x8, R202 ;  /* 0x00000008ffca7819 */ /* 0x000fe400000114ca */
[C---:B------:R-:W-:Y:S01]  /*14b70*/  IADD3 R62, P3, PT, R64.reuse, R3, RZ ;  /* 0x00000003403e7210 */ /* 0x040fe20007f7e0ff */
[----:B------:R5:W-:Y:S04]  /*14b80*/  STL.64 [R1+0xa18], R4 ;  /* 0x000a180401007387 */ /* 0x000be80000100a00 */
[----:B------:R-:W-:Y:S01]  /*14b90*/  @P4 STG.E.U8 desc[UR14][R198.64], R202 ;  /* 0x000000cac6004986 */ /* 0x000fe2000c10110e */
[----:B------:R-:W-:-:S02]  /*14ba0*/  LEA.HI.X.SX32 R63, R64, R2, 0x1, P3 ;  /* 0x00000002403f7211 */ /* 0x000fc400018f0eff */
[----:B-----5:R-:W-:-:S04]  /*14bb0*/  IADD3 R4, P4, PT, R61, R3, RZ ;  /* 0x000000033d047210 */ /* 0x020fc80007f9e0ff */
[----:B------:R-:W-:Y:S01]  /*14bc0*/  LEA.HI.X.SX32 R5, R61, R2, 0x1, P4 ;  /* 0x000000023d057211 */ /* 0x000fe200020f0eff */
[----:B------:R5:W-:Y:S04]  /*14bd0*/  STL.64 [R1+0xa10], R62 ;  /* 0x000a103e01007387 */ /* 0x000be80000100a00 */
[----:B------:R0:W-:Y:S01]  /*14be0*/  STL.64 [R1+0xa08], R4 ;  /* 0x000a080401007387 */ /* 0x0001e20000100a00 */
[-C--:B-----5:R-:W-:Y:S02]  /*14bf0*/  IADD3 R62, P3, PT, R59, R3.reuse, RZ ;  /* 0x000000033b3e7210 */ /* 0x0a0fe40007f7e0ff */
[----:B0-----:R-:W-:-:S04]  /*14c00*/  IADD3 R4, P4, PT, R58, R3, RZ ;  /* 0x000000033a047210 */ /* 0x001fc80007f9e0ff */
[-C--:B------:R-:W-:Y:S02]  /*14c10*/  LEA.HI.X.SX32 R5, R58, R2.reuse, 0x1, P4 ;  /* 0x000000023a057211 */ /* 0x080fe400020f0eff */
[-C--:B------:R-:W-:Y:S02]  /*14c20*/  LEA.HI.X.SX32 R63, R59, R2.reuse, 0x1, P3 ;  /* 0x000000023b3f7211 */ /* 0x080fe400018f0eff */
[CC--:B------:R-:W-:Y:S01]  /*14c30*/  IADD3 R58, P3, PT, R60.reuse, R3.reuse, RZ ;  /* 0x000000033c3a7210 */ /* 0x0c0fe20007f7e0ff */
[----:B------:R0:W-:Y:S03]  /*14c40*/  STL.64 [R1+0x9f8], R4 ;  /* 0x0009f80401007387 */ /* 0x0001e60000100a00 */
[----:B------:R-:W-:Y:S01]  /*14c50*/  LEA.HI.X.SX32 R59, R60, R2, 0x1, P3 ;  /* 0x000000023c3b7211 */ /* 0x000fe200018f0eff */
[----:B------:R-:W-:Y:S01]  /*14c60*/  STL.64 [R1+0xa00], R62 ;  /* 0x000a003e01007387 */ /* 0x000fe20000100a00 */
[----:B0-----:R-:W-:-:S04]  /*14c70*/  IADD3 R4, P4, PT, R57, R3, RZ ;  /* 0x0000000339047210 */ /* 0x001fc80007f9e0ff */
[----:B------:R-:W-:Y:S01]  /*14c80*/  LEA.HI.X.SX32 R5, R57, R2, 0x1, P4 ;  /* 0x0000000239057211 */ /* 0x000fe200020f0eff */
[----:B------:R0:W-:Y:S04]  /*14c90*/  STL.64 [R1+0x9f0], R58 ;  /* 0x0009f03a01007387 */ /* 0x0001e80000100a00 */
[----:B------:R5:W-:Y:S01]  /*14ca0*/  STL.64 [R1+0x9e8], R4 ;  /* 0x0009e80401007387 */ /* 0x000be20000100a00 */
[-C--:B0-----:R-:W-:Y:S02]  /*14cb0*/  IADD3 R58, P3, PT, R55, R3.reuse, RZ ;  /* 0x00000003373a7210 */ /* 0x081fe40007f7e0ff */
[----:B-----5:R-:W-:-:S04]  /*14cc0*/  IADD3 R4, P4, PT, R54, R3, RZ ;  /* 0x0000000336047210 */ /* 0x020fc80007f9e0ff */
        /* <DEDUP_REMOVED lines=104> */
[----:B------:R-:W-:Y:S04]  /*15350*/  STL.64 [R1+0x8d0], R22 ;  /* 0x0008d01601007387 */ /* 0x000fe80000100a00 */
[----:B------:R0:W-:Y:S02]  /*15360*/  STL.64 [R1+0x8c8], R4 ;  /* 0x0008c80401007387 */ /* 0x0001e40000100a00 */
[----:B0-----:R-:W-:-:S04]  /*15370*/  IADD3 R4, P4, PT, R18, R3, RZ ;  /* 0x0000000312047210 */ /* 0x001fc80007f9e0ff */
[----:B------:R-:W-:Y:S02]  /*15380*/  LEA.HI.X.SX32 R5, R18, R2, 0x1, P4 ;  /* 0x0000000212057211 */ /* 0x000fe400020f0eff */
[----:B------:R-:W-:-:S03]  /*15390*/  IADD3 R22, P3, PT, R19, R3, RZ ;  /* 0x0000000313167210 */ /* 0x000fc60007f7e0ff */
[----:B------:R0:W-:Y:S01]  /*153a0*/  STL.64 [R1+0x8b8], R4 ;  /* 0x0008b80401007387 */ /* 0x0001e20000100a00 */
[----:B------:R-:W-:Y:S02]  /*153b0*/  LEA.HI.X.SX32 R23, R19, R2, 0x1, P3 ;  /* 0x0000000213177211 */ /* 0x000fe400018f0eff */
[-C--:B------:R-:W-:Y:S02]  /*153c0*/  IADD3 R18, P3, PT, R17, R3.reuse, RZ ;  /* 0x0000000311127210 */ /* 0x080fe40007f7e0ff */
[----:B0-----:R-:W-:-:S04]  /*153d0*/  IADD3 R4, P4, PT, R16, R3, RZ ;  /* 0x0000000310047210 */ /* 0x001fc80007f9e0ff */
[-C--:B------:R-:W-:Y:S01]  /*153e0*/  LEA.HI.X.SX32 R5, R16, R2.reuse, 0x1, P4 ;  /* 0x0000000210057211 */ /* 0x080fe200020f0eff */
[----:B------:R-:W-:Y:S04]  /*153f0*/  STL.64 [R1+0x8c0], R22 ;  /* 0x0008c01601007387 */ /* 0x000fe80000100a00 */
[----:B------:R0:W-:Y:S01]  /*15400*/  STL.64 [R1+0x8a8], R4 ;  /* 0x0008a80401007387 */ /* 0x0001e20000100a00 */
[----:B------:R-:W-:Y:S02]  /*15410*/  LEA.HI.X.SX32 R19, R17, R2, 0x1, P3 ;  /* 0x0000000211137211 */ /* 0x000fe400018f0eff */
[-C--:B------:R-:W-:Y:S02]  /*15420*/  IADD3 R16, P3, PT, R13, R3.reuse, RZ ;  /* 0x000000030d107210 */ /* 0x080fe40007f7e0ff */
[----:B0-----:R-:W-:-:S04]  /*15430*/  IADD3 R4, P4, PT, R12, R3, RZ ;  /* 0x000000030c047210 */ /* 0x001fc80007f9e0ff */
[-C--:B------:R-:W-:Y:S01]  /*15440*/  LEA.HI.X.SX32 R5, R12, R2.reuse, 0x1, P4 ;  /* 0x000000020c057211 */ /* 0x080fe200020f0eff */
[----:B------:R-:W-:Y:S01]  /*15450*/  STL.64 [R1+0x8b0], R18 ;  /* 0x0008b01201007387 */ /* 0x000fe20000100a00 */
[-C--:B------:R-:W-:Y:S02]  /*15460*/  LEA.HI.X.SX32 R17, R13, R2.reuse, 0x1, P3 ;  /* 0x000000020d117211 */ /* 0x080fe400018f0eff */
[CC--:B------:R-:W-:Y:S01]  /*15470*/  IADD3 R12, P3, PT, R15.reuse, R3.reuse, RZ ;  /* 0x000000030f0c7210 */ /* 0x0c0fe20007f7e0ff */
[----:B------:R0:W-:Y:S03]  /*15480*/  STL.64 [R1+0x898], R4 ;  /* 0x0008980401007387 */ /* 0x0001e60000100a00 */
[----:B------:R-:W-:Y:S01]  /*15490*/  LEA.HI.X.SX32 R13, R15, R2, 0x1, P3 ;  /* 0x000000020f0d7211 */ /* 0x000fe200018f0eff */
[----:B------:R-:W-:Y:S01]  /*154a0*/  STL.64 [R1+0x8a0], R16 ;  /* 0x0008a01001007387 */ /* 0x000fe20000100a00 */
[----:B0-----:R-:W-:-:S04]  /*154b0*/  IADD3 R4, P4, PT, R233, R3, RZ ;  /* 0x00000003e9047210 */ /* 0x001fc80007f9e0ff */
[-C--:B------:R-:W-:Y:S01]  /*154c0*/  LEA.HI.X.SX32 R5, R233, R2.reuse, 0x1, P4 ;  /* 0x00000002e9057211 */ /* 0x080fe200020f0eff */
[----:B------:R0:W-:Y:S04]  /*154d0*/  STL.64 [R1+0x890], R12 ;  /* 0x0008900c01007387 */ /* 0x0001e80000100a00 */
[----:B------:R5:W-:Y:S01]  /*154e0*/  STL.64 [R1+0x888], R4 ;  /* 0x0008880401007387 */ /* 0x000be20000100a00 */
[CC--:B0-----:R-:W-:Y:S02]  /*154f0*/  IADD3 R12, P3, PT, R236.reuse, R3.reuse, RZ ;  /* 0x00000003ec0c7210 */ /* 0x0c1fe40007f7e0ff */
[----:B-----5:R-:W-:Y:S02]  /*15500*/  IADD3 R4, P4, PT, R235, R3, RZ ;  /* 0x00000003eb047210 */ /* 0x020fe40007f9e0ff */
[----:B------:R-:W-:-:S02]  /*15510*/  LEA.HI.X.SX32 R13, R236, R2, 0x1, P3 ;  /* 0x00000002ec0d7211 */ /* 0x000fc400018f0eff */
[----:B------:R-:W-:-:S03]  /*15520*/  LEA.HI.X.SX32 R5, R235, R2, 0x1, P4 ;  /* 0x00000002eb057211 */ /* 0x000fc600020f0eff */
[----:B------:R0:W-:Y:S04]  /*15530*/  STL.64 [R1+0x880], R12 ;  /* 0x0008800c01007387 */ /* 0x0001e80000100a00 */
[----:B------:R5:W-:Y:S01]  /*15540*/  STL.64 [R1+0x878], R4 ;  /* 0x0008780401007387 */ /* 0x000be20000100a00 */
[CC--:B0-----:R-:W-:Y:S02]  /*15550*/  IADD3 R12, P3, PT, R250.reuse, R3.reuse, RZ ;  /* 0x00000003fa0c7210 */ /* 0x0c1fe40007f7e0ff */
[C---:B-----5:R-:W-:Y:S02]  /*15560*/  IADD3 R4, P4, PT, R241.reuse, R3, RZ ;  /* 0x00000003f1047210 */ /* 0x060fe40007f9e0ff */
[-C--:B------:R-:W-:Y:S02]  /*15570*/  LEA.HI.X.SX32 R13, R250, R2.reuse, 0x1, P3 ;  /* 0x00000002fa0d7211 */ /* 0x080fe400018f0eff */
[----:B------:R-:W-:-:S03]  /*15580*/  LEA.HI.X.SX32 R5, R241, R2, 0x1, P4 ;  /* 0x00000002f1057211 */ /* 0x000fc600020f0eff */
[----:B------:R0:W-:Y:S04]  /*15590*/  STL.64 [R1+0x870], R12 ;  /* 0x0008700c01007387 */ /* 0x0001e80000100a00 */
[----:B------:R5:W-:Y:S01]  /*155a0*/  STL.64 [R1+0x868], R4 ;  /* 0x0008680401007387 */ /* 0x000be20000100a00 */
[-C--:B0-----:R-:W-:Y:S02]  /*155b0*/  IADD3 R12, P3, PT, R14, R3.reuse, RZ ;  /* 0x000000030e0c7210 */ /* 0x081fe40007f7e0ff */
[----:B-----5:R-:W-:Y:S02]  /*155c0*/  IADD3 R4, P4, PT, R252, R3, RZ ;  /* 0x00000003fc047210 */ /* 0x020fe40007f9e0ff */
[-C--:B------:R-:W-:Y:S02]  /*155d0*/  LEA.HI.X.SX32 R13, R14, R2.reuse, 0x1, P3 ;  /* 0x000000020e0d7211 */ /* 0x080fe400018f0eff */
[----:B------:R-:W-:-:S03]  /*155e0*/  LEA.HI.X.SX32 R5, R252, R2, 0x1, P4 ;  /* 0x00000002fc057211 */ /* 0x000fc600020f0eff */
        /* <DEDUP_REMOVED lines=60> */
[----:B------:R0:W-:Y:S01]  /*159b0*/  STL.64 [R1+0x7c0], R6 ;  /* 0x0007c00601007387 */ /* 0x0001e20000100a00 */
[----:B------:R-:W-:Y:S01]  /*159c0*/  VIADD R227, R230, UR7 ;  /* 0x00000007e6e37c36 */ /* 0x000fe20008000000 */
[----:B-1----:R-:W-:Y:S01]  /*159d0*/  ISETP.LT.AND P6, PT, R204, UR30, !P0 ;  /* 0x0000001ecc007c0c */ /* 0x002fe2000c7c1270 */
[----:B------:R-:W1:Y:S01]  /*159e0*/  LDCU UR7, c[0x0][0x3b8] ;  /* 0x00007700ff0777ac */ /* 0x000e620008000800 */
[----:B------:R5:W-:Y:S01]  /*159f0*/  STL.64 [R1+0x7b8], R4 ;  /* 0x0007b80401007387 */ /* 0x000be20000100a00 */
[----:B------:R-:W-:Y:S01]  /*15a00*/  VIADD R224, R227, UR70 ;  /* 0x00000046e3e07c36 */ /* 0x000fe20008000000 */
[----:B--2---:R-:W-:Y:S01]  /*15a10*/  F2FP.SATFINITE.E5M2.F32.PACK_AB_MERGE_C R20, R133, R132, RZ ;  /* 0x000000848514723e */ /* 0x004fe200048060ff */
[----:B------:R-:W2:Y:S01]  /*15a20*/  LDCU UR70, c[0x0][0x3b8] ;  /* 0x00007700ff4677ac */ /* 0x000ea20008000800 */
[----:B------:R-:W1:Y:S01]  /*15a30*/  LDCU UR30, c[0x0][0x3b8] ;  /* 0x00007700ff1e77ac */ /* 0x000e620008000800 */
[-C--:B0-----:R-:W-:Y:S02]  /*15a40*/  IADD3 R6, P3, PT, R232, R3.reuse, RZ ;  /* 0x00000003e8067210 */ /* 0x081fe40007f7e0ff */
[----:B-----5:R-:W-:-:S02]  /*15a50*/  IADD3 R4, P4, PT, R230, R3, RZ ;  /* 0x00000003e6047210 */ /* 0x020fc40007f9e0ff */
[-C--:B------:R-:W-:Y:S02]  /*15a60*/  LEA.HI.X.SX32 R7, R232, R2.reuse, 0x1, P3 ;  /* 0x00000002e8077211 */ /* 0x080fe400018f0eff */
[----:B------:R-:W-:-:S03]  /*15a70*/  LEA.HI.X.SX32 R5, R230, R2, 0x1, P4 ;  /* 0x00000002e6057211 */ /* 0x000fc600020f0eff */
[----:B------:R0:W-:Y:S01]  /*15a80*/  STL.64 [R1+0x7b0], R6 ;  /* 0x0007b00601007387 */ /* 0x0001e20000100a00 */
[----:B------:R-:W-:Y:S01]  /*15a90*/  VIADD R222, R224, UR45 ;  /* 0x0000002de0de7c36 */ /* 0x000fe20008000000 */
[----:B------:R-:W5:Y:S02]  /*15aa0*/  LDCU UR45, c[0x0][0x3b8] ;  /* 0x00007700ff2d77ac */ /* 0x000f640008000800 */
[----:B------:R1:W-:Y:S01]  /*15ab0*/  STL.64 [R1+0x7a8], R4 ;  /* 0x0007a80401007387 */ /* 0x0003e20000100a00 */
[----:B------:R-:W-:Y:S01]  /*15ac0*/  VIADD R218, R222, UR69 ;  /* 0x00000045deda7c36 */ /* 0x000fe20008000000 */
[----:B------:R-:W2:Y:S01]  /*15ad0*/  LDCU UR69, c[0x0][0x3b8] ;  /* 0x00007700ff4577ac */ /* 0x000ea20008000800 */
[CC--:B0-----:R-:W-:Y:S02]  /*15ae0*/  IADD3 R6, P3, PT, R227.reuse, R3.reuse, RZ ;  /* 0x00000003e3067210 */ /* 0x0c1fe40007f7e0ff */
[----:B-1----:R-:W-:Y:S02]  /*15af0*/  IADD3 R4, P4, PT, R224, R3, RZ ;  /* 0x00000003e0047210 */ /* 0x002fe40007f9e0ff */
[----:B------:R-:W-:-:S02]  /*15b00*/  LEA.HI.X.SX32 R7, R227, R2, 0x1, P3 ;  /* 0x00000002e3077211 */ /* 0x000fc400018f0eff */
[----:B------:R-:W-:-:S03]  /*15b10*/  LEA.HI.X.SX32 R5, R224, R2, 0x1, P4 ;  /* 0x00000002e0057211 */ /* 0x000fc600020f0eff */
[----:B------:R0:W-:Y:S01]  /*15b20*/  STL.64 [R1+0x7a0], R6 ;  /* 0x0007a00601007387 */ /* 0x0001e20000100a00 */
[----:B------:R-:W-:Y:S01]  /*15b30*/  VIADD R215, R218, UR29 ;  /* 0x0000001ddad77c36 */ /* 0x000fe20008000000 */
[----:B------:R-:W1:Y:S02]  /*15b40*/  LDCU UR29, c[0x0][0x3b8] ;  /* 0x00007700ff1d77ac */ /* 0x000e640008000800 */
[----:B------:R2:W-:Y:S01]  /*15b50*/  STL.64 [R1+0x798], R4 ;  /* 0x0007980401007387 */ /* 0x0005e20000100a00 */
[----:B------:R-:W-:Y:S01]  /*15b60*/  VIADD R213, R215, UR68 ;  /* 0x00000044d7d57c36 */ /* 0x000fe20008000000 */
[----:B------:R-:W1:Y:S01]  /*15b70*/  LDCU UR68, c[0x0][0x3b8] ;  /* 0x00007700ff4477ac */ /* 0x000e620008000800 */
[-C--:B0-----:R-:W-:Y:S02]  /*15b80*/  IADD3 R6, P3, PT, R222, R3.reuse, RZ ;  /* 0x00000003de067210 */ /* 0x081fe40007f7e0ff */
[----:B--2---:R-:W-:Y:S02]  /*15b90*/  IADD3 R4, P4, PT, R218, R3, RZ ;  /* 0x00000003da047210 */ /* 0x004fe40007f9e0ff */
[----:B------:R-:W-:-:S02]  /*15ba0*/  LEA.HI.X.SX32 R7, R222, R2, 0x1, P3 ;  /* 0x00000002de077211 */ /* 0x000fc400018f0eff */
[----:B------:R-:W-:-:S03]  /*15bb0*/  LEA.HI.X.SX32 R5, R218, R2, 0x1, P4 ;  /* 0x00000002da057211 */ /* 0x000fc600020f0eff */
[----:B------:R0:W-:Y:S01]  /*15bc0*/  STL.64 [R1+0x790], R6 ;  /* 0x0007900601007387 */ /* 0x0001e20000100a00 */
[----:B------:R-:W-:Y:S01]  /*15bd0*/  VIADD R209, R213, UR44 ;  /* 0x0000002cd5d17c36 */ /* 0x000fe20008000000 */
[----:B------:R-:W2:Y:S02]  /*15be0*/  LDCU UR44, c[0x0][0x3b8] ;  /* 0x00007700ff2c77ac */ /* 0x000ea40008000800 */
[----:B------:R1:W-:Y:S01]  /*15bf0*/  STL.64 [R1+0x788], R4 ;  /* 0x0007880401007387 */ /* 0x0003e20000100a00 */
[----:B------:R-:W-:Y:S01]  /*15c00*/  VIADD R208, R209, UR19 ;  /* 0x00000013d1d07c36 */ /* 0x000fe20008000000 */
[----:B------:R-:W2:Y:S01]  /*15c10*/  LDCU UR19, c[0x0][0x3b8] ;  /* 0x00007700ff1377ac */ /* 0x000ea20008000800 */
[-C--:B0-----:R-:W-:Y:S02]  /*15c20*/  IADD3 R6, P3, PT, R215, R3.reuse, RZ ;  /* 0x00000003d7067210 */ /* 0x081fe40007f7e0ff */
[----:B-1----:R-:W-:Y:S02]  /*15c30*/  IADD3 R4, P4, PT, R213, R3, RZ ;  /* 0x00000003d5047210 */ /* 0x002fe40007f9e0ff */
[----:B------:R-:W-:-:S02]  /*15c40*/  LEA.HI.X.SX32 R7, R215, R2, 0x1, P3 ;  /* 0x00000002d7077211 */ /* 0x000fc400018f0eff */
[----:B------:R-:W-:-:S03]  /*15c50*/  LEA.HI.X.SX32 R5, R213, R2, 0x1, P4 ;  /* 0x00000002d5057211 */ /* 0x000fc600020f0eff */
[----:B------:R0:W-:Y:S01]  /*15c60*/  STL.64 [R1+0x780], R6 ;  /* 0x0007800601007387 */ /* 0x0001e20000100a00 */
[C---:B------:R-:W-:Y:S01]  /*15c70*/  VIADD R207, R208.reuse, UR67 ;  /* 0x00000043d0cf7c36 */ /* 0x040fe20008000000 */
[----:B------:R-:W1:Y:S02]  /*15c80*/  LDCU UR67, c[0x0][0x3b8] ;  /* 0x00007700ff4377ac */ /* 0x000e640008000800 */
[----:B------:R2:W-:Y:S01]  /*15c90*/  STL.64 [R1+0x778], R4 ;  /* 0x0007780401007387 */ /* 0x0005e20000100a00 */
[----:B------:R-:W-:Y:S01]  /*15ca0*/  VIADD R206, R207, UR43 ;  /* 0x0000002bcfce7c36 */ /* 0x000fe20008000000 */
[----:B------:R-:W1:Y:S01]  /*15cb0*/  LDCU UR43, c[0x0][0x3b8] ;  /* 0x00007700ff2b77ac */ /* 0x000e620008000800 */
[CC--:B0-----:R-:W-:Y:S02]  /*15cc0*/  IADD3 R6, P3, PT, R209.reuse, R3.reuse, RZ ;  /* 0x00000003d1067210 */ /* 0x0c1fe40007f7e0ff */
[----:B--2---:R-:W-:Y:S02]  /*15cd0*/  IADD3 R4, P4, PT, R208, R3, RZ ;  /* 0x00000003d0047210 */ /* 0x004fe40007f9e0ff */
[----:B------:R-:W-:-:S02]  /*15ce0*/  LEA.HI.X.SX32 R7, R209, R2, 0x1, P3 ;  /* 0x00000002d1077211 */ /* 0x000fc400018f0eff */
[----:B------:R-:W-:-:S03]  /*15cf0*/  LEA.HI.X.SX32 R5, R208, R2, 0x1, P4 ;  /* 0x00000002d0057211 */ /* 0x000fc600020f0eff */
[----:B------:R0:W-:Y:S01]  /*15d00*/  STL.64 [R1+0x770], R6 ;  /* 0x0007700601007387 */ /* 0x0001e20000100a00 */
[C---:B------:R-:W-:Y:S01]  /*15d10*/  VIADD R205, R206.reuse, UR66 ;  /* 0x00000042cecd7c36 */ /* 0x040fe20008000000 */
[----:B------:R-:W2:Y:S02]  /*15d20*/  LDCU UR66, c[0x0][0x3b8] ;  /* 0x00007700ff4277ac */ /* 0x000ea40008000800 */
        /* <DEDUP_REMOVED lines=36> */
[----:B------:R-:W-:Y:S01]  /*15f70*/  LEA.HI.X.SX32 R5, R200, R2, 0x1, P4 ;  /* 0x00000002c8057211 */ /* 0x000fe200020f0eff */
[----:B------:R0:W-:Y:S04]  /*15f80*/  @P5 STG.E.U8 desc[UR14][R196.64], R20 ;  /* 0x00000014c4005986 */ /* 0x0001e8000c10110e */
[----:B------:R2:W-:Y:S04]  /*15f90*/  STL.64 [R1+0x730], R6 ;  /* 0x0007300601007387 */ /* 0x0005e80000100a00 */
[----:B------:R1:W-:Y:S01]  /*15fa0*/  STL.64 [R1+0x728], R4 ;  /* 0x0007280401007387 */ /* 0x0003e20000100a00 */
[----:B0-----:R-:W-:Y:S01]  /*15fb0*/  VIADD R197, R198, UR63 ;  /* 0x0000003fc6c57c36 */ /* 0x001fe20008000000 */
[----:B------:R-:W0:Y:S01]  /*15fc0*/  LDCU UR63, c[0x0][0x3b8] ;  /* 0x00007700ff3f77ac */ /* 0x000e220008000800 */
[----:B--2---:R-:W-:-:S02]  /*15fd0*/  IADD3 R6, P3, PT, R199, R3, RZ ;  /* 0x00000003c7067210 */ /* 0x004fc40007f7e0ff */
[CC--:B-1----:R-:W-:Y:S02]  /*15fe0*/  IADD3 R4, P4, PT, R198.reuse, R3.reuse, RZ ;  /* 0x00000003c6047210 */ /* 0x0c2fe40007f9e0ff */
[-C--:B------:R-:W-:Y:S01]  /*15ff0*/  LEA.HI.X.SX32 R7, R199, R2.reuse, 0x1, P3 ;  /* 0x00000002c7077211 */ /* 0x080fe200018f0eff */
[----:B------:R-:W-:Y:S01]  /*16000*/  VIADD R196, R197, UR27 ;  /* 0x0000001bc5c47c36 */ /* 0x000fe20008000000 */
[----:B------:R-:W-:Y:S01]  /*16010*/  LEA.HI.X.SX32 R5, R198, R2, 0x1, P4 ;  /* 0x00000002c6057211 */ /* 0x000fe200020f0eff */
[----:B------:R-:W1:Y:S02]  /*16020*/  LDCU UR27, c[0x0][0x3b8] ;  /* 0x00007700ff1b77ac */ /* 0x000e640008000800 */
[----:B------:R2:W-:Y:S01]  /*16030*/  STL.64 [R1+0x720], R6 ;  /* 0x0007200601007387 */ /* 0x0005e20000100a00 */
[----:B------:R-:W-:Y:S01]  /*16040*/  VIADD R211, R196, UR62 ;  /* 0x0000003ec4d37c36 */ /* 0x000fe20008000000 */
[----:B------:R-:W0:Y:S02]  /*16050*/  LDCU UR62, c[0x0][0x3b8] ;  /* 0x00007700ff3e77ac */ /* 0x000e240008000800 */
[----:B------:R1:W-:Y:S01]  /*16060*/  STL.64 [R1+0x718], R4 ;  /* 0x0007180401007387 */ /* 0x0003e20000100a00 */
[----:B------:R-:W-:Y:S01]  /*16070*/  VIADD R210, R211, UR11 ;  /* 0x0000000bd3d27c36 */ /* 0x000fe20008000000 */
[----:B------:R-:W0:Y:S01]  /*16080*/  LDCU UR11, c[0x0][0x3b8] ;  /* 0x00007700ff0b77ac */ /* 0x000e220008000800 */
[----:B--2---:R-:W-:-:S02]  /*16090*/  IADD3 R6, P3, PT, R197, R3, RZ ;  /* 0x00000003c5067210 */ /* 0x004fc40007f7e0ff */
[C---:B-1----:R-:W-:Y:S02]  /*160a0*/  IADD3 R4, P4, PT, R196.reuse, R3, RZ ;  /* 0x00000003c4047210 */ /* 0x042fe40007f9e0ff */
[-C--:B------:R-:W-:Y:S02]  /*160b0*/  LEA.HI.X.SX32 R7, R197, R2.reuse, 0x1, P3 ;  /* 0x00000002c5077211 */ /* 0x080fe400018f0eff */
[----:B------:R-:W-:-:S03]  /*160c0*/  LEA.HI.X.SX32 R5, R196, R2, 0x1, P4 ;  /* 0x00000002c4057211 */ /* 0x000fc600020f0eff */
[----:B------:R1:W-:Y:S01]  /*160d0*/  STL.64 [R1+0x710], R6 ;  /* 0x0007100601007387 */ /* 0x0003e20000100a00 */
[----:B------:R-:W-:Y:S01]  /*160e0*/  VIADD R212, R210, UR40 ;  /* 0x00000028d2d47c36 */ /* 0x000fe20008000000 */
[----:B------:R-:W2:Y:S02]  /*160f0*/  LDCU UR40, c[0x0][0x3b8] ;  /* 0x00007700ff2877ac */ /* 0x000ea40008000800 */
[----:B------:R0:W-:Y:S01]  /*16100*/  STL.64 [R1+0x708], R4 ;  /* 0x0007080401007387 */ /* 0x0001e20000100a00 */
[----:B------:R-:W-:Y:S01]  /*16110*/  VIADD R214, R212, UR61 ;  /* 0x0000003dd4d67c36 */ /* 0x000fe20008000000 */
[----:B------:R-:W2:Y:S01]  /*16120*/  LDCU UR61, c[0x0][0x3b8] ;  /* 0x00007700ff3d77ac */ /* 0x000ea20008000800 */
[CC--:B-1----:R-:W-:Y:S02]  /*16130*/  IADD3 R6, P3, PT, R211.reuse, R3.reuse, RZ ;  /* 0x00000003d3067210 */ /* 0x0c2fe40007f7e0ff */
[----:B0-----:R-:W-:Y:S02]  /*16140*/  IADD3 R4, P4, PT, R210, R3, RZ ;  /* 0x00000003d2047210 */ /* 0x001fe40007f9e0ff */
        /* <DEDUP_REMOVED lines=11> */
[----:B------:R-:W-:Y:S01]  /*16200*/  LEA.HI.X.SX32 R5, R214, R2, 0x1, P4 ;  /* 0x00000002d6057211 */ /* 0x000fe200020f0eff */
[----:B------:R-:W-:Y:S01]  /*16210*/  VIADD R220, R216, UR39 ;  /* 0x00000027d8dc7c36 */ /* 0x000fe20008000000 */
[----:B------:R-:W0:Y:S01]  /*16220*/  LDCU UR39, c[0x0][0x3b8] ;  /* 0x00007700ff2777ac */ /* 0x000e220008000800 */
[----:B------:R2:W-:Y:S04]  /*16230*/  STL.64 [R1+0x6f0], R6 ;  /* 0x0006f00601007387 */ /* 0x0005e80000100a00 */
[----:B------:R1:W-:Y:S01]  /*16240*/  STL.64 [R1+0x6e8], R4 ;  /* 0x0006e80401007387 */ /* 0x0003e20000100a00 */
[----:B------:R-:W-:Y:S01]  /*16250*/  VIADD R219, R220, UR26 ;  /* 0x0000001adcdb7c36 */ /* 0x000fe20008000000 */
[----:B------:R-:W0:Y:S01]  /*16260*/  LDCU UR26, c[0x0][0x3b8] ;  /* 0x00007700ff1a77ac */ /* 0x000e220008000800 */
[----:B--2---:R-:W-:-:S02]  /*16270*/  IADD3 R6, P3, PT, R217, R3, RZ ;  /* 0x00000003d9067210 */ /* 0x004fc40007f7e0ff */
[CC--:B-1----:R-:W-:Y:S02]  /*16280*/  IADD3 R4, P4, PT, R216.reuse, R3.reuse, RZ ;  /* 0x00000003d8047210 */ /* 0x0c2fe40007f9e0ff */
[-C--:B------:R-:W-:Y:S02]  /*16290*/  LEA.HI.X.SX32 R7, R217, R2.reuse, 0x1, P3 ;  /* 0x00000002d9077211 */ /* 0x080fe400018f0eff */
[----:B------:R-:W-:Y:S01]  /*162a0*/  LEA.HI.X.SX32 R5, R216, R2, 0x1, P4 ;  /* 0x00000002d8057211 */ /* 0x000fe200020f0eff */
[----:B------:R-:W-:Y:S01]  /*162b0*/  VIADD R221, R219, UR59 ;  /* 0x0000003bdbdd7c36 */ /* 0x000fe20008000000 */
[----:B------:R-:W1:Y:S01]  /*162c0*/  LDCU UR59, c[0x0][0x3b8] ;  /* 0x00007700ff3b77ac */ /* 0x000e620008000800 */
[----:B------:R2:W-:Y:S02]  /*162d0*/  STL.64 [R1+0x6e0], R6 ;  /* 0x0006e00601007387 */ /* 0x0005e40000100a00 */
[----:B------:R-:W-:Y:S01]  /*162e0*/  VIADD R223, R221, UR17 ;  /* 0x00000011dddf7c36 */ /* 0x000fe20008000000 */
[----:B------:R-:W0:Y:S01]  /*162f0*/  LDCU UR17, c[0x0][0x3b8] ;  /* 0x00007700ff1177ac */ /* 0x000e220008000800 */
[----:B------:R3:W-:Y:S02]  /*16300*/  STL.64 [R1+0x6d8], R4 ;  /* 0x0006d80401007387 */ /* 0x0007e40000100a00 */
[----:B------:R-:W-:Y:S01]  /*16310*/  VIADD R226, R223, UR58 ;  /* 0x0000003adfe27c36 */ /* 0x000fe20008000000 */
[----:B------:R-:W0:Y:S01]  /*16320*/  LDCU UR58, c[0x0][0x3b8] ;  /* 0x00007700ff3a77ac */ /* 0x000e220008000800 */
[----:B--2---:R-:W-:-:S02]  /*16330*/  IADD3 R6, P3, PT, R220, R3, RZ ;  /* 0x00000003dc067210 */ /* 0x004fc40007f7e0ff */
[CC--:B---3--:R-:W-:Y:S02]  /*16340*/  IADD3 R4, P4, PT, R219.reuse, R3.reuse, RZ ;  /* 0x00000003db047210 */ /* 0x0c8fe40007f9e0ff */
[-C--:B------:R-:W-:Y:S02]  /*16350*/  LEA.HI.X.SX32 R7, R220, R2.reuse, 0x1, P3 ;  /* 0x00000002dc077211 */ /* 0x080fe400018f0eff */
[----:B------:R-:W-:Y:S01]  /*16360*/  LEA.HI.X.SX32 R5, R219, R2, 0x1, P4 ;  /* 0x00000002db057211 */ /* 0x000fe200020f0eff */
[----:B------:R-:W-:Y:S01]  /*16370*/  VIADD R225, R226, UR38 ;  /* 0x00000026e2e17c36 */ /* 0x000fe20008000000 */
[----:B------:R-:W2:Y:S01]  /*16380*/  LDCU UR38, c[0x0][0x3b8] ;  /* 0x00007700ff2677ac */ /* 0x000ea20008000800 */
[----:B------:R3:W-:Y:S04]  /*16390*/  STL.64 [R1+0x6d0], R6 ;  /* 0x0006d00601007387 */ /* 0x0007e80000100a00 */
[----:B------:R0:W-:Y:S01]  /*163a0*/  STL.64 [R1+0x6c8], R4 ;  /* 0x0006c80401007387 */ /* 0x0001e20000100a00 */
[----:B------:R-:W-:Y:S01]  /*163b0*/  VIADD R229, R225, UR25 ;  /* 0x00000019e1e57c36 */ /* 0x000fe20008000000 */
[----:B------:R-:W1:Y:S01]  /*163c0*/  LDCU UR25, c[0x0][0x3b8] ;  /* 0x00007700ff1977ac */ /* 0x000e620008000800 */
[----:B---3--:R-:W-:-:S02]  /*163d0*/  IADD3 R6, P3, PT, R221, R3, RZ ;  /* 0x00000003dd067210 */ /* 0x008fc40007f7e0ff */
[-C--:B0-----:R-:W-:Y:S02]  /*163e0*/  IADD3 R4, P4, PT, R223, R3.reuse, RZ ;  /* 0x00000003df047210 */ /* 0x081fe40007f9e0ff */
[-C--:B------:R-:W-:Y:S02]  /*163f0*/  LEA.HI.X.SX32 R7, R221, R2.reuse, 0x1, P3 ;  /* 0x00000002dd077211 */ /* 0x080fe400018f0eff */
[-C--:B------:R-:W-:Y:S01]  /*16400*/  LEA.HI.X.SX32 R5, R223, R2.reuse, 0x1, P4 ;  /* 0x00000002df057211 */ /* 0x080fe200020f0eff */
[----:B------:R-:W-:Y:S01]  /*16410*/  VIADD R228, R229, UR57 ;  /* 0x00000039e5e47c36 */ /* 0x000fe20008000000 */
[-C--:B------:R-:W-:Y:S01]  /*16420*/  IADD3 R132, P3, PT, R226, R3.reuse, RZ ;  /* 0x00000003e2847210 */ /* 0x080fe20007f7e0ff */
[----:B------:R-:W-:Y:S01]  /*16430*/  STL.64 [R1+0x6c0], R6 ;  /* 0x0006c00601007387 */ /* 0x000fe20000100a00 */
[----:B------:R-:W0:Y:S01]  /*16440*/  LDCU UR57, c[0x0][0x3b8] ;  /* 0x00007700ff3977ac */ /* 0x000e220008000800 */
[----:B------:R-:W-:Y:S02]  /*16450*/  VIADD R231, R228, UR37 ;  /* 0x00000025e4e77c36 */ /* 0x000fe40008000000 */
[----:B------:R3:W-:Y:S01]  /*16460*/  STL.64 [R1+0x6b8], R4 ;  /* 0x0006b80401007387 */ /* 0x0007e20000100a00 */
[-C--:B------:R-:W-:Y:S01]  /*16470*/  LEA.HI.X.SX32 R133, R226, R2.reuse, 0x1, P3 ;  /* 0x00000002e2857211 */ /* 0x080fe200018f0eff */
[----:B------:R-:W-:Y:S01]  /*16480*/  VIADD R233, R231, UR56 ;  /* 0x00000038e7e97c36 */ /* 0x000fe20008000000 */
[-C--:B------:R-:W-:Y:S01]  /*16490*/  IADD3 R134, P3, PT, R229, R3.reuse, RZ ;  /* 0x00000003e5867210 */ /* 0x080fe20007f7e0ff */
[----:B------:R-:W0:Y:S01]  /*164a0*/  LDCU UR37, c[0x0][0x3b8] ;  /* 0x00007700ff2577ac */ /* 0x000e220008000800 */
[C---:B---3--:R-:W-:Y:S01]  /*164b0*/  IADD3 R4, P4, PT, R225.reuse, R3, RZ ;  /* 0x00000003e1047210 */ /* 0x048fe20007f9e0ff */
[----:B------:R-:W-:Y:S01]  /*164c0*/  STL.64 [R1+0xd30], R132 ;  /* 0x000d308401007387 */ /* 0x000fe20000100a00 */
[----:B------:R-:W3:Y:S02]  /*164d0*/  LDCU UR56, c[0x0][0x3b8] ;  /* 0x00007700ff3877ac */ /* 0x000ee40008000800 */
[----:B------:R-:W-:-:S02]  /*164e0*/  LEA.HI.X.SX32 R5, R225, R2, 0x1, P4 ;  /* 0x00000002e1057211 */ /* 0x000fc400020f0eff */
[CC--:B------:R-:W-:Y:S01]  /*164f0*/  IADD3 R136, P4, PT, R228.reuse, R3.reuse, RZ ;  /* 0x00000003e4887210 */ /* 0x0c0fe20007f9e0ff */
[----:B------:R-:W-:Y:S01]  /*16500*/  VIADD R236, R233, UR10 ;  /* 0x0000000ae9ec7c36 */ /* 0x000fe20008000000 */
[-C--:B------:R-:W-:Y:S01]  /*16510*/  LEA.HI.X.SX32 R135, R229, R2.reuse, 0x1, P3 ;  /* 0x00000002e5877211 */ /* 0x080fe200018f0eff */
[----:B------:R0:W-:Y:S01]  /*16520*/  STL.64 [R1+0x6a8], R4 ;  /* 0x0006a80401007387 */ /* 0x0001e20000100a00 */
[-C--:B------:R-:W-:Y:S01]  /*16530*/  LEA.HI.X.SX32 R137, R228, R2.reuse, 0x1, P4 ;  /* 0x00000002e4897211 */ /* 0x080fe200020f0eff */
[----:B------:R-:W1:Y:S01]  /*16540*/  LDCU UR10, c[0x0][0x3b8] ;  /* 0x00007700ff0a77ac */ /* 0x000e620008000800 */
[C---:B------:R-:W-:Y:S01]  /*16550*/  IADD3 R138, P4, PT, R233.reuse, R3, RZ ;  /* 0x00000003e98a7210 */ /* 0x040fe20007f9e0ff */
[----:B------:R-:W-:Y:S01]  /*16560*/  VIADD R235, R236, UR16 ;  /* 0x00000010eceb7c36 */ /* 0x000fe20008000000 */
[----:B------:R-:W-:Y:S01]  /*16570*/  STL.64 [R1+0xd20], R134 ;  /* 0x000d208601007387 */ /* 0x000fe20000100a00 */
[----:B------:R-:W1:Y:S01]  /*16580*/  LDCU UR16, c[0x0][0x3b8] ;  /* 0x00007700ff1077ac */ /* 0x000e620008000800 */
[----:B------:R-:W-:-:S02]  /*16590*/  LEA.HI.X.SX32 R139, R233, R2, 0x1, P4 ;  /* 0x00000002e98b7211 */ /* 0x000fc400020f0eff */
[CC--:B0-----:R-:W-:Y:S01]  /*165a0*/  IADD3 R4, P3, PT, R231.reuse, R3.reuse, RZ ;  /* 0x00000003e7047210 */ /* 0x0c1fe20007f7e0ff */
[----:B------:R-:W-:Y:S03]  /*165b0*/  STL.64 [R1+0xd38], R136 ;  /* 0x000d388801007387 */ /* 0x000fe60000100a00 */
[-C--:B------:R-:W-:Y:S01]  /*165c0*/  LEA.HI.X.SX32 R5, R231, R2.reuse, 0x1, P3 ;  /* 0x00000002e7057211 */ /* 0x080fe200018f0eff */
[----:B------:R-:W-:Y:S01]  /*165d0*/  STL.64 [R1+0xd40], R138 ;  /* 0x000d408a01007387 */ /* 0x000fe20000100a00 */
[CC--:B------:R-:W-:Y:S01]  /*165e0*/  IADD3 R140, P4, PT, R235.reuse, R3.reuse, RZ ;  /* 0x00000003eb8c7210 */ /* 0x0c0fe20007f9e0ff */
[C---:B------:R-:W-:Y:S01]  /*165f0*/  VIADD R241, R235.reuse, UR55 ;  /* 0x00000037ebf17c36 */ /* 0x040fe20008000000 */
[----:B------:R-:W0:Y:S01]  /*16600*/  LDCU UR55, c[0x0][0x3b8] ;  /* 0x00007700ff3777ac */ /* 0x000e220008000800 */
[----:B------:R1:W-:Y:S01]  /*16610*/  STL.64 [R1+0x690], R4 ;  /* 0x0006900401007387 */ /* 0x0003e20000100a00 */
[----:B------:R-:W-:Y:S01]  /*16620*/  LEA.HI.X.SX32 R141, R235, R2, 0x1, P4 ;  /* 0x00000002eb8d7211 */ /* 0x000fe200020f0eff */
[----:B------:R-:W-:Y:S01]  /*16630*/  VIADD R240, R241, UR36 ;  /* 0x00000024f1f07c36 */ /* 0x000fe20008000000 */
[----:B------:R-:W0:Y:S01]  /*16640*/  LDCU UR36, c[0x0][0x3b8] ;  /* 0x00007700ff2477ac */ /* 0x000e220008000800 */
[----:B-1----:R-:W-:-:S04]  /*16650*/  IADD3 R4, P3, PT, R236, R3, RZ ;  /* 0x00000003ec047210 */ /* 0x002fc80007f7e0ff */
[----:B------:R-:W-:Y:S01]  /*16660*/  LEA.HI.X.SX32 R5, R236, R2, 0x1, P3 ;  /* 0x00000002ec057211 */ /* 0x000fe200018f0eff */
[----:B------:R-:W-:Y:S01]  /*16670*/  STL.64 [R1+0xd48], R140 ;  /* 0x000d488c01007387 */ /* 0x000fe20000100a00 */
[----:B------:R-:W-:-:S03]  /*16680*/  IADD3 R142, P3, PT, R241, R3, RZ ;  /* 0x00000003f18e7210 */ /* 0x000fc60007f7e0ff */
[----:B------:R1:W-:Y:S01]  /*16690*/  STL.64 [R1+0x680], R4 ;  /* 0x0006800401007387 */ /* 0x0003e20000100a00 */
[----:B------:R-:W-:Y:S01]  /*166a0*/  VIADD R244, R240, UR54 ;  /* 0x00000036f0f47c36 */ /* 0x000fe20008000000 */
[-C--:B------:R-:W-:Y:S01]  /*166b0*/  LEA.HI.X.SX32 R143, R241, R2.reuse, 0x1, P3 ;  /* 0x00000002f18f7211 */ /* 0x080fe200018f0eff */
[----:B------:R-:W0:Y:S02]  /*166c0*/  LDCU UR54, c[0x0][0x3b8] ;  /* 0x00007700ff3677ac */ /* 0x000e240008000800 */
[----:B------:R-:W-:Y:S01]  /*166d0*/  VIADD R247, R244, UR24 ;  /* 0x00000018f4f77c36 */ /* 0x000fe20008000000 */
[CC--:B-1----:R-:W-:Y:S01]  /*166e0*/  IADD3 R4, P4, PT, R240.reuse, R3.reuse, RZ ;  /* 0x00000003f0047210 */ /* 0x0c2fe20007f9e0ff */
[----:B------:R-:W-:Y:S01]  /*166f0*/  STL.64 [R1+0xd50], R142 ;  /* 0x000d508e01007387 */ /* 0x000fe20000100a00 */
[----:B------:R-:W1:Y:S02]  /*16700*/  LDCU UR24, c[0x0][0x3b8] ;  /* 0x00007700ff1877ac */ /* 0x000e640008000800 */
[-C--:B------:R-:W-:Y:S01]  /*16710*/  LEA.HI.X.SX32 R5, R240, R2.reuse, 0x1, P4 ;  /* 0x00000002f0057211 */ /* 0x080fe200020f0eff */
[C---:B------:R-:W-:Y:S01]  /*16720*/  VIADD R248, R247.reuse, UR35 ;  /* 0x00000023f7f87c36 */ /* 0x040fe20008000000 */
[CC--:B------:R-:W-:Y:S01]  /*16730*/  IADD3 R144, P4, PT, R247.reuse, R3.reuse, RZ ;  /* 0x00000003f7907210 */ /* 0x0c0fe20007f9e0ff */
[----:B------:R-:W0:Y:S02]  /*16740*/  LDCU UR35, c[0x0][0x3b8] ;  /* 0x00007700ff2377ac */ /* 0x000e240008000800 */
[----:B------:R1:W-:Y:S01]  /*16750*/  STL.64 [R1+0x668], R4 ;  /* 0x0006680401007387 */ /* 0x0003e20000100a00 */
[----:B------:R-:W-:Y:S01]  /*16760*/  VIADD R246, R248, UR53 ;  /* 0x00000035f8f67c36 */ /* 0x000fe20008000000 */
[----:B------:R-:W-:Y:S01]  /*16770*/  LEA.HI.X.SX32 R145, R247, R2, 0x1, P4 ;  /* 0x00000002f7917211 */ /* 0x000fe200020f0eff */
[----:B------:R-:W0:Y:S01]  /*16780*/  LDCU UR53, c[0x0][0x3b8] ;  /* 0x00007700ff3577ac */ /* 0x000e220008000800 */
[----:B-1----:R-:W-:-:S04]  /*16790*/  IADD3 R4, P3, PT, R244, R3, RZ ;  /* 0x00000003f4047210 */ /* 0x002fc80007f7e0ff */
[-C--:B------:R-:W-:Y:S01]  /*167a0*/  LEA.HI.X.SX32 R5, R244, R2.reuse, 0x1, P3 ;  /* 0x00000002f4057211 */ /* 0x080fe200018f0eff */
[----:B------:R-:W-:Y:S01]  /*167b0*/  VIADD R245, R246, UR4 ;  /* 0x00000004f6f57c36 */ /* 0x000fe20008000000 */
[CC--:B------:R-:W-:Y:S01]  /*167c0*/  IADD3 R146, P3, PT, R248.reuse, R3.reuse, RZ ;  /* 0x00000003f8927210 */ /* 0x0c0fe20007f7e0ff */
[----:B------:R-:W1:Y:S02]  /*167d0*/  LDCU UR4, c[0x0][0x3b8] ;  /* 0x00007700ff0477ac */ /* 0x000e640008000800 */
[----:B------:R0:W-:Y:S01]  /*167e0*/  STL.64 [R1+0x660], R4 ;  /* 0x0006600401007387 */ /* 0x0001e20000100a00 */
[----:B------:R-:W-:Y:S01]  /*167f0*/  VIADD R243, R245, UR52 ;  /* 0x00000034f5f37c36 */ /* 0x000fe20008000000 */
[----:B------:R-:W-:Y:S01]  /*16800*/  LEA.HI.X.SX32 R147, R248, R2, 0x1, P3 ;  /* 0x00000002f8937211 */ /* 0x000fe200018f0eff */
[----:B------:R-:W1:Y:S01]  /*16810*/  LDCU UR52, c[0x0][0x3b8] ;  /* 0x00007700ff3477ac */ /* 0x000e620008000800 */
[----:B0-----:R-:W-:-:S04]  /*16820*/  IADD3 R4, P4, PT, R246, R3, RZ ;  /* 0x00000003f6047210 */ /* 0x001fc80007f9e0ff */
        /* <DEDUP_REMOVED lines=10> */
[C---:B------:R-:W-:Y:S01]  /*168d0*/  VIADD R238, R239.reuse, UR51 ;  /* 0x00000033efee7c36 */ /* 0x040fe20008000000 */
[-C--:B------:R-:W-:Y:S01]  /*168e0*/  IADD3 R150, P3, PT, R242, R3.reuse, RZ ;  /* 0x00000003f2967210 */ /* 0x080fe20007f7e0ff */
        /* <DEDUP_REMOVED lines=21> */
[----:B------:R-:W-:Y:S02]  /*16a40*/  LEA.HI.X.SX32 R155, R237, R2, 0x1, P3 ;  /* 0x00000002ed9b7211 */ /* 0x000fe400018f0eff */
        /* <DEDUP_REMOVED lines=28> */
[----:B------:R-:W-:Y:S01]  /*16c10*/  LEA.HI.X.SX32 R5, R207, R2, 0x1, P3 ;  /* 0x00000002cf057211 */ /* 0x000fe200018f0eff */
[----:B------:R-:W-:-:S04]  /*16c20*/  VIADD R203, R204, UR74 ;  /* 0x0000004acccb7c36 */ /* 0x000fc80008000000 */
[----:B------:R1:W-:Y:S01]  /*16c30*/  STL.64 [R1+0x5e0], R4 ;  /* 0x0005e00401007387 */ /* 0x0003e20000100a00 */
[-C--:B------:R-:W-:Y:S01]  /*16c40*/  IADD3 R162, P3, PT, R205, R3.reuse, RZ ;  /* 0x00000003cda27210 */ /* 0x080fe20007f7e0ff */
[----:B------:R-:W-:Y:S01]  /*16c50*/  VIADD R202, R203, UR5 ;  /* 0x00000005cbca7c36 */ /* 0x000fe20008000000 */
[----:B------:R-:W0:Y:S01]  /*16c60*/  LDCU UR5, c[0x0][0x3b8] ;  /* 0x00007700ff0577ac */ /* 0x000e220008000800 */
[----:B-1----:R-:W-:-:S04]  /*16c70*/  IADD3 R4, P4, PT, R204, R3, RZ ;  /* 0x00000003cc047210 */ /* 0x002fc80007f9e0ff */
[-C--:B------:R-:W-:Y:S02]  /*16c80*/  LEA.HI.X.SX32 R5, R204, R2.reuse, 0x1, P4 ;  /* 0x00000002cc057211 */ /* 0x080fe400020f0eff */
[-C--:B------:R-:W-:Y:S01]  /*16c90*/  LEA.HI.X.SX32 R163, R205, R2.reuse, 0x1, P3 ;  /* 0x00000002cda37211 */ /* 0x080fe200018f0eff */
[C---:B------:R-:W-:Y:S01]  /*16ca0*/  VIADD R201, R202.reuse, UR31 ;  /* 0x0000001fcac97c36 */ /* 0x040fe20008000000 */
[CC--:B------:R-:W-:Y:S01]  /*16cb0*/  IADD3 R164, P4, PT, R202.reuse, R3.reuse, RZ ;  /* 0x00000003caa47210 */ /* 0x0c0fe20007f9e0ff */
[----:B------:R1:W-:Y:S01]  /*16cc0*/  STL.64 [R1+0x5c8], R4 ;  /* 0x0005c80401007387 */ /* 0x0003e20000100a00 */
[----:B------:R-:W0:Y:S01]  /*16cd0*/  LDCU UR31, c[0x0][0x3b8] ;  /* 0x00007700ff1f77ac */ /* 0x000e220008000800 */
        /* <DEDUP_REMOVED lines=8> */
[----:B----4-:R-:W-:Y:S01]  /*16d60*/  VIADD R198, R199, UR47 ;  /* 0x0000002fc7c67c36 */ /* 0x010fe20008000000 */
[----:B------:R-:W4:Y:S01]  /*16d70*/  LDCU UR47, c[0x0][0x3b8] ;  /* 0x00007700ff2f77ac */ /* 0x000f220008000800 */
        /* <DEDUP_REMOVED lines=8> */
[----:B------:R-:W-:Y:S02]  /*16e00*/  LEA.HI.X.SX32 R169, R198, R2, 0x1, P4 ;  /* 0x00000002c6a97211 */ /* 0x000fe400020f0eff */
        /* <DEDUP_REMOVED lines=10> */
[----:B------:R-:W-:Y:S01]  /*16eb0*/  LEA.HI.X.SX32 R5, R196, R2, 0x1, P4 ;  /* 0x00000002c4057211 */ /* 0x000fe200020f0eff */
[----:B------:R-:W-:-:S04]  /*16ec0*/  VIADD R210, R208, UR72 ;  /* 0x00000048d0d27c36 */ /* 0x000fc80008000000 */
[----:B------:R0:W-:Y:S01]  /*16ed0*/  STL.64 [R1+0x588], R4 ;  /* 0x0005880401007387 */ /* 0x0001e20000100a00 */
[----:B------:R-:W-:Y:S01]  /*16ee0*/  VIADD R211, R210, UR70 ;  /* 0x00000046d2d37c36 */ /* 0x000fe20008000000 */
[-C--:B------:R-:W-:Y:S02]  /*16ef0*/  IADD3 R172, P4, PT, R208, R3.reuse, RZ ;  /* 0x00000003d0ac7210 */ /* 0x080fe40007f9e0ff */
[----:B0-----:R-:W-:-:S04]  /*16f00*/  IADD3 R4, P3, PT, R209, R3, RZ ;  /* 0x00000003d1047210 */ /* 0x001fc80007f7e0ff */
[-C--:B------:R-:W-:Y:S02]  /*16f10*/  LEA.HI.X.SX32 R5, R209, R2.reuse, 0x1, P3 ;  /* 0x00000002d1057211 */ /* 0x080fe400018f0eff */
[----:B------:R-:W-:-:S03]  /*16f20*/  LEA.HI.X.SX32 R173, R208, R2, 0x1, P4 ;  /* 0x00000002d0ad7211 */ /* 0x000fc600020f0eff */
[----:B------:R0:W-:Y:S01]  /*16f30*/  STL.64 [R1+0x580], R4 ;  /* 0x0005800401007387 */ /* 0x0001e20000100a00 */
[----:B------:R-:W-:Y:S01]  /*16f40*/  VIADD R215, R211, UR30 ;  /* 0x0000001ed3d77c36 */ /* 0x000fe20008000000 */
[-C--:B------:R-:W-:Y:S01]  /*16f50*/  IADD3 R174, P3, PT, R210, R3.reuse, RZ ;  /* 0x00000003d2ae7210 */ /* 0x080fe20007f7e0ff */
[----:B------:R-:W1:Y:S02]  /*16f60*/  LDCU UR30, c[0x0][0x3b8] ;  /* 0x00007700ff1e77ac */ /* 0x000e640008000800 */
[----:B-----5:R-:W-:Y:S01]  /*16f70*/  VIADD R212, R215, UR45 ;  /* 0x0000002dd7d47c36 */ /* 0x020fe20008000000 */
[C---:B0-----:R-:W-:Y:S01]  /*16f80*/  IADD3 R4, P4, PT, R211.reuse, R3, RZ ;  /* 0x00000003d3047210 */ /* 0x041fe20007f9e0ff */
[----:B------:R-:W0:Y:S03]  /*16f90*/  LDCU UR45, c[0x0][0x3b8] ;  /* 0x00007700ff2d77ac */ /* 0x000e260008000800 */
[----:B------:R-:W-:-:S02]  /*16fa0*/  LEA.HI.X.SX32 R5, R211, R2, 0x1, P4 ;  /* 0x00000002d3057211 */ /* 0x000fc400020f0eff */
[-C--:B------:R-:W-:Y:S01]  /*16fb0*/  LEA.HI.X.SX32 R175, R210, R2.reuse, 0x1, P3 ;  /* 0x00000002d2af7211 */ /* 0x080fe200018f0eff */
[C---:B------:R-:W-:Y:S01]  /*16fc0*/  VIADD R217, R212.reuse, UR29 ;  /* 0x0000001dd4d97c36 */ /* 0x040fe20008000000 */
[CC--:B------:R-:W-:Y:S01]  /*16fd0*/  IADD3 R176, P4, PT, R212.reuse, R3.reuse, RZ ;  /* 0x00000003d4b07210 */ /* 0x0c0fe20007f9e0ff */
[----:B------:R5:W-:Y:S01]  /*16fe0*/  STL.64 [R1+0x568], R4 ;  /* 0x0005680401007387 */ /* 0x000be20000100a00 */
[----:B------:R-:W0:Y:S01]  /*16ff0*/  LDCU UR29, c[0x0][0x3b8] ;  /* 0x00007700ff1d77ac */ /* 0x000e220008000800 */
[----:B------:R-:W-:Y:S01]  /*17000*/  VIADD R216, R217, UR68 ;  /* 0x00000044d9d87c36 */ /* 0x000fe20008000000 */
[----:B------:R-:W-:Y:S02]  /*17010*/  LEA.HI.X.SX32 R177, R212, R2, 0x1, P4 ;  /* 0x00000002d4b17211 */ /* 0x000fe400020f0eff */
[----:B-----5:R-:W-:-:S04]  /*17020*/  IADD3 R4, P3, PT, R215, R3, RZ ;  /* 0x00000003d7047210 */ /* 0x020fc80007f7e0ff */
[-C--:B------:R-:W-:Y:S01]  /*17030*/  LEA.HI.X.SX32 R5, R215, R2.reuse, 0x1, P3 ;  /* 0x00000002d7057211 */ /* 0x080fe200018f0eff */
[----:B------:R-:W-:Y:S01]  /*17040*/  VIADD R218, R216, UR44 ;  /* 0x0000002cd8da7c36 */ /* 0x000fe20008000000 */
[CC--:B------:R-:W-:Y:S01]  /*17050*/  IADD3 R178, P3, PT, R217.reuse, R3.reuse, RZ ;  /* 0x00000003d9b27210 */ /* 0x0c0fe20007f7e0ff */
[----:B------:R-:W5:Y:S02]  /*17060*/  LDCU UR44, c[0x0][0x3b8] ;  /* 0x00007700ff2c77ac */ /* 0x000f640008000800 */
        /* <DEDUP_REMOVED lines=9> */
[-C--:B------:R-:W-:Y:S01]  /*17100*/  IADD3 R180, P4, PT, R220, R3.reuse, RZ ;  /* 0x00000003dcb47210 */ /* 0x080fe20007f9e0ff */
[----:B------:R-:W1:Y:S01]  /*17110*/  LDCU UR43, c[0x0][0x3b8] ;  /* 0x00007700ff2b77ac */ /* 0x000e620008000800 */
[----:B0-----:R-:W-:-:S04]  /*17120*/  IADD3 R4, P3, PT, R218, R3, RZ ;  /* 0x00000003da047210 */ /* 0x001fc80007f7e0ff */
[-C--:B------:R-:W-:Y:S02]  /*17130*/  LEA.HI.X.SX32 R5, R218, R2.reuse, 0x1, P3 ;  /* 0x00000002da057211 */ /* 0x080fe400018f0eff */
[----:B------:R-:W-:-:S03]  /*17140*/  LEA.HI.X.SX32 R181, R220, R2, 0x1, P4 ;  /* 0x00000002dcb57211 */ /* 0x000fc600020f0eff */
[----:B------:R0:W-:Y:S01]  /*17150*/  STL.64 [R1+0x540], R4 ;  /* 0x0005400401007387 */ /* 0x0001e20000100a00 */
[----:B------:R-:W-:Y:S01]  /*17160*/  VIADD R230, R221, UR66 ;  /* 0x00000042dde67c36 */ /* 0x000fe20008000000 */
[----:B------:R-:W-:-:S03]  /*17170*/  IADD3 R182, P3, PT, R222, R3, RZ ;  /* 0x00000003deb67210 */ /* 0x000fc60007f7e0ff */
[----:B------:R-:W-:Y:S01]  /*17180*/  VIADD R229, R230, UR9 ;  /* 0x00000009e6e57c36 */ /* 0x000fe20008000000 */
[CC--:B0-----:R-:W-:Y:S01]  /*17190*/  IADD3 R4, P4, PT, R221.reuse, R3.reuse, RZ ;  /* 0x00000003dd047210 */ /* 0x0c1fe20007f9e0ff */
[----:B------:R-:W0:Y:S03]  /*171a0*/  LDCU UR9, c[0x0][0x3b8] ;  /* 0x00007700ff0977ac */ /* 0x000e260008000800 */
[-C--:B------:R-:W-:Y:S02]  /*171b0*/  LEA.HI.X.SX32 R5, R221, R2.reuse, 0x1, P4 ;  /* 0x00000002dd057211 */ /* 0x080fe400020f0eff */
[-C--:B------:R-:W-:Y:S01]  /*171c0*/  LEA.HI.X.SX32 R183, R222, R2.reuse, 0x1, P3 ;  /* 0x00000002deb77211 */ /* 0x080fe200018f0eff */
[C---:B------:R-:W-:Y:S01]  /*171d0*/  VIADD R234, R229.reuse, UR28 ;  /* 0x0000001ce5ea7c36 */ /* 0x040fe20008000000 */
[C---:B------:R-:W-:Y:S01]  /*171e0*/  IADD3 R184, P4, PT, R229.reuse, R3, RZ ;  /* 0x00000003e5b87210 */ /* 0x040fe20007f9e0ff */
[----:B------:R0:W-:Y:S01]  /*171f0*/  STL.64 [R1+0x528], R4 ;  /* 0x0005280401007387 */ /* 0x0001e20000100a00 */
[----:B------:R-:W1:Y:S01]  /*17200*/  LDCU UR28, c[0x0][0x3b8] ;  /* 0x00007700ff1c77ac */ /* 0x000e620008000800 */
[----:B------:R-:W-:Y:S01]  /*17210*/  VIADD R233, R234, UR65 ;  /* 0x00000041eae97c36 */ /* 0x000fe20008000000 */
[----:B------:R-:W-:-:S02]  /*17220*/  LEA.HI.X.SX32 R185, R229, R2, 0x1, P4 ;  /* 0x00000002e5b97211 */ /* 0x000fc400020f0eff */
[----:B0-----:R-:W-:-:S04]  /*17230*/  IADD3 R4, P3, PT, R230, R3, RZ ;  /* 0x00000003e6047210 */ /* 0x001fc80007f7e0ff */
[-C--:B------:R-:W-:Y:S01]  /*17240*/  LEA.HI.X.SX32 R5, R230, R2.reuse, 0x1, P3 ;  /* 0x00000002e6057211 */ /* 0x080fe200018f0eff */
[C---:B------:R-:W-:Y:S01]  /*17250*/  VIADD R232, R233.reuse, UR42 ;  /* 0x0000002ae9e87c36 */ /* 0x040fe20008000000 */
[-C--:B------:R-:W-:Y:S01]  /*17260*/  IADD3 R186, P3, PT, R234, R3.reuse, RZ ;  /* 0x00000003eaba7210 */ /* 0x080fe20007f7e0ff */
[----:B------:R-:W0:Y:S02]  /*17270*/  LDCU UR42, c[0x0][0x3b8] ;  /* 0x00007700ff2a77ac */ /* 0x000e240008000800 */
[----:B------:R1:W-:Y:S01]  /*17280*/  STL.64 [R1+0x520], R4 ;  /* 0x0005200401007387 */ /* 0x0003e20000100a00 */
[----:B------:R-:W-:Y:S01]  /*17290*/  VIADD R228, R232, UR64 ;  /* 0x00000040e8e47c36 */ /* 0x000fe20008000000 */
[----:B------:R-:W-:Y:S02]  /*172a0*/  LEA.HI.X.SX32 R187, R234, R2, 0x1, P3 ;  /* 0x00000002eabb7211 */ /* 0x000fe400018f0eff */
[----:B-1----:R-:W-:-:S04]  /*172b0*/  IADD3 R4, P4, PT, R233, R3, RZ ;  /* 0x00000003e9047210 */ /* 0x002fc80007f9e0ff */
[-C--:B------:R-:W-:Y:S01]  /*172c0*/  LEA.HI.X.SX32 R5, R233, R2.reuse, 0x1, P4 ;  /* 0x00000002e9057211 */ /* 0x080fe200020f0eff */
[C---:B------:R-:W-:Y:S01]  /*172d0*/  VIADD R231, R228.reuse, UR18 ;  /* 0x00000012e4e77c36 */ /* 0x040fe20008000000 */
[CC--:B------:R-:W-:Y:S01]  /*172e0*/  IADD3 R188, P4, PT, R228.reuse, R3.reuse, RZ ;  /* 0x00000003e4bc7210 */ /* 0x0c0fe20007f9e0ff */
        /* <DEDUP_REMOVED lines=9> */
[-C--:B------:R-:W-:Y:S01]  /*17380*/  IADD3 R190, P3, PT, R231, R3.reuse, RZ ;  /* 0x00000003e7be7210 */ /* 0x080fe20007f7e0ff */
[----:B------:R-:W-:Y:S01]  /*17390*/  VIADD R225, R226, UR27 ;  /* 0x0000001be2e17c36 */ /* 0x000fe20008000000 */
[----:B------:R-:W1:Y:S01]  /*173a0*/  LDCU UR27, c[0x0][0x3b8] ;  /* 0x00007700ff1b77ac */ /* 0x000e620008000800 */
[----:B0-----:R-:W-:-:S04]  /*173b0*/  IADD3 R4, P4, PT, R227, R3, RZ ;  /* 0x00000003e3047210 */ /* 0x001fc80007f9e0ff */
[-C--:B------:R-:W-:Y:S02]  /*173c0*/  LEA.HI.X.SX32 R5, R227, R2.reuse, 0x1, P4 ;  /* 0x00000002e3057211 */ /* 0x080fe400020f0eff */
[----:B------:R-:W-:Y:S01]  /*173d0*/  LEA.HI.X.SX32 R191, R231, R2, 0x1, P3 ;  /* 0x00000002e7bf7211 */ /* 0x000fe200018f0eff */
[C---:B------:R-:W-:Y:S02]  /*173e0*/  VIADD R224, R225.reuse, UR62 ;  /* 0x0000003ee1e07c36 */ /* 0x040fe40008000000 */
[----:B------:R0:W-:Y:S01]  /*173f0*/  STL.64 [R1+0x4e8], R4 ;  /* 0x0004e80401007387 */ /* 0x0001e20000100a00 */
[-C--:B------:R-:W-:Y:S01]  /*17400*/  IADD3 R192, P4, PT, R225, R3.reuse, RZ ;  /* 0x00000003e1c07210 */ /* 0x080fe20007f9e0ff */
[----:B------:R-:W-:Y:S01]  /*17410*/  VIADD R223, R224, UR11 ;  /* 0x0000000be0df7c36 */ /* 0x000fe20008000000 */
[----:B------:R-:W1:Y:S01]  /*17420*/  LDCU UR11, c[0x0][0x3b8] ;  /* 0x00007700ff0b77ac */ /* 0x000e620008000800 */
[----:B0-----:R-:W-:-:S04]  /*17430*/  IADD3 R4, P3, PT, R226, R3, RZ ;  /* 0x00000003e2047210 */ /* 0x001fc80007f7e0ff */
[-C--:B------:R-:W-:Y:S02]  /*17440*/  LEA.HI.X.SX32 R5, R226, R2.reuse, 0x1, P3 ;  /* 0x00000002e2057211 */ /* 0x080fe400018f0eff */
[----:B------:R-:W-:-:S03]  /*17450*/  LEA.HI.X.SX32 R193, R225, R2, 0x1, P4 ;  /* 0x00000002e1c17211 */ /* 0x000fc600020f0eff */
[----:B------:R0:W-:Y:S01]  /*17460*/  STL.64 [R1+0x4e0], R4 ;  /* 0x0004e00401007387 */ /* 0x0001e20000100a00 */
[----:B------:R-:W-:Y:S01]  /*17470*/  VIADD R219, R223, UR40 ;  /* 0x00000028dfdb7c36 */ /* 0x000fe20008000000 */
[-C--:B------:R-:W-:Y:S01]  /*17480*/  IADD3 R194, P3, PT, R224, R3.reuse, RZ ;  /* 0x00000003e0c27210 */ /* 0x080fe20007f7e0ff */
[----:B------:R-:W1:Y:S02]  /*17490*/  LDCU UR40, c[0x0][0x3b8] ;  /* 0x00007700ff2877ac */ /* 0x000e640008000800 */
[----:B------:R-:W-:Y:S01]  /*174a0*/  VIADD R214, R219, UR61 ;  /* 0x0000003ddbd67c36 */ /* 0x000fe20008000000 */
[----:B0-----:R-:W-:-:S04]  /*174b0*/  IADD3 R4, P4, PT, R223, R3, RZ ;  /* 0x00000003df047210 */ /* 0x001fc80007f9e0ff */
[-C--:B------:R-:W-:Y:S02]  /*174c0*/  LEA.HI.X.SX32 R5, R223, R2.reuse, 0x1, P4 ;  /* 0x00000002df057211 */ /* 0x080fe400020f0eff */
[-C--:B------:R-:W-:Y:S01]  /*174d0*/  LEA.HI.X.SX32 R195, R224, R2.reuse, 0x1, P3 ;  /* 0x00000002e0c37211 */ /* 0x080fe200018f0eff */
[C---:B------:R-:W-:Y:S01]  /*174e0*/  VIADD R213, R214.reuse, UR6 ;  /* 0x00000006d6d57c36 */ /* 0x040fe20008000000 */
[CC--:B------:R-:W-:Y:S01]  /*174f0*/  IADD3 R68, P4, PT, R214.reuse, R3.reuse, RZ ;  /* 0x00000003d6447210 */ /* 0x0c0fe20007f9e0ff */
[----:B------:R0:W-:Y:S01]  /*17500*/  STL.64 [R1+0x4c8], R4 ;  /* 0x0004c80401007387 */ /* 0x0001e20000100a00 */
[----:B------:R-:W1:Y:S01]  /*17510*/  LDCU UR6, c[0x0][0x3b8] ;  /* 0x00007700ff0677ac */ /* 0x000e620008000800 */
[----:B------:R-:W-:Y:S01]  /*17520*/  VIADD R206, R213, UR60 ;  /* 0x0000003cd5ce7c36 */ /* 0x000fe20008000000 */
[----:B------:R-:W-:Y:S02]  /*17530*/  LEA.HI.X.SX32 R69, R214, R2, 0x1, P4 ;  /* 0x00000002d6457211 */ /* 0x000fe400020f0eff */
[----:B0-----:R-:W-:-:S04]  /*17540*/  IADD3 R4, P3, PT, R219, R3, RZ ;  /* 0x00000003db047210 */ /* 0x001fc80007f7e0ff */
[-C--:B------:R-:W-:Y:S01]  /*17550*/  LEA.HI.X.SX32 R5, R219, R2.reuse, 0x1, P3 ;  /* 0x00000002db057211 */ /* 0x080fe200018f0eff */
[C---:B------:R-:W-:Y:S01]  /*17560*/  VIADD R205, R206.reuse, UR39 ;  /* 0x00000027cecd7c36 */ /* 0x040fe20008000000 */
[-C--:B------:R-:W-:Y:S01]  /*17570*/  IADD3 R70, P3, PT, R213, R3.reuse, RZ ;  /* 0x00000003d5467210 */ /* 0x080fe20007f7e0ff */
        /* <DEDUP_REMOVED lines=9> */
[----:B------:R-:W-:Y:S01]  /*17610*/  VIADD R202, R203, UR17 ;  /* 0x00000011cbca7c36 */ /* 0x000fe20008000000 */
[-C--:B------:R-:W-:Y:S01]  /*17620*/  IADD3 R72, P4, PT, R204, R3.reuse, RZ ;  /* 0x00000003cc487210 */ /* 0x080fe20007f9e0ff */
[----:B------:R-:W0:Y:S01]  /*17630*/  LDCU UR17, c[0x0][0x3b8] ;  /* 0x00007700ff1177ac */ /* 0x000e220008000800 */
[----:B-1----:R-:W-:-:S04]  /*17640*/  IADD3 R4, P3, PT, R205, R3, RZ ;  /* 0x00000003cd047210 */ /* 0x002fc80007f7e0ff */
[-C--:B------:R-:W-:Y:S02]  /*17650*/  LEA.HI.X.SX32 R5, R205, R2.reuse, 0x1, P3 ;  /* 0x00000002cd057211 */ /* 0x080fe400018f0eff */
[----:B------:R-:W-:-:S03]  /*17660*/  LEA.HI.X.SX32 R73, R204, R2, 0x1, P4 ;  /* 0x00000002cc497211 */ /* 0x000fc600020f0eff */
[----:B------:R1:W-:Y:S01]  /*17670*/  STL.64 [R1+0x4a0], R4 ;  /* 0x0004a00401007387 */ /* 0x0003e20000100a00 */
[----:B------:R-:W-:Y:S01]  /*17680*/  VIADD R201, R202, UR58 ;  /* 0x0000003acac97c36 */ /* 0x000fe20008000000 */
[----:B------:R-:W-:-:S03]  /*17690*/  IADD3 R74, P3, PT, R203, R3, RZ ;  /* 0x00000003cb4a7210 */ /* 0x000fc60007f7e0ff */
[----:B--2---:R-:W-:Y:S01]  /*176a0*/  VIADD R200, R201, UR38 ;  /* 0x00000026c9c87c36 */ /* 0x004fe20008000000 */
[CC--:B-1----:R-:W-:Y:S01]  /*176b0*/  IADD3 R4, P4, PT, R202.reuse, R3.reuse, RZ ;  /* 0x00000003ca047210 */ /* 0x0c2fe20007f9e0ff */
[----:B------:R-:W1:Y:S03]  /*176c0*/  LDCU UR38, c[0x0][0x3b8] ;  /* 0x00007700ff2677ac */ /* 0x000e660008000800 */
[-C--:B------:R-:W-:Y:S02]  /*176d0*/  LEA.HI.X.SX32 R5, R202, R2.reuse, 0x1, P4 ;  /* 0x00000002ca057211 */ /* 0x080fe400020f0eff */
[-C--:B------:R-:W-:Y:S01]  /*176e0*/  LEA.HI.X.SX32 R75, R203, R2.reuse, 0x1, P3 ;  /* 0x00000002cb4b7211 */ /* 0x080fe200018f0eff */
[C---:B------:R-:W-:Y:S01]  /*176f0*/  VIADD R199, R200.reuse, UR25 ;  /* 0x00000019c8c77c36 */ /* 0x040fe20008000000 */
[C---:B------:R-:W-:Y:S01]  /*17700*/  IADD3 R76, P4, PT, R200.reuse, R3, RZ ;  /* 0x00000003c84c7210 */ /* 0x040fe20007f9e0ff */
[----:B------:R2:W-:Y:S01]  /*17710*/  STL.64 [R1+0x488], R4 ;  /* 0x0004880401007387 */ /* 0x0005e20000100a00 */
[----:B------:R-:W0:Y:S01]  /*17720*/  LDCU UR25, c[0x0][0x3b8] ;  /* 0x00007700ff1977ac */ /* 0x000e220008000800 */
[----:B------:R-:W-:Y:S01]  /*17730*/  VIADD R198, R199, UR57 ;  /* 0x00000039c7c67c36 */ /* 0x000fe20008000000 */
[----:B------:R-:W-:-:S02]  /*17740*/  LEA.HI.X.SX32 R77, R200, R2, 0x1, P4 ;  /* 0x00000002c84d7211 */ /* 0x000fc400020f0eff */
[----:B--2---:R-:W-:-:S04]  /*17750*/  IADD3 R4, P3, PT, R201, R3, RZ ;  /* 0x00000003c9047210 */ /* 0x004fc80007f7e0ff */
[-C--:B------:R-:W-:Y:S01]  /*17760*/  LEA.HI.X.SX32 R5, R201, R2.reuse, 0x1, P3 ;  /* 0x00000002c9057211 */ /* 0x080fe200018f0eff */
[C---:B------:R-:W-:Y:S01]  /*17770*/  VIADD R197, R198.reuse, UR37 ;  /* 0x00000025c6c57c36 */ /* 0x040fe20008000000 */
[-C--:B------:R-:W-:Y:S01]  /*17780*/  IADD3 R78, P3, PT, R199, R3.reuse, RZ ;  /* 0x00000003c74e7210 */ /* 0x080fe20007f7e0ff */
[----:B------:R-:W2:Y:S02]  /*17790*/  LDCU UR37, c[0x0][0x3b8] ;  /* 0x00007700ff2577ac */ /* 0x000ea40008000800 */
[----:B------:R0:W-:Y:S01]  /*177a0*/  STL.64 [R1+0x480], R4 ;  /* 0x0004800401007387 */ /* 0x0001e20000100a00 */
[----:B---3--:R-:W-:Y:S01]  /*177b0*/  VIADD R196, R197, UR56 ;  /* 0x00000038c5c47c36 */ /* 0x008fe20008000000 */
        /* <DEDUP_REMOVED lines=10> */
[----:B---3--:R-:W-:-:S04]  /*17860*/  IADD3 R4, P3, PT, R197, R3, RZ ;  /* 0x00000003c5047210 */ /* 0x008fc80007f7e0ff */
[----:B------:R-:W-:Y:S01]  /*17870*/  LEA.HI.X.SX32 R5, R197, R2, 0x1, P3 ;  /* 0x00000002c5057211 */ /* 0x000fe200018f0eff */
[----:B------:R-:W-:-:S04]  /*17880*/  VIADD R212, R210, UR55 ;  /* 0x00000037d2d47c36 */ /* 0x000fc80008000000 */
[----:B------:R3:W-:Y:S01]  /*17890*/  STL.64 [R1+0x460], R4 ;  /* 0x0004600401007387 */ /* 0x0007e20000100a00 */
[-C--:B------:R-:W-:Y:S01]  /*178a0*/  IADD3 R82, P3, PT, R207, R3.reuse, RZ ;  /* 0x00000003cf527210 */ /* 0x080fe20007f7e0ff */
[----:B------:R-:W-:Y:S01]  /*178b0*/  VIADD R211, R212, UR36 ;  /* 0x00000024d4d37c36 */ /* 0x000fe20008000000 */
[----:B------:R-:W0:Y:S01]  /*178c0*/  LDCU UR36, c[0x0][0x3b8] ;  /* 0x00007700ff2477ac */ /* 0x000e220008000800 */
[----:B---3--:R-:W-:-:S04]  /*178d0*/  IADD3 R4, P4, PT, R210, R3, RZ ;  /* 0x00000003d2047210 */ /* 0x008fc80007f9e0ff */
[-C--:B------:R-:W-:Y:S02]  /*178e0*/  LEA.HI.X.SX32 R5, R210, R2.reuse, 0x1, P4 ;  /* 0x00000002d2057211 */ /* 0x080fe400020f0eff */
[----:B------:R-:W-:Y:S01]  /*178f0*/  LEA.HI.X.SX32 R83, R207, R2, 0x1, P3 ;  /* 0x00000002cf537211 */ /* 0x000fe200018f0eff */
[C---:B------:R-:W-:Y:S02]  /*17900*/  VIADD R217, R211.reuse, UR54 ;  /* 0x00000036d3d97c36 */ /* 0x040fe40008000000 */
[----:B------:R3:W-:Y:S01]  /*17910*/  STL.64 [R1+0x448], R4 ;  /* 0x0004480401007387 */ /* 0x0007e20000100a00 */
[-C--:B------:R-:W-:Y:S01]  /*17920*/  IADD3 R84, P4, PT, R211, R3.reuse, RZ ;  /* 0x00000003d3547210 */ /* 0x080fe20007f9e0ff */
[----:B------:R-:W-:Y:S01]  /*17930*/  VIADD R216, R217, UR24 ;  /* 0x00000018d9d87c36 */ /* 0x000fe20008000000 */
[----:B------:R-:W0:Y:S01]  /*17940*/  LDCU UR24, c[0x0][0x3b8] ;  /* 0x00007700ff1877ac */ /* 0x000e220008000800 */
[----:B---3--:R-:W-:-:S04]  /*17950*/  IADD3 R4, P3, PT, R212, R3, RZ ;  /* 0x00000003d4047210 */ /* 0x008fc80007f7e0ff */
[-C--:B------:R-:W-:Y:S02]  /*17960*/  LEA.HI.X.SX32 R5, R212, R2.reuse, 0x1, P3 ;  /* 0x00000002d4057211 */ /* 0x080fe400018f0eff */
[----:B------:R-:W-:-:S03]  /*17970*/  LEA.HI.X.SX32 R85, R211, R2, 0x1, P4 ;  /* 0x00000002d3557211 */ /* 0x000fc600020f0eff */
[----:B------:R3:W-:Y:S01]  /*17980*/  STL.64 [R1+0x440], R4 ;  /* 0x0004400401007387 */ /* 0x0007e20000100a00 */
[----:B------:R-:W-:Y:S01]  /*17990*/  VIADD R220, R216, UR35 ;  /* 0x00000023d8dc7c36 */ /* 0x000fe20008000000 */
[-C--:B------:R-:W-:Y:S01]  /*179a0*/  IADD3 R86, P3, PT, R217, R3.reuse, RZ ;  /* 0x00000003d9567210 */ /* 0x080fe20007f7e0ff */
[----:B------:R-:W0:Y:S02]  /*179b0*/  LDCU UR35, c[0x0][0x3b8] ;  /* 0x00007700ff2377ac */ /* 0x000e240008000800 */
[----:B------:R-:W-:Y:S01]  /*179c0*/  VIADD R222, R220, UR53 ;  /* 0x00000035dcde7c36 */ /* 0x000fe20008000000 */
[----:B---3--:R-:W-:-:S04]  /*179d0*/  IADD3 R4, P4, PT, R216, R3, RZ ;  /* 0x00000003d8047210 */ /* 0x008fc80007f9e0ff */
        /* <DEDUP_REMOVED lines=8> */
[----:B---3--:R-:W-:-:S04]  /*17a60*/  IADD3 R4, P3, PT, R220, R3, RZ ;  /* 0x00000003dc047210 */ /* 0x008fc80007f7e0ff */
[-C--:B------:R-:W-:Y:S01]  /*17a70*/  LEA.HI.X.SX32 R5, R220, R2.reuse, 0x1, P3 ;  /* 0x00000002dc057211 */ /* 0x080fe200018f0eff */
[----:B------:R-:W-:Y:S01]  /*17a80*/  VIADD R226, R225, UR23 ;  /* 0x00000017e1e27c36 */ /* 0x000fe20008000000 */
[CC--:B------:R-:W-:Y:S01]  /*17a90*/  IADD3 R90, P3, PT, R227.reuse, R3.reuse, RZ ;  /* 0x00000003e35a7210 */ /* 0x0c0fe20007f7e0ff */
[----:B------:R-:W3:Y:S02]  /*17aa0*/  LDCU UR23, c[0x0][0x3b8] ;  /* 0x00007700ff1777ac */ /* 0x000ee40008000800 */
        /* <DEDUP_REMOVED lines=12> */
[-C--:B------:R-:W-:Y:S01]  /*17b70*/  LEA.HI.X.SX32 R5, R226, R2.reuse, 0x1, P3 ;  /* 0x00000002e2057211 */ /* 0x080fe200018f0eff */
[----:B------:R-:W-:Y:S01]  /*17b80*/  VIADD R219, R221, UR50 ;  /* 0x00000032dddb7c36 */ /* 0x000fe20008000000 */
[----:B------:R-:W-:-:S03]  /*17b90*/  LEA.HI.X.SX32 R93, R224, R2, 0x1, P4 ;  /* 0x00000002e05d7211 */ /* 0x000fc600020f0eff */
[----:B------:R0:W-:Y:S01]  /*17ba0*/  STL.64 [R1+0x400], R4 ;  /* 0x0004000401007387 */ /* 0x0001e20000100a00 */
[----:B------:R-:W-:Y:S01]  /*17bb0*/  VIADD R218, R219, UR33 ;  /* 0x00000021dbda7c36 */ /* 0x000fe20008000000 */
[-C--:B------:R-:W-:Y:S01]  /*17bc0*/  IADD3 R94, P3, PT, R223, R3.reuse, RZ ;  /* 0x00000003df5e7210 */ /* 0x080fe20007f7e0ff */
[----:B------:R-:W1:Y:S01]  /*17bd0*/  LDCU UR33, c[0x0][0x3b8] ;  /* 0x00007700ff2177ac */ /* 0x000e620008000800 */
[----:B0-----:R-:W-:-:S04]  /*17be0*/  IADD3 R4, P4, PT, R221, R3, RZ ;  /* 0x00000003dd047210 */ /* 0x001fc80007f9e0ff */
[-C--:B------:R-:W-:Y:S01]  /*17bf0*/  LEA.HI.X.SX32 R5, R221, R2.reuse, 0x1, P4 ;  /* 0x00000002dd057211 */ /* 0x080fe200020f0eff */
[C---:B------:R-:W-:Y:S01]  /*17c00*/  VIADD R215, R218.reuse, UR13 ;  /* 0x0000000ddad77c36 */ /* 0x040fe20008000000 */
[----:B------:R-:W-:Y:S01]  /*17c10*/  LEA.HI.X.SX32 R95, R223, R2, 0x1, P3 ;  /* 0x00000002df5f7211 */ /* 0x000fe200018f0eff */
[----:B------:R-:W0:Y:S02]  /*17c20*/  LDCU UR13, c[0x0][0x3b8] ;  /* 0x00007700ff0d77ac */ /* 0x000e240008000800 */
[----:B------:R1:W-:Y:S01]  /*17c30*/  STL.64 [R1+0x3e8], R4 ;  /* 0x0003e80401007387 */ /* 0x0003e20000100a00 */
[----:B------:R-:W-:Y:S01]  /*17c40*/  VIADD R214, R215, UR69 ;  /* 0x00000045d7d67c36 */ /* 0x000fe20008000000 */
[----:B------:R-:W-:-:S03]  /*17c50*/  IADD3 R96, P4, PT, R218, R3, RZ ;  /* 0x00000003da607210 */ /* 0x000fc60007f9e0ff */
[----:B------:R-:W-:Y:S01]  /*17c60*/  VIADD R213, R214, UR76 ;  /* 0x0000004cd6d57c36 */ /* 0x000fe20008000000 */
[----:B-1----:R-:W-:-:S04]  /*17c70*/  IADD3 R4, P3, PT, R219, R3, RZ ;  /* 0x00000003db047210 */ /* 0x002fc80007f7e0ff */
[-C--:B------:R-:W-:Y:S01]  /*17c80*/  LEA.HI.X.SX32 R5, R219, R2.reuse, 0x1, P3 ;  /* 0x00000002db057211 */ /* 0x080fe200018f0eff */
[----:B------:R-:W-:Y:S01]  /*17c90*/  VIADD R209, R213, UR22 ;  /* 0x00000016d5d17c36 */ /* 0x000fe20008000000 */
[----:B------:R-:W-:Y:S01]  /*17ca0*/  LEA.HI.X.SX32 R97, R218, R2, 0x1, P4 ;  /* 0x00000002da617211 */ /* 0x000fe200020f0eff */
[----:B------:R-:W1:Y:S02]  /*17cb0*/  LDCU UR22, c[0x0][0x3b8] ;  /* 0x00007700ff1677ac */ /* 0x000e640008000800 */
[----:B------:R0:W-:Y:S01]  /*17cc0*/  STL.64 [R1+0x3e0], R4 ;  /* 0x0003e00401007387 */ /* 0x0001e20000100a00 */
[----:B------:R-:W-:Y:S01]  /*17cd0*/  VIADD R208, R209, UR75 ;  /* 0x0000004bd1d07c36 */ /* 0x000fe20008000000 */
[-C--:B------:R-:W-:Y:S02]  /*17ce0*/  IADD3 R98, P3, PT, R215, R3.reuse, RZ ;  /* 0x00000003d7627210 */ /* 0x080fe40007f7e0ff */
[----:B0-----:R-:W-:-:S04]  /*17cf0*/  IADD3 R4, P4, PT, R214, R3, RZ ;  /* 0x00000003d6047210 */ /* 0x001fc80007f9e0ff */
[-C--:B------:R-:W-:Y:S01]  /*17d00*/  LEA.HI.X.SX32 R5, R214, R2.reuse, 0x1, P4 ;  /* 0x00000002d6057211 */ /* 0x080fe200020f0eff */
[----:B------:R-:W-:Y:S01]  /*17d10*/  VIADD R206, R208, UR49 ;  /* 0x00000031d0ce7c36 */ /* 0x000fe20008000000 */
[----:B------:R-:W-:-:S03]  /*17d20*/  LEA.HI.X.SX32 R99, R215, R2, 0x1, P3 ;  /* 0x00000002d7637211 */ /* 0x000fc600018f0eff */
[----:B------:R0:W-:Y:S01]  /*17d30*/  STL.64 [R1+0x3c8], R4 ;  /* 0x0003c80401007387 */ /* 0x0001e20000100a00 */
[----:B------:R-:W-:Y:S01]  /*17d40*/  VIADD R205, R206, UR32 ;  /* 0x00000020cecd7c36 */ /* 0x000fe20008000000 */
[-C--:B------:R-:W-:Y:S01]  /*17d50*/  IADD3 R100, P4, PT, R209, R3.reuse, RZ ;  /* 0x00000003d1647210 */ /* 0x080fe20007f9e0ff */
[----:B------:R-:W1:Y:S02]  /*17d60*/  LDCU UR32, c[0x0][0x3b8] ;  /* 0x00007700ff2077ac */ /* 0x000e640008000800 */
[----:B------:R-:W-:Y:S01]  /*17d70*/  VIADD R204, R205, UR73 ;  /* 0x00000049cdcc7c36 */ /* 0x000fe20008000000 */
[----:B0-----:R-:W-:-:S04]  /*17d80*/  IADD3 R4, P3, PT, R213, R3, RZ ;  /* 0x00000003d5047210 */ /* 0x001fc80007f7e0ff */
[-C--:B------:R-:W-:Y:S01]  /*17d90*/  LEA.HI.X.SX32 R5, R213, R2.reuse, 0x1, P3 ;  /* 0x00000002d5057211 */ /* 0x080fe200018f0eff */
[----:B------:R-:W-:Y:S01]  /*17da0*/  VIADD R203, R204, UR5 ;  /* 0x00000005cccb7c36 */ /* 0x000fe20008000000 */
[----:B------:R-:W-:Y:S01]  /*17db0*/  LEA.HI.X.SX32 R101, R209, R2, 0x1, P4 ;  /* 0x00000002d1657211 */ /* 0x000fe200020f0eff */
[----:B------:R-:W0:Y:S02]  /*17dc0*/  LDCU UR5, c[0x0][0x3b8] ;  /* 0x00007700ff0577ac */ /* 0x000e240008000800 */
[----:B------:R1:W-:Y:S01]  /*17dd0*/  STL.64 [R1+0x3c0], R4 ;  /* 0x0003c00401007387 */ /* 0x0003e20000100a00 */
[----:B------:R-:W-:Y:S01]  /*17de0*/  VIADD R202, R203, UR21 ;  /* 0x00000015cbca7c36 */ /* 0x000fe20008000000 */
[-C--:B------:R-:W-:Y:S01]  /*17df0*/  IADD3 R102, P3, PT, R208, R3.reuse, RZ ;  /* 0x00000003d0667210 */ /* 0x080fe20007f7e0ff */
[----:B------:R-:W0:Y:S01]  /*17e00*/  LDCU UR21, c[0x0][0x3b8] ;  /* 0x00007700ff1577ac */ /* 0x000e220008000800 */
[----:B-1----:R-:W-:-:S04]  /*17e10*/  IADD3 R4, P4, PT, R206, R3, RZ ;  /* 0x00000003ce047210 */ /* 0x002fc80007f9e0ff */
[-C--:B------:R-:W-:Y:S01]  /*17e20*/  LEA.HI.X.SX32 R5, R206, R2.reuse, 0x1, P4 ;  /* 0x00000002ce057211 */ /* 0x080fe200020f0eff */
[----:B------:R-:W-:Y:S01]  /*17e30*/  VIADD R201, R202, UR31 ;  /* 0x0000001fcac97c36 */ /* 0x000fe20008000000 */
[-C--:B------:R-:W-:Y:S01]  /*17e40*/  LEA.HI.X.SX32 R103, R208, R2.reuse, 0x1, P3 ;  /* 0x00000002d0677211 */ /* 0x080fe200018f0eff */
[----:B------:R-:W-:Y:S01]  /*17e50*/  IMAD.MOV.U32 R133, RZ, RZ, R20 ;  /* 0x000000ffff857224 */ /* 0x000fe200078e0014 */
[-C--:B------:R-:W-:Y:S01]  /*17e60*/  IADD3 R104, P4, PT, R204, R3.reuse, RZ ;  /* 0x00000003cc687210 */ /* 0x080fe20007f9e0ff */
[----:B------:R1:W-:Y:S01]  /*17e70*/  STL.64 [R1+0x3a8], R4 ;  /* 0x0003a80401007387 */ /* 0x0003e20000100a00 */
[----:B------:R-:W-:Y:S01]  /*17e80*/  VIADD R200, R201, UR12 ;  /* 0x0000000cc9c87c36 */ /* 0x000fe20008000000 */
[----:B------:R-:W0:Y:S03]  /*17e90*/  LDCU UR12, c[0x0][0x3b8] ;  /* 0x00007700ff0c77ac */ /* 0x000e260008000800 */
[----:B------:R-:W-:Y:S01]  /*17ea0*/  VIADD R199, R200, UR7 ;  /* 0x00000007c8c77c36 */ /* 0x000fe20008000000 */
[----:B------:R-:W-:Y:S01]  /*17eb0*/  LEA.HI.X.SX32 R105, R204, R2, 0x1, P4 ;  /* 0x00000002cc697211 */ /* 0x000fe200020f0eff */
[----:B------:R-:W0:Y:S01]  /*17ec0*/  LDCU UR7, c[0x0][0x3b8] ;  /* 0x00007700ff0777ac */ /* 0x000e220008000800 */
        /* <DEDUP_REMOVED lines=9> */
[-C--:B------:R-:W-:Y:S01]  /*17f60*/  LEA.HI.X.SX32 R5, R202, R2.reuse, 0x1, P4 ;  /* 0x00000002ca057211 */ /* 0x080fe200020f0eff */
[----:B------:R-:W-:Y:S01]  /*17f70*/  VIADD R196, R197, UR29 ;  /* 0x0000001dc5c47c36 */ /* 0x000fe20008000000 */
[----:B------:R-:W-:Y:S01]  /*17f80*/  LEA.HI.X.SX32 R107, R203, R2, 0x1, P3 ;  /* 0x00000002cb6b7211 */ /* 0x000fe200018f0eff */
[----:B------:R-:W1:Y:S02]  /*17f90*/  LDCU UR29, c[0x0][0x3b8] ;  /* 0x00007700ff1d77ac */ /* 0x000e640008000800 */
[----:B------:R0:W-:Y:S01]  /*17fa0*/  STL.64 [R1+0x388], R4 ;  /* 0x0003880401007387 */ /* 0x0001e20000100a00 */
[----:B------:R-:W-:Y:S01]  /*17fb0*/  VIADD R210, R196, UR45 ;  /* 0x0000002dc4d27c36 */ /* 0x000fe20008000000 */
[----:B------:R-:W-:-:S03]  /*17fc0*/  IADD3 R108, P4, PT, R200, R3, RZ ;  /* 0x00000003c86c7210 */ /* 0x000fc60007f9e0ff */
[----:B------:R-:W-:Y:S01]  /*17fd0*/  VIADD R207, R210, UR19 ;  /* 0x00000013d2cf7c36 */ /* 0x000fe20008000000 */
[C---:B0-----:R-:W-:Y:S01]  /*17fe0*/  IADD3 R4, P3, PT, R201.reuse, R3, RZ ;  /* 0x00000003c9047210 */ /* 0x041fe20007f7e0ff */
[----:B------:R-:W0:Y:S03]  /*17ff0*/  LDCU UR19, c[0x0][0x3b8] ;  /* 0x00007700ff1377ac */ /* 0x000e260008000800 */
[-C--:B------:R-:W-:Y:S01]  /*18000*/  LEA.HI.X.SX32 R5, R201, R2.reuse, 0x1, P3 ;  /* 0x00000002c9057211 */ /* 0x080fe200018f0eff */
[----:B------:R-:W-:Y:S01]  /*18010*/  VIADD R212, R207, UR43 ;  /* 0x0000002bcfd47c36 */ /* 0x000fe20008000000 */
[----:B------:R-:W-:-:S03]  /*18020*/  LEA.HI.X.SX32 R109, R200, R2, 0x1, P4 ;  /* 0x00000002c86d7211 */ /* 0x000fc600020f0eff */
[----:B------:R0:W-:Y:S01]  /*18030*/  STL.64 [R1+0x380], R4 ;  /* 0x0003800401007387 */ /* 0x0001e20000100a00 */
[----:B-----5:R-:W-:Y:S01]  /*18040*/  VIADD R211, R212, UR44 ;  /* 0x0000002cd4d37c36 */ /* 0x020fe20008000000 */
[-C--:B------:R-:W-:Y:S02]  /*18050*/  IADD3 R110, P3, PT, R199, R3.reuse, RZ ;  /* 0x00000003c76e7210 */ /* 0x080fe40007f7e0ff */
        /* <DEDUP_REMOVED lines=8> */
[----:B------:R-:W0:Y:S02]  /*180e0*/  LDCU UR28, c[0x0][0x3b8] ;  /* 0x00007700ff1c77ac */ /* 0x000e240008000800 */
[----:B------:R-:W-:Y:S01]  /*180f0*/  VIADD R209, R213, UR42 ;  /* 0x0000002ad5d17c36 */ /* 0x000fe20008000000 */
[----:B-----5:R-:W-:-:S04]  /*18100*/  IADD3 R4, P3, PT, R197, R3, RZ ;  /* 0x00000003c5047210 */ /* 0x020fc80007f7e0ff */
[-C--:B------:R-:W-:Y:S01]  /*18110*/  LEA.HI.X.SX32 R5, R197, R2.reuse, 0x1, P3 ;  /* 0x00000002c5057211 */ /* 0x080fe200018f0eff */
[----:B------:R-:W-:Y:S01]  /*18120*/  VIADD R206, R209, UR18 ;  /* 0x00000012d1ce7c36 */ /* 0x000fe20008000000 */
[----:B------:R-:W-:Y:S01]  /*18130*/  LEA.HI.X.SX32 R113, R196, R2, 0x1, P4 ;  /* 0x00000002c4717211 */ /* 0x000fe200020f0eff */
[----:B------:R-:W5:Y:S02]  /*18140*/  LDCU UR18, c[0x0][0x3b8] ;  /* 0x00007700ff1277ac */ /* 0x000f640008000800 */
        /* <DEDUP_REMOVED lines=13> */
[C---:B0-----:R-:W-:Y:S01]  /*18220*/  IADD3 R4, P3, PT, R212.reuse, R3, RZ ;  /* 0x00000003d4047210 */ /* 0x041fe20007f7e0ff */
[----:B------:R-:W0:Y:S03]  /*18230*/  LDCU UR6, c[0x0][0x3b8] ;  /* 0x00007700ff0677ac */ /* 0x000e260008000800 */
        /* <DEDUP_REMOVED lines=9> */
[----:B------:R-:W-:Y:S01]  /*182d0*/  VIADD R198, R200, UR17 ;  /* 0x00000011c8c67c36 */ /* 0x000fe20008000000 */
[----:B------:R-:W-:Y:S01]  /*182e0*/  LEA.HI.X.SX32 R119, R214, R2, 0x1, P3 ;  /* 0x00000002d6777211 */ /* 0x000fe200018f0eff */
[----:B------:R-:W0:Y:S02]  /*182f0*/  LDCU UR17, c[0x0][0x3b8] ;  /* 0x00007700ff1177ac */ /* 0x000e240008000800 */
[----:B------:R1:W-:Y:S01]  /*18300*/  STL.64 [R1+0x328], R4 ;  /* 0x0003280401007387 */ /* 0x0003e20000100a00 */
[----:B------:R-:W-:Y:S01]  /*18310*/  VIADD R197, R198, UR39 ;  /* 0x00000027c6c57c36 */ /* 0x000fe20008000000 */
[----:B------:R-:W-:-:S03]  /*18320*/  IADD3 R120, P4, PT, R206, R3, RZ ;  /* 0x00000003ce787210 */ /* 0x000fc60007f9e0ff */
[----:B------:R-:W-:Y:S01]  /*18330*/  VIADD R205, R197, UR25 ;  /* 0x00000019c5cd7c36 */ /* 0x000fe20008000000 */
[C---:B-1----:R-:W-:Y:S01]  /*18340*/  IADD3 R4, P3, PT, R209.reuse, R3, RZ ;  /* 0x00000003d1047210 */ /* 0x042fe20007f7e0ff */
[----:B------:R-:W1:Y:S03]  /*18350*/  LDCU UR25, c[0x0][0x3b8] ;  /* 0x00007700ff1977ac */ /* 0x000e660008000800 */
[-C--:B------:R-:W-:Y:S01]  /*18360*/  LEA.HI.X.SX32 R5, R209, R2.reuse, 0x1, P3 ;  /* 0x00000002d1057211 */ /* 0x080fe200018f0eff */
[----:B--2---:R-:W-:Y:S01]  /*18370*/  VIADD R196, R205, UR37 ;  /* 0x00000025cdc47c36 */ /* 0x004fe20008000000 */
[----:B------:R-:W-:-:S03]  /*18380*/  LEA.HI.X.SX32 R121, R206, R2, 0x1, P4 ;  /* 0x00000002ce797211 */ /* 0x000fc600020f0eff */
[----:B------:R2:W-:Y:S01]  /*18390*/  STL.64 [R1+0x320], R4 ;  /* 0x0003200401007387 */ /* 0x0005e20000100a00 */
[----:B------:R-:W-:Y:S01]  /*183a0*/  VIADD R210, R196, UR38 ;  /* 0x00000026c4d27c36 */ /* 0x000fe20008000000 */
[-C--:B------:R-:W-:Y:S02]  /*183b0*/  IADD3 R122, P3, PT, R208, R3.reuse, RZ ;  /* 0x00000003d07a7210 */ /* 0x080fe40007f7e0ff */
[----:B--2---:R-:W-:-:S04]  /*183c0*/  IADD3 R4, P4, PT, R204, R3, RZ ;  /* 0x00000003cc047210 */ /* 0x004fc80007f9e0ff */
[-C--:B------:R-:W-:Y:S01]  /*183d0*/  LEA.HI.X.SX32 R5, R204, R2.reuse, 0x1, P4 ;  /* 0x00000002cc057211 */ /* 0x080fe200020f0eff */
[----:B------:R-:W-:Y:S01]  /*183e0*/  VIADD R199, R210, UR10 ;  /* 0x0000000ad2c77c36 */ /* 0x000fe20008000000 */
[----:B------:R-:W-:Y:S01]  /*183f0*/  LEA.HI.X.SX32 R123, R208, R2, 0x1, P3 ;  /* 0x00000002d07b7211 */ /* 0x000fe200018f0eff */
[----:B------:R-:W2:Y:S02]  /*18400*/  LDCU UR10, c[0x0][0x3b8] ;  /* 0x00007700ff0a77ac */ /* 0x000ea40008000800 */
        /* <DEDUP_REMOVED lines=17> */
[----:B------:R-:W-:-:S03]  /*18520*/  LEA.HI.X.SX32 R127, R201, R2, 0x1, P3 ;  /* 0x00000002c97f7211 */ /* 0x000fc600018f0eff */
[----:B------:R1:W-:Y:S01]  /*18530*/  STL.64 [R1+0x308], R4 ;  /* 0x0003080401007387 */ /* 0x0003e20000100a00 */
[----:B---3--:R-:W-:Y:S01]  /*18540*/  VIADD R203, R204, UR23 ;  /* 0x00000017cccb7c36 */ /* 0x008fe20008000000 */
[-C--:B------:R-:W-:Y:S01]  /*18550*/  IADD3 R128, P4, PT, R197, R3.reuse, RZ ;  /* 0x00000003c5807210 */ /* 0x080fe20007f9e0ff */
[----:B------:R-:W3:Y:S02]  /*18560*/  LDCU UR23, c[0x0][0x3b8] ;  /* 0x00007700ff1777ac */ /* 0x000ee40008000800 */
[----:B------:R-:W-:Y:S01]  /*18570*/  VIADD R202, R203, UR8 ;  /* 0x00000008cbca7c36 */ /* 0x000fe20008000000 */
[C---:B-1----:R-:W-:Y:S01]  /*18580*/  IADD3 R4, P3, PT, R198.reuse, R3, RZ ;  /* 0x00000003c6047210 */ /* 0x042fe20007f7e0ff */
[----:B------:R-:W1:Y:S03]  /*18590*/  LDCU UR8, c[0x0][0x3b8] ;  /* 0x00007700ff0877ac */ /* 0x000e660008000800 */
[-C--:B------:R-:W-:Y:S01]  /*185a0*/  LEA.HI.X.SX32 R5, R198, R2.reuse, 0x1, P3 ;  /* 0x00000002c6057211 */ /* 0x080fe200018f0eff */
[----:B------:R-:W-:Y:S01]  /*185b0*/  VIADD R200, R202, UR34 ;  /* 0x00000022cac87c36 */ /* 0x000fe20008000000 */
[----:B------:R-:W-:-:S03]  /*185c0*/  LEA.HI.X.SX32 R129, R197, R2, 0x1, P4 ;  /* 0x00000002c5817211 */ /* 0x000fc600020f0eff */
[----:B------:R0:W-:Y:S01]  /*185d0*/  STL.64 [R1+0x300], R4 ;  /* 0x0003000401007387 */ /* 0x0001e20000100a00 */
[CC--:B------:R-:W-:Y:S01]  /*185e0*/  IADD3 R130, P3, PT, R205.reuse, R3.reuse, RZ ;  /* 0x00000003cd827210 */ /* 0x0c0fe20007f7e0ff */
[----:B------:R-:W-:Y:S01]  /*185f0*/  VIADD R201, R200, UR13 ;  /* 0x0000000dc8c97c36 */ /* 0x000fe20008000000 */
[----:B------:R-:W1:Y:S02]  /*18600*/  LDCU UR13, c[0x0][0x3b8] ;  /* 0x00007700ff0d77ac */ /* 0x000e640008000800 */
[----:B------:R-:W-:Y:S02]  /*18610*/  LEA.HI.X.SX32 R131, R205, R2, 0x1, P3 ;  /* 0x00000002cd837211 */ /* 0x000fe400018f0eff */
[----:B0-----:R-:W-:-:S04]  /*18620*/  IADD3 R4, P4, PT, R196, R3, RZ ;  /* 0x00000003c4047210 */ /* 0x001fc80007f9e0ff */
[----:B------:R-:W-:Y:S01]  /*18630*/  LEA.HI.X.SX32 R5, R196, R2, 0x1, P4 ;  /* 0x00000002c4057211 */ /* 0x000fe200020f0eff */
[----:B------:R-:W-:Y:S01]  /*18640*/  VIADD R197, R201, UR33 ;  /* 0x00000021c9c57c36 */ /* 0x000fe20008000000 */
[----:B------:R-:W-:-:S03]  /*18650*/  IADD3 R6, P3, PT, R210, R3, RZ ;  /* 0x00000003d2067210 */ /* 0x000fc60007f7e0ff */
[----:B------:R0:W-:Y:S01]  /*18660*/  STL.64 [R1+0x2f8], R4 ;  /* 0x0002f80401007387 */ /* 0x0001e20000100a00 */
[-C--:B------:R-:W-:Y:S01]  /*18670*/  LEA.HI.X.SX32 R7, R210, R2.reuse, 0x1, P3 ;  /* 0x00000002d2077211 */ /* 0x080fe200018f0eff */
[----:B------:R-:W-:Y:S01]  /*18680*/  VIADD R198, R197, UR22 ;  /* 0x00000016c5c67c36 */ /* 0x000fe20008000000 */
[----:B------:R-:W1:Y:S03]  /*18690*/  LDCU UR22, c[0x0][0x3b8] ;  /* 0x00007700ff1677ac */ /* 0x000e660008000800 */
[----:B----4-:R-:W-:Y:S01]  /*186a0*/  VIADD R196, R198, UR47 ;  /* 0x0000002fc6c47c36 */ /* 0x010fe20008000000 */
[C---:B0-----:R-:W-:Y:S01]  /*186b0*/  IADD3 R4, P4, PT, R199.reuse, R3, RZ ;  /* 0x00000003c7047210 */ /* 0x041fe20007f9e0ff */
[----:B------:R0:W-:Y:S03]  /*186c0*/  STL.64 [R1+0x2f0], R6 ;  /* 0x0002f00601007387 */ /* 0x0001e60000100a00 */
[----:B------:R-:W-:-:S02]  /*186d0*/  LEA.HI.X.SX32 R5, R199, R2, 0x1, P4 ;  /* 0x00000002c7057211 */ /* 0x000fc400020f0eff */
[----:B------:R-:W-:Y:S01]  /*186e0*/  IADD3 R8, P4, PT, R207, R3, RZ ;  /* 0x00000003cf087210 */ /* 0x000fe20007f9e0ff */
[----:B------:R-:W-:-:S03]  /*186f0*/  VIADD R205, R196, UR32 ;  /* 0x00000020c4cd7c36 */ /* 0x000fc60008000000 */
[-C--:B------:R-:W-:Y:S02]  /*18700*/  LEA.HI.X.SX32 R9, R207, R2.reuse, 0x1, P4 ;  /* 0x00000002cf097211 */ /* 0x080fe400020f0eff */
[-C--:B0-----:R-:W-:Y:S01]  /*18710*/  IADD3 R6, P3, PT, R211, R3.reuse, RZ ;  /* 0x00000003d3067210 */ /* 0x081fe20007f7e0ff */
[----:B------:R-:W-:Y:S02]  /*18720*/  VIADD R199, R205, UR5 ;  /* 0x00000005cdc77c36 */ /* 0x000fe40008000000 */
[----:B------:R0:W-:Y:S01]  /*18730*/  STL.64 [R1+0x2d8], R8 ;  /* 0x0002d80801007387 */ /* 0x0001e20000100a00 */
[----:B------:R-:W4:Y:S01]  /*18740*/  LDCU UR5, c[0x0][0x3b8] ;  /* 0x00007700ff0577ac */ /* 0x000f220008000800 */
[-C--:B------:R-:W-:Y:S02]  /*18750*/  LEA.HI.X.SX32 R7, R211, R2.reuse, 0x1, P3 ;  /* 0x00000002d3077211 */ /* 0x080fe400018f0eff */
[----:B------:R-:W-:Y:S01]  /*18760*/  IADD3 R10, P3, PT, R209, R3, RZ ;  /* 0x00000003d10a7210 */ /* 0x000fe20007f7e0ff */
[----:B------:R-:W-:Y:S01]  /*18770*/  VIADD R208, R199, UR21 ;  /* 0x00000015c7d07c36 */ /* 0x000fe20008000000 */
[----:B------:R-:W1:Y:S02]  /*18780*/  LDCU UR21, c[0x0][0x3b8] ;  /* 0x00007700ff1577ac */ /* 0x000e640008000800 */
[----:B------:R-:W-:-:S02]  /*18790*/  LEA.HI.X.SX32 R11, R209, R2, 0x1, P3 ;  /* 0x00000002d10b7211 */ /* 0x000fc400018f0eff */
[----:B0-----:R-:W-:-:S03]  /*187a0*/  IADD3 R8, P4, PT, R206, R3, RZ ;  /* 0x00000003ce087210 */ /* 0x001fc60007f9e0ff */
[----:B------:R0:W-:Y:S01]  /*187b0*/  STL.64 [R1+0x2d0], R10 ;  /* 0x0002d00a01007387 */ /* 0x0001e20000100a00 */
[-C--:B------:R-:W-:Y:S02]  /*187c0*/  LEA.HI.X.SX32 R9, R206, R2.reuse, 0x1, P4 ;  /* 0x00000002ce097211 */ /* 0x080fe400020f0eff */
[CC--:B------:R-:W-:Y:S01]  /*187d0*/  IADD3 R12, P4, PT, R203.reuse, R3.reuse, RZ ;  /* 0x00000003cb0c7210 */ /* 0x0c0fe20007f9e0ff */
[----:B------:R-:W-:Y:S01]  /*187e0*/  VIADD R207, R208, UR7 ;  /* 0x00000007d0cf7c36 */ /* 0x000fe20008000000 */
[----:B------:R-:W1:Y:S02]  /*187f0*/  LDCU UR7, c[0x0][0x3b8] ;  /* 0x00007700ff0777ac */ /* 0x000e640008000800 */
[----:B------:R-:W-:Y:S02]  /*18800*/  LEA.HI.X.SX32 R13, R203, R2, 0x1, P4 ;  /* 0x00000002cb0d7211 */ /* 0x000fe400020f0eff */
[----:B0-----:R-:W-:Y:S01]  /*18810*/  IADD3 R10, P3, PT, R204, R3, RZ ;  /* 0x00000003cc0a7210 */ /* 0x001fe20007f7e0ff */
[----:B------:R-:W-:-:S02]  /*18820*/  VIADD R206, R207, UR12 ;  /* 0x0000000ccfce7c36 */ /* 0x000fc40008000000 */
[----:B------:R0:W-:Y:S01]  /*18830*/  STL.64 [R1+0x2b8], R12 ;  /* 0x0002b80c01007387 */ /* 0x0001e20000100a00 */
[----:B------:R-:W1:Y:S01]  /*18840*/  LDCU UR12, c[0x0][0x3b8] ;  /* 0x00007700ff0c77ac */ /* 0x000e620008000800 */
[----:B------:R-:W-:Y:S02]  /*18850*/  LEA.HI.X.SX32 R11, R204, R2, 0x1, P3 ;  /* 0x00000002cc0b7211 */ /* 0x000fe400018f0eff */
[----:B------:R-:W-:Y:S01]  /*18860*/  IADD3 R14, P3, PT, R202, R3, RZ ;  /* 0x00000003ca0e7210 */ /* 0x000fe20007f7e0ff */
[----:B------:R-:W-:-:S03]  /*18870*/  VIADD R203, R206, UR29 ;  /* 0x0000001dcecb7c36 */ /* 0x000fc60008000000 */
[-C--:B------:R-:W-:Y:S02]  /*18880*/  LEA.HI.X.SX32 R15, R202, R2.reuse, 0x1, P3 ;  /* 0x00000002ca0f7211 */ /* 0x080fe400018f0eff */
[CC--:B0-----:R-:W-:Y:S01]  /*18890*/  IADD3 R12, P4, PT, R200.reuse, R3.reuse, RZ ;  /* 0x00000003c80c7210 */ /* 0x0c1fe20007f9e0ff */
[----:B------:R-:W-:Y:S02]  /*188a0*/  VIADD R204, R203, UR19 ;  /* 0x00000013cbcc7c36 */ /* 0x000fe40008000000 */
[----:B------:R0:W-:Y:S01]  /*188b0*/  STL.64 [R1+0x2b0], R14 ;  /* 0x0002b00e01007387 */ /* 0x0001e20000100a00 */
[----:B------:R-:W1:Y:S01]  /*188c0*/  LDCU UR19, c[0x0][0x3b8] ;  /* 0x00007700ff1377ac */ /* 0x000e620008000800 */
[----:B------:R-:W-:Y:S02]  /*188d0*/  LEA.HI.X.SX32 R13, R200, R2, 0x1, P4 ;  /* 0x00000002c80d7211 */ /* 0x000fe400020f0eff */
[----:B------:R-:W-:Y:S01]  /*188e0*/  IADD3 R16, P4, PT, R197, R3, RZ ;  /* 0x00000003c5107210 */ /* 0x000fe20007f9e0ff */
[----:B------:R-:W-:-:S03]  /*188f0*/  VIADD R200, R204, UR30 ;  /* 0x0000001eccc87c36 */ /* 0x000fc60008000000 */
[----:B------:R-:W-:Y:S02]  /*18900*/  LEA.HI.X.SX32 R17, R197, R2, 0x1, P4 ;  /* 0x00000002c5117211 */ /* 0x000fe400020f0eff */
[----:B0-----:R-:W-:-:S03]  /*18910*/  IADD3 R14, P3, PT, R201, R3, RZ ;  /* 0x00000003c90e7210 */ /* 0x001fc60007f7e0ff */
[----:B------:R0:W-:Y:S01]  /*18920*/  STL.64 [R1+0x298], R16 ;  /* 0x0002981001007387 */ /* 0x0001e20000100a00 */
[-C--:B------:R-:W-:Y:S02]  /*18930*/  IADD3 R18, P4, PT, R196, R3.reuse, RZ ;  /* 0x00000003c4127210 */ /* 0x080fe40007f9e0ff */
[-C--:B------:R-:W-:Y:S01]  /*18940*/  LEA.HI.X.SX32 R15, R201, R2.reuse, 0x1, P3 ;  /* 0x00000002c90f7211 */ /* 0x080fe200018f0eff */
[----:B------:R-:W-:Y:S01]  /*18950*/  VIADD R201, R200, UR9 ;  /* 0x00000009c8c97c36 */ /* 0x000fe20008000000 */
[----:B------:R-:W-:Y:S01]  /*18960*/  LEA.HI.X.SX32 R19, R196, R2, 0x1, P4 ;  /* 0x00000002c4137211 */ /* 0x000fe200020f0eff */
[----:B------:R-:W1:Y:S02]  /*18970*/  LDCU UR9, c[0x0][0x3b8] ;  /* 0x00007700ff0977ac */ /* 0x000e640008000800 */
[----:B------:R-:W-:Y:S01]  /*18980*/  VIADD R197, R201, UR28 ;  /* 0x0000001cc9c57c36 */ /* 0x000fe20008000000 */
[-C--:B0-----:R-:W-:Y:S01]  /*18990*/  IADD3 R16, P3, PT, R198, R3.reuse, RZ ;  /* 0x00000003c6107210 */ /* 0x081fe20007f7e0ff */
[----:B------:R0:W-:Y:S01]  /*189a0*/  STL.64 [R1+0x288], R18 ;  /* 0x0002881201007387 */ /* 0x0001e20000100a00 */
[----:B------:R-:W-:-:S02]  /*189b0*/  IADD3 R22, P4, PT, R199, R3, RZ ;  /* 0x00000003c7167210 */ /* 0x000fc40007f9e0ff */
[-C--:B------:R-:W-:Y:S01]  /*189c0*/  LEA.HI.X.SX32 R17, R198, R2.reuse, 0x1, P3 ;  /* 0x00000002c6117211 */ /* 0x080fe200018f0eff */
[----:B-----5:R-:W-:Y:S01]  /*189d0*/  VIADD R198, R197, UR18 ;  /* 0x00000012c5c67c36 */ /* 0x020fe20008000000 */
[----:B------:R-:W-:Y:S01]  /*189e0*/  LEA.HI.X.SX32 R23, R199, R2, 0x1, P4 ;  /* 0x00000002c7177211 */ /* 0x000fe200020f0eff */
[----:B------:R-:W5:Y:S01]  /*189f0*/  LDL.LU.64 R140, [R1+0xa18] ;  /* 0x000a1800018c7983 */ /* 0x000f620000300a00 */
[----:B------:R-:W1:Y:S01]  /*18a00*/  LDCU UR18, c[0x0][0x3b8] ;  /* 0x00007700ff1277ac */ /* 0x000e620008000800 */
[----:B------:R-:W-:Y:S02]  /*18a10*/  VIADD R196, R198, UR27 ;  /* 0x0000001bc6c47c36 */ /* 0x000fe40008000000 */
[----:B------:R-:W5:Y:S01]  /*18a20*/  LDL.LU.64 R138, [R1+0xa10] ;  /* 0x000a1000018a7983 */ /* 0x000f620000300a00 */
[----:B0-----:R-:W-:-:S04]  /*18a30*/  IADD3 R18, P3, PT, R205, R3, RZ ;  /* 0x00000003cd127210 */ /* 0x001fc80007f7e0ff */
[-C--:B------:R-:W-:Y:S01]  /*18a40*/  LEA.HI.X.SX32 R19, R205, R2.reuse, 0x1, P3 ;  /* 0x00000002cd137211 */ /* 0x080fe200018f0eff */
[----:B------:R-:W-:Y:S01]  /*18a50*/  VIADD R205, R196, UR6 ;  /* 0x00000006c4cd7c36 */ /* 0x000fe20008000000 */
[----:B------:R0:W-:Y:S01]  /*18a60*/  STL.64 [R1+0x278], R22 ;  /* 0x0002781601007387 */ /* 0x0001e20000100a00 */
[CC--:B------:R-:W-:Y:S01]  /*18a70*/  IADD3 R20, P3, PT, R208.reuse, R3.reuse, RZ ;  /* 0x00000003d0147210 */ /* 0x0c0fe20007f7e0ff */
[----:B------:R-:W1:Y:S01]  /*18a80*/  LDCU UR6, c[0x0][0x3b8] ;  /* 0x00007700ff0677ac */ /* 0x000e620008000800 */
[----:B------:R-:W-:Y:S01]  /*18a90*/  VIADD R199, R205, UR11 ;  /* 0x0000000bcdc77c36 */ /* 0x000fe20008000000 */
[----:B------:R-:W5:Y:S01]  /*18aa0*/  LDL.LU R142, [R1+0x150] ;  /* 0x00015000018e7983 */ /* 0x000f620000300800 */
[----:B------:R-:W-:Y:S01]  /*18ab0*/  LEA.HI.X.SX32 R21, R208, R2, 0x1, P3 ;  /* 0x00000002d0157211 */ /* 0x000fe200018f0eff */
[----:B------:R-:W1:Y:S01]  /*18ac0*/  LDCU UR11, c[0x0][0x3b8] ;  /* 0x00007700ff0b77ac */ /* 0x000e620008000800 */
[-C--:B0-----:R-:W-:Y:S01]  /*18ad0*/  IADD3 R22, P4, PT, R207, R3.reuse, RZ ;  /* 0x00000003cf167210 */ /* 0x081fe20007f9e0ff */
[----:B------:R-:W5:Y:S01]  /*18ae0*/  LDL.LU R143, [R1+0x154] ;  /* 0x00015400018f7983 */ /* 0x000f620000300800 */
[----:B------:R-:W-:-:S02]  /*18af0*/  IADD3 R24, P3, PT, R206, R3, RZ ;  /* 0x00000003ce187210 */ /* 0x000fc40007f7e0ff */
[-C--:B------:R-:W-:Y:S01]  /*18b00*/  LEA.HI.X.SX32 R23, R207, R2.reuse, 0x1, P4 ;  /* 0x00000002cf177211 */ /* 0x080fe200020f0eff */
[----:B------:R-:W-:Y:S01]  /*18b10*/  VIADD R207, R199, UR17 ;  /* 0x00000011c7cf7c36 */ /* 0x000fe20008000000 */
[-C--:B------:R-:W-:Y:S01]  /*18b20*/  IADD3 R26, P4, PT, R203, R3.reuse, RZ ;  /* 0x00000003cb1a7210 */ /* 0x080fe20007f9e0ff */
[----:B------:R-:W0:Y:S01]  /*18b30*/  LDCU UR17, c[0x0][0x3b8] ;  /* 0x00007700ff1177ac */ /* 0x000e220008000800 */
[-C--:B------:R-:W-:Y:S01]  /*18b40*/  LEA.HI.X.SX32 R25, R206, R2.reuse, 0x1, P3 ;  /* 0x00000002ce197211 */ /* 0x080fe200018f0eff */
[----:B------:R-:W-:Y:S01]  /*18b50*/  VIADD R202, R207, UR25 ;  /* 0x00000019cfca7c36 */ /* 0x000fe20008000000 */
[-C--:B------:R-:W-:Y:S01]  /*18b60*/  LEA.HI.X.SX32 R27, R203, R2.reuse, 0x1, P4 ;  /* 0x00000002cb1b7211 */ /* 0x080fe200020f0eff */
[----:B------:R-:W5:Y:S01]  /*18b70*/  LDL.LU.64 R136, [R1+0xa08] ;  /* 0x000a080001887983 */ /* 0x000f620000300a00 */
[-C--:B------:R-:W-:Y:S01]  /*18b80*/  IADD3 R28, P3, PT, R204, R3.reuse, RZ ;  /* 0x00000003cc1c7210 */ /* 0x080fe20007f7e0ff */
[----:B------:R-:W-:Y:S01]  /*18b90*/  VIADD R203, R202, UR26 ;  /* 0x0000001acacb7c36 */ /* 0x000fe20008000000 */
[----:B------:R-:W-:Y:S01]  /*18ba0*/  IADD3 R30, P4, PT, R200, R3, RZ ;  /* 0x00000003c81e7210 */ /* 0x000fe20007f9e0ff */
[----:B------:R-:W5:Y:S01]  /*18bb0*/  LDL.LU.64 R134, [R1+0xa00] ;  /* 0x000a000001867983 */ /* 0x000f620000300a00 */
[----:B------:R-:W-:-:S02]  /*18bc0*/  LEA.HI.X.SX32 R29, R204, R2, 0x1, P3 ;  /* 0x00000002cc1d7211 */ /* 0x000fc400018f0eff */
[-C--:B------:R-:W-:Y:S01]  /*18bd0*/  LEA.HI.X.SX32 R31, R200, R2.reuse, 0x1, P4 ;  /* 0x00000002c81f7211 */ /* 0x080fe200020f0eff */
[----:B--2---:R-:W-:Y:S01]  /*18be0*/  VIADD R200, R203, UR10 ;  /* 0x0000000acbc87c36 */ /* 0x004fe20008000000 */
[-C--:B------:R-:W-:Y:S01]  /*18bf0*/  IADD3 R32, P3, PT, R201, R3.reuse, RZ ;  /* 0x00000003c9207210 */ /* 0x080fe20007f7e0ff */
[----:B------:R-:W2:Y:S01]  /*18c00*/  LDCU UR10, c[0x0][0x3b8] ;  /* 0x00007700ff0a77ac */ /* 0x000ea20008000800 */
[-C--:B------:R-:W-:Y:S02]  /*18c10*/  IADD3 R34, P4, PT, R197, R3.reuse, RZ ;  /* 0x00000003c5227210 */ /* 0x080fe40007f9e0ff */
[-C--:B------:R-:W-:Y:S01]  /*18c20*/  LEA.HI.X.SX32 R33, R201, R2.reuse, 0x1, P3 ;  /* 0x00000002c9217211 */ /* 0x080fe200018f0eff */
[----:B------:R-:W-:Y:S01]  /*18c30*/  VIADD R201, R200, UR16 ;  /* 0x00000010c8c97c36 */ /* 0x000fe20008000000 */
[----:B------:R-:W-:Y:S01]  /*18c40*/  LEA.HI.X.SX32 R35, R197, R2, 0x1, P4 ;  /* 0x00000002c5237211 */ /* 0x000fe200020f0eff */
[----:B------:R-:W0:Y:S01]  /*18c50*/  LDCU UR16, c[0x0][0x3b8] ;  /* 0x00007700ff1077ac */ /* 0x000e220008000800 */
[-C--:B------:R-:W-:Y:S01]  /*18c60*/  IADD3 R36, P3, PT, R198, R3.reuse, RZ ;  /* 0x00000003c6247210 */ /* 0x080fe20007f7e0ff */
[----:B------:R-:W-:Y:S01]  /*18c70*/  VIADD R197, R201, UR24 ;  /* 0x00000018c9c57c36 */ /* 0x000fe20008000000 */
[----:B------:R-:W-:-:S02]  /*18c80*/  IADD3 R38, P4, PT, R196, R3, RZ ;  /* 0x00000003c4267210 */ /* 0x000fc40007f9e0ff */
[-C--:B------:R-:W-:Y:S01]  /*18c90*/  LEA.HI.X.SX32 R37, R198, R2.reuse, 0x1, P3 ;  /* 0x00000002c6257211 */ /* 0x080fe200018f0eff */
[----:B------:R-:W-:Y:S01]  /*18ca0*/  VIADD R198, R197, UR4 ;  /* 0x00000004c5c67c36 */ /* 0x000fe20008000000 */
[-C--:B------:R-:W-:Y:S01]  /*18cb0*/  LEA.HI.X.SX32 R39, R196, R2.reuse, 0x1, P4 ;  /* 0x00000002c4277211 */ /* 0x080fe200020f0eff */
[----:B------:R-:W0:Y:S01]  /*18cc0*/  LDCU UR4, c[0x0][0x3b8] ;  /* 0x00007700ff0477ac */ /* 0x000e220008000800 */
[-C--:B------:R-:W-:Y:S01]  /*18cd0*/  IADD3 R42, P4, PT, R199, R3.reuse, RZ ;  /* 0x00000003c72a7210 */ /* 0x080fe20007f9e0ff */
[----:B-1----:R-:W-:Y:S01]  /*18ce0*/  VIADD R196, R198, UR8 ;  /* 0x00000008c6c47c36 */ /* 0x002fe20008000000 */
[-C--:B------:R-:W-:Y:S01]  /*18cf0*/  IADD3 R40, P3, PT, R205, R3.reuse, RZ ;  /* 0x00000003cd287210 */ /* 0x080fe20007f7e0ff */
[----:B------:R-:W1:Y:S01]  /*18d00*/  LDCU UR8, c[0x0][0x3b8] ;  /* 0x00007700ff0877ac */ /* 0x000e620008000800 */
[----:B------:R-:W-:Y:S01]  /*18d10*/  LEA.HI.X.SX32 R43, R199, R2, 0x1, P4 ;  /* 0x00000002c72b7211 */ /* 0x000fe200020f0eff */
[----:B---3--:R-:W-:Y:S01]  /*18d20*/  VIADD R204, R196, UR23 ;  /* 0x00000017c4cc7c36 */ /* 0x008fe20008000000 */
[----:B------:R-:W-:-:S02]  /*18d30*/  IADD3 R46, P4, PT, R202, R3, RZ ;  /* 0x00000003ca2e7210 */ /* 0x000fc40007f9e0ff */
[-C--:B------:R-:W-:Y:S01]  /*18d40*/  LEA.HI.X.SX32 R41, R205, R2.reuse, 0x1, P3 ;  /* 0x00000002cd297211 */ /* 0x080fe200018f0eff */
[----:B------:R-:W-:Y:S01]  /*18d50*/  VIADD R199, R204, UR13 ;  /* 0x0000000dccc77c36 */ /* 0x000fe20008000000 */
[-C--:B------:R-:W-:Y:S01]  /*18d60*/  IADD3 R44, P3, PT, R207, R3.reuse, RZ ;  /* 0x00000003cf2c7210 */ /* 0x080fe20007f7e0ff */
[----:B------:R-:W3:Y:S01]  /*18d70*/  LDCU UR13, c[0x0][0x3b8] ;  /* 0x00007700ff0d77ac */ /* 0x000ee20008000800 */
[-C--:B------:R-:W-:Y:S01]  /*18d80*/  LEA.HI.X.SX32 R47, R202, R2.reuse, 0x1, P4 ;  /* 0x00000002ca2f7211 */ /* 0x080fe200020f0eff */
[----:B------:R-:W-:Y:S01]  /*18d90*/  VIADD R202, R199, UR22 ;  /* 0x00000016c7ca7c36 */ /* 0x000fe20008000000 */
[-C--:B------:R-:W-:Y:S02]  /*18da0*/  IADD3 R50, P4, PT, R200, R3.reuse, RZ ;  /* 0x00000003c8327210 */ /* 0x080fe40007f9e0ff */
[----:B------:R-:W-:Y:S02]  /*18db0*/  LEA.HI.X.SX32 R45, R207, R2, 0x1, P3 ;  /* 0x00000002cf2d7211 */ /* 0x000fe400018f0eff */
[----:B------:R-:W-:-:S02]  /*18dc0*/  IADD3 R48, P3, PT, R203, R3, RZ ;  /* 0x00000003cb307210 */ /* 0x000fc40007f7e0ff */
[-C--:B------:R-:W-:Y:S01]  /*18dd0*/  LEA.HI.X.SX32 R51, R200, R2.reuse, 0x1, P4 ;  /* 0x00000002c8337211 */ /* 0x080fe200020f0eff */
[----:B------:R-:W-:Y:S01]  /*18de0*/  VIADD R200, R202, UR31 ;  /* 0x0000001fcac87c36 */ /* 0x000fe20008000000 */
[-C--:B------:R-:W-:Y:S02]  /*18df0*/  LEA.HI.X.SX32 R49, R203, R2.reuse, 0x1, P3 ;  /* 0x00000002cb317211 */ /* 0x080fe400018f0eff */
[-C--:B------:R-:W-:Y:S01]  /*18e00*/  IADD3 R52, P3, PT, R201, R3.reuse, RZ ;  /* 0x00000003c9347210 */ /* 0x080fe20007f7e0ff */
[----:B----4-:R-:W-:Y:S01]  /*18e10*/  VIADD R203, R200, UR5 ;  /* 0x00000005c8cb7c36 */ /* 0x010fe20008000000 */
[-C--:B------:R-:W-:Y:S01]  /*18e20*/  IADD3 R54, P4, PT, R197, R3.reuse, RZ ;  /* 0x00000003c5367210 */ /* 0x080fe20007f9e0ff */
[----:B------:R-:W4:Y:S01]  /*18e30*/  LDCU UR5, c[0x0][0x3b8] ;  /* 0x00007700ff0577ac */ /* 0x000f220008000800 */
[-C--:B------:R-:W-:Y:S02]  /*18e40*/  LEA.HI.X.SX32 R53, R201, R2.reuse, 0x1, P3 ;  /* 0x00000002c9357211 */ /* 0x080fe400018f0eff */
[----:B------:R-:W-:Y:S01]  /*18e50*/  LEA.HI.X.SX32 R55, R197, R2, 0x1, P4 ;  /* 0x00000002c5377211 */ /* 0x000fe200020f0eff */
[----:B------:R-:W-:Y:S01]  /*18e60*/  VIADD R197, R203, UR7 ;  /* 0x00000007cbc57c36 */ /* 0x000fe20008000000 */
[-C--:B------:R-:W-:Y:S01]  /*18e70*/  IADD3 R56, P3, PT, R198, R3.reuse, RZ ;  /* 0x00000003c6387210 */ /* 0x080fe20007f7e0ff */
[----:B------:R-:W0:Y:S01]  /*18e80*/  LDCU UR7, c[0x0][0x3b8] ;  /* 0x00007700ff0777ac */ /* 0x000e220008000800 */
[----:B------:R-:W-:-:S02]  /*18e90*/  IADD3 R58, P4, PT, R196, R3, RZ ;  /* 0x00000003c43a7210 */ /* 0x000fc40007f9e0ff */
[-C--:B------:R-:W-:Y:S01]  /*18ea0*/  LEA.HI.X.SX32 R57, R198, R2.reuse, 0x1, P3 ;  /* 0x00000002c6397211 */ /* 0x080fe200018f0eff */
[----:B------:R-:W-:Y:S01]  /*18eb0*/  VIADD R198, R197, UR12 ;  /* 0x0000000cc5c67c36 */ /* 0x000fe20008000000 */
[-C--:B------:R-:W-:Y:S01]  /*18ec0*/  LEA.HI.X.SX32 R59, R196, R2.reuse, 0x1, P4 ;  /* 0x00000002c43b7211 */ /* 0x080fe200020f0eff */
[----:B------:R-:W0:Y:S02]  /*18ed0*/  LDCU UR12, c[0x0][0x3b8] ;  /* 0x00007700ff0c77ac */ /* 0x000e240008000800 */
[----:B------:R-:W-:Y:S01]  /*18ee0*/  VIADD R196, R198, UR19 ;  /* 0x00000013c6c47c36 */ /* 0x000fe20008000000 */
[-C--:B------:R-:W-:Y:S02]  /*18ef0*/  IADD3 R60, P3, PT, R204, R3.reuse, RZ ;  /* 0x00000003cc3c7210 */ /* 0x080fe40007f7e0ff */
[CC--:B------:R-:W-:Y:S01]  /*18f00*/  IADD3 R62, P4, PT, R199.reuse, R3.reuse, RZ ;  /* 0x00000003c73e7210 */ /* 0x0c0fe20007f9e0ff */
[----:B------:R-:W-:Y:S01]  /*18f10*/  VIADD R201, R196, UR9 ;  /* 0x00000009c4c97c36 */ /* 0x000fe20008000000 */
[-C--:B------:R-:W-:Y:S01]  /*18f20*/  LEA.HI.X.SX32 R61, R204, R2.reuse, 0x1, P3 ;  /* 0x00000002cc3d7211 */ /* 0x080fe200018f0eff */
[----:B------:R-:W0:Y:S01]  /*18f30*/  LDCU UR9, c[0x0][0x3b8] ;  /* 0x00007700ff0977ac */ /* 0x000e220008000800 */
[----:B------:R-:W-:Y:S01]  /*18f40*/  LEA.HI.X.SX32 R63, R199, R2, 0x1, P4 ;  /* 0x00000002c73f7211 */ /* 0x000fe200020f0eff */
[----:B------:R-:W-:Y:S01]  /*18f50*/  VIADD R199, R201, UR18 ;  /* 0x00000012c9c77c36 */ /* 0x000fe20008000000 */
[----:B------:R-:W-:-:S02]  /*18f60*/  IADD3 R64, P3, PT, R202, R3, RZ ;  /* 0x00000003ca407210 */ /* 0x000fc40007f7e0ff */
[-C--:B------:R-:W-:Y:S02]  /*18f70*/  IADD3 R66, P4, PT, R200, R3.reuse, RZ ;  /* 0x00000003c8427210 */ /* 0x080fe40007f9e0ff */
[-C--:B------:R-:W-:Y:S01]  /*18f80*/  LEA.HI.X.SX32 R65, R202, R2.reuse, 0x1, P3 ;  /* 0x00000002ca417211 */ /* 0x080fe200018f0eff */
[----:B------:R-:W-:Y:S01]  /*18f90*/  VIADD R202, R199, UR6 ;  /* 0x00000006c7ca7c36 */ /* 0x000fe20008000000 */
[-C--:B------:R-:W-:Y:S01]  /*18fa0*/  LEA.HI.X.SX32 R67, R200, R2.reuse, 0x1, P4 ;  /* 0x00000002c8437211 */ /* 0x080fe200020f0eff */
[----:B------:R-:W1:Y:S01]  /*18fb0*/  LDCU UR6, c[0x0][0x3b8] ;  /* 0x00007700ff0677ac */ /* 0x000e620008000800 */
[-C--:B------:R-:W-:Y:S01]  /*18fc0*/  IADD3 R248, P4, PT, R197, R3.reuse, RZ ;  /* 0x00000003c5f87210 */ /* 0x080fe20007f9e0ff */
[----:B------:R-:W-:Y:S01]  /*18fd0*/  VIADD R200, R202, UR11 ;  /* 0x0000000bcac87c36 */ /* 0x000fe20008000000 */
[----:B------:R-:W-:Y:S01]  /*18fe0*/  IADD3 R250, P3, PT, R203, R3, RZ ;  /* 0x00000003cbfa7210 */ /* 0x000fe20007f7e0ff */
[----:B------:R-:W1:Y:S01]  /*18ff0*/  LDCU UR11, c[0x0][0x3b8] ;  /* 0x00007700ff0b77ac */ /* 0x000e620008000800 */
[----:B------:R-:W-:-:S02]  /*19000*/  LEA.HI.X.SX32 R249, R197, R2, 0x1, P4 ;  /* 0x00000002c5f97211 */ /* 0x000fc400020f0eff */
[----:B------:R-:W-:Y:S01]  /*19010*/  LEA.HI.X.SX32 R251, R203, R2, 0x1, P3 ;  /* 0x00000002cbfb7211 */ /* 0x000fe200018f0eff */
[----:B0-----:R-:W-:Y:S01]  /*19020*/  VIADD R203, R200, UR17 ;  /* 0x00000011c8cb7c36 */ /* 0x001fe20008000000 */
[----:B------:R-:W-:-:S04]  /*19030*/  IADD3 R244, P4, PT, R196, R3, RZ ;  /* 0x00000003c4f47210 */ /* 0x000fc80007f9e0ff */
[----:B------:R-:W-:Y:S01]  /*19040*/  LEA.HI.X.SX32 R245, R196, R2, 0x1, P4 ;  /* 0x00000002c4f57211 */ /* 0x000fe200020f0eff */
[----:B--2---:R-:W-:Y:S01]  /*19050*/  VIADD R196, R203, UR10 ;  /* 0x0000000acbc47c36 */ /* 0x004fe20008000000 */
[-C--:B------:R-:W-:Y:S01]  /*19060*/  IADD3 R246, P3, PT, R198, R3.reuse, RZ ;  /* 0x00000003c6f67210 */ /* 0x080fe20007f7e0ff */
[----:B------:R-:W0:Y:S02]  /*19070*/  LDCU UR10, c[0x0][0x3b8] ;  /* 0x00007700ff0a77ac */ /* 0x000e240008000800 */
[----:B------:R-:W-:Y:S01]  /*19080*/  VIADD R204, R196, UR16 ;  /* 0x00000010c4cc7c36 */ /* 0x000fe20008000000 */
[----:B------:R-:W-:-:S03]  /*19090*/  IADD3 R240, P4, PT, R199, R3, RZ ;  /* 0x00000003c7f07210 */ /* 0x000fc60007f9e0ff */
[----:B------:R-:W-:Y:S01]  /*190a0*/  VIADD R197, R204, UR4 ;  /* 0x00000004ccc57c36 */ /* 0x000fe20008000000 */
[-C--:B------:R-:W-:Y:S01]  /*190b0*/  LEA.HI.X.SX32 R247, R198, R2.reuse, 0x1, P3 ;  /* 0x00000002c6f77211 */ /* 0x080fe200018f0eff */
[----:B------:R-:W2:Y:S01]  /*190c0*/  LDCU UR4, c[0x0][0x3b8] ;  /* 0x00007700ff0477ac */ /* 0x000ea20008000800 */
[-C--:B------:R-:W-:Y:S01]  /*190d0*/  LEA.HI.X.SX32 R241, R199, R2.reuse, 0x1, P4 ;  /* 0x00000002c7f17211 */ /* 0x080fe200020f0eff */
[----:B-1----:R-:W-:Y:S01]  /*190e0*/  VIADD R199, R197, UR8 ;  /* 0x00000008c5c77c36 */ /* 0x002fe20008000000 */
[-C--:B------:R-:W-:Y:S01]  /*190f0*/  IADD3 R242, P3, PT, R201, R3.reuse, RZ ;  /* 0x00000003c9f27210 */ /* 0x080fe20007f7e0ff */
[----:B------:R-:W1:Y:S01]  /*19100*/  LDCU UR8, c[0x0][0x3b8] ;  /* 0x00007700ff0877ac */ /* 0x000e620008000800 */
[-C--:B------:R-:W-:Y:S01]  /*19110*/  IADD3 R236, P4, PT, R200, R3.reuse, RZ ;  /* 0x00000003c8ec7210 */ /* 0x080fe20007f9e0ff */
[----:B---3--:R-:W-:Y:S01]  /*19120*/  VIADD R198, R199, UR13 ;  /* 0x0000000dc7c67c36 */ /* 0x008fe20008000000 */
[----:B------:R-:W-:Y:S02]  /*19130*/  LEA.HI.X.SX32 R243, R201, R2, 0x1, P3 ;  /* 0x00000002c9f37211 */ /* 0x000fe400018f0eff */
[----:B------:R-:W-:-:S02]  /*19140*/  IADD3 R238, P3, PT, R202, R3, RZ ;  /* 0x00000003caee7210 */ /* 0x000fc40007f7e0ff */
[-C--:B------:R-:W-:Y:S01]  /*19150*/  LEA.HI.X.SX32 R237, R200, R2.reuse, 0x1, P4 ;  /* 0x00000002c8ed7211 */ /* 0x080fe200020f0eff */
[----:B------:R-:W-:Y:S01]  /*19160*/  VIADD R200, R198, UR21 ;  /* 0x00000015c6c87c36 */ /* 0x000fe20008000000 */
[-C--:B------:R-:W-:Y:S02]  /*19170*/  IADD3 R232, P4, PT, R196, R3.reuse, RZ ;  /* 0x00000003c4e87210 */ /* 0x080fe40007f9e0ff */
[-C--:B------:R-:W-:Y:S02]  /*19180*/  LEA.HI.X.SX32 R239, R202, R2.reuse, 0x1, P3 ;  /* 0x00000002caef7211 */ /* 0x080fe400018f0eff */
[-C--:B------:R-:W-:Y:S02]  /*19190*/  IADD3 R234, P3, PT, R203, R3.reuse, RZ ;  /* 0x00000003cbea7210 */ /* 0x080fe40007f7e0ff */
[-C--:B------:R-:W-:Y:S01]  /*191a0*/  LEA.HI.X.SX32 R233, R196, R2.reuse, 0x1, P4 ;  /* 0x00000002c4e97211 */ /* 0x080fe200020f0eff */
[----:B----4-:R-:W-:Y:S01]  /*191b0*/  VIADD R196, R200, UR5 ;  /* 0x00000005c8c47c36 */ /* 0x010fe20008000000 */
[-C--:B------:R-:W-:Y:S01]  /*191c0*/  IADD3 R228, P4, PT, R197, R3.reuse, RZ ;  /* 0x00000003c5e47210 */ /* 0x080fe20007f9e0ff */
[----:B------:R-:W3:Y:S01]  /*191d0*/  LDCU UR5, c[0x0][0x3b8] ;  /* 0x00007700ff0577ac */ /* 0x000ee20008000800 */
[-C--:B------:R-:W-:Y:S01]  /*191e0*/  LEA.HI.X.SX32 R235, R203, R2.reuse, 0x1, P3 ;  /* 0x00000002cbeb7211 */ /* 0x080fe200018f0eff */
[----:B------:R-:W-:Y:S01]  /*191f0*/  VIADD R201, R196, UR7 ;  /* 0x00000007c4c97c36 */ /* 0x000fe20008000000 */
[----:B------:R-:W-:Y:S01]  /*19200*/  IADD3 R230, P3, PT, R204, R3, RZ ;  /* 0x00000003cce67210 */ /* 0x000fe20007f7e0ff */
[----:B------:R-:W4:Y:S01]  /*19210*/  LDCU UR7, c[0x0][0x3b8] ;  /* 0x00007700ff0777ac */ /* 0x000f220008000800 */
[----:B------:R-:W-:-:S02]  /*19220*/  LEA.HI.X.SX32 R229, R197, R2, 0x1, P4 ;  /* 0x00000002c5e57211 */ /* 0x000fc400020f0eff */
[-C--:B------:R-:W-:Y:S01]  /*19230*/  IADD3 R224, P4, PT, R198, R3.reuse, RZ ;  /* 0x00000003c6e07210 */ /* 0x080fe20007f9e0ff */
[----:B------:R-:W-:Y:S01]  /*19240*/  VIADD R197, R201, UR9 ;  /* 0x00000009c9c57c36 */ /* 0x000fe20008000000 */
[-C--:B------:R-:W-:Y:S02]  /*19250*/  LEA.HI.X.SX32 R231, R204, R2.reuse, 0x1, P3 ;  /* 0x00000002cce77211 */ /* 0x080fe400018f0eff */
[-C--:B------:R-:W-:Y:S02]  /*19260*/  IADD3 R226, P3, PT, R199, R3.reuse, RZ ;  /* 0x00000003c7e27210 */ /* 0x080fe40007f7e0ff */
[-C--:B------:R-:W-:Y:S01]  /*19270*/  LEA.HI.X.SX32 R225, R198, R2.reuse, 0x1, P4 ;  /* 0x00000002c6e17211 */ /* 0x080fe200020f0eff */
[----:B------:R-:W-:Y:S01]  /*19280*/  VIADD R198, R197, UR6 ;  /* 0x00000006c5c67c36 */ /* 0x000fe20008000000 */
[----:B------:R-:W-:Y:S01]  /*19290*/  IADD3 R220, P4, PT, R196, R3, RZ ;  /* 0x00000003c4dc7210 */ /* 0x000fe20007f9e0ff */
[----:B------:R-:W1:Y:S01]  /*192a0*/  LDCU UR6, c[0x0][0x3b8] ;  /* 0x00007700ff0677ac */ /* 0x000e620008000800 */
[----:B------:R-:W-:-:S02]  /*192b0*/  LEA.HI.X.SX32 R227, R199, R2, 0x1, P3 ;  /* 0x00000002c7e37211 */ /* 0x000fc400018f0eff */
[-C--:B------:R-:W-:Y:S02]  /*192c0*/  IADD3 R222, P3, PT, R200, R3.reuse, RZ ;  /* 0x00000003c8de7210 */ /* 0x080fe40007f7e0ff */
[-C--:B------:R-:W-:Y:S01]  /*192d0*/  LEA.HI.X.SX32 R221, R196, R2.reuse, 0x1, P4 ;  /* 0x00000002c4dd7211 */ /* 0x080fe200020f0eff */
[----:B------:R-:W-:Y:S01]  /*192e0*/  VIADD R196, R198, UR11 ;  /* 0x0000000bc6c47c36 */ /* 0x000fe20008000000 */
[-C--:B------:R-:W-:Y:S02]  /*192f0*/  LEA.HI.X.SX32 R223, R200, R2.reuse, 0x1, P3 ;  /* 0x00000002c8df7211 */ /* 0x080fe400018f0eff */
[-C--:B------:R-:W-:Y:S01]  /*19300*/  IADD3 R218, P3, PT, R201, R3.reuse, RZ ;  /* 0x00000003c9da7210 */ /* 0x080fe20007f7e0ff */
[----:B0-----:R-:W-:Y:S01]  /*19310*/  VIADD R199, R196, UR10 ;  /* 0x0000000ac4c77c36 */ /* 0x001fe20008000000 */
[----:B------:R-:W-:Y:S02]  /*19320*/  IADD3 R216, P4, PT, R197, R3, RZ ;  /* 0x00000003c5d87210 */ /* 0x000fe40007f9e0ff */
[----:B------:R-:W-:-:S02]  /*19330*/  LEA.HI.X.SX32 R219, R201, R2, 0x1, P3 ;  /* 0x00000002c9db7211 */ /* 0x000fc400018f0eff */
[-C--:B------:R-:W-:Y:S01]  /*19340*/  LEA.HI.X.SX32 R217, R197, R2.reuse, 0x1, P4 ;  /* 0x00000002c5d97211 */ /* 0x080fe200020f0eff */
[----:B--2---:R-:W-:Y:S01]  /*19350*/  VIADD R197, R199, UR4 ;  /* 0x00000004c7c57c36 */ /* 0x004fe20008000000 */
[-C--:B------:R-:W-:Y:S01]  /*19360*/  IADD3 R214, P3, PT, R198, R3.reuse, RZ ;  /* 0x00000003c6d67210 */ /* 0x080fe20007f7e0ff */
[----:B------:R-:W0:Y:S01]  /*19370*/  LDCU UR4, c[0x0][0x3b8] ;  /* 0x00007700ff0477ac */ /* 0x000e220008000800 */
[-C--:B------:R-:W-:Y:S02]  /*19380*/  IADD3 R212, P4, PT, R196, R3.reuse, RZ ;  /* 0x00000003c4d47210 */ /* 0x080fe40007f9e0ff */
[-C--:B------:R-:W-:Y:S01]  /*19390*/  LEA.HI.X.SX32 R215, R198, R2.reuse, 0x1, P3 ;  /* 0x00000002c6d77211 */ /* 0x080fe200018f0eff */
[----:B-1----:R-:W-:Y:S01]  /*193a0*/  VIADD R198, R197, UR8 ;  /* 0x00000008c5c67c36 */ /* 0x002fe20008000000 */
[----:B------:R-:W-:Y:S01]  /*193b0*/  LEA.HI.X.SX32 R213, R196, R2, 0x1, P4 ;  /* 0x00000002c4d57211 */ /* 0x000fe200020f0eff */
[----:B------:R-:W1:Y:S01]  /*193c0*/  LDCU UR8, c[0x0][0x39c] ;  /* 0x00007380ff0877ac */ /* 0x000e620008000800 */
[-C--:B------:R-:W-:Y:S01]  /*193d0*/  IADD3 R210, P3, PT, R199, R3.reuse, RZ ;  /* 0x00000003c7d27210 */ /* 0x080fe20007f7e0ff */
[----:B------:R-:W-:Y:S01]  /*193e0*/  VIADD R196, R198, UR12 ;  /* 0x0000000cc6c47c36 */ /* 0x000fe20008000000 */
[----:B------:R-:W-:-:S02]  /*193f0*/  IADD3 R208, P4, PT, R197, R3, RZ ;  /* 0x00000003c5d07210 */ /* 0x000fc40007f9e0ff */
[-C--:B------:R-:W-:Y:S01]  /*19400*/  LEA.HI.X.SX32 R211, R199, R2.reuse, 0x1, P3 ;  /* 0x00000002c7d37211 */ /* 0x080fe200018f0eff */
[C---:B---3--:R-:W-:Y:S01]  /*19410*/  VIADD R199, R196.reuse, UR5 ;  /* 0x00000005c4c77c36 */ /* 0x048fe20008000000 */
[-C--:B------:R-:W-:Y:S01]  /*19420*/  LEA.HI.X.SX32 R209, R197, R2.reuse, 0x1, P4 ;  /* 0x00000002c5d17211 */ /* 0x080fe200020f0eff */
[----:B------:R-:W2:Y:S01]  /*19430*/  LDCU UR5, c[0x0][0x39c] ;  /* 0x00007380ff0577ac */ /* 0x000ea20008000800 */
[-C--:B------:R-:W-:Y:S01]  /*19440*/  IADD3 R204, P4, PT, R196, R3.reuse, RZ ;  /* 0x00000003c4cc7210 */ /* 0x080fe20007f9e0ff */
[----:B------:R-:W-:Y:S01]  /*19450*/  VIADD R197, R199, UR6 ;  /* 0x00000006c7c57c36 */ /* 0x000fe20008000000 */
[-C--:B------:R-:W-:Y:S01]  /*19460*/  IADD3 R206, P3, PT, R198, R3.reuse, RZ ;  /* 0x00000003c6ce7210 */ /* 0x080fe20007f7e0ff */
[----:B------:R-:W3:Y:S01]  /*19470*/  LDCU UR6, c[0x0][0x39c] ;  /* 0x00007380ff0677ac */ /* 0x000ee20008000800 */
[-C--:B------:R-:W-:Y:S01]  /*19480*/  LEA.HI.X.SX32 R205, R196, R2.reuse, 0x1, P4 ;  /* 0x00000002c4cd7211 */ /* 0x080fe200020f0eff */
[C---:B----4-:R-:W-:Y:S01]  /*19490*/  VIADD R252, R197.reuse, UR7 ;  /* 0x00000007c5fc7c36 */ /* 0x050fe20008000000 */
[-C--:B------:R-:W-:Y:S01]  /*194a0*/  IADD3 R200, P4, PT, R197, R3.reuse, RZ ;  /* 0x00000003c5c87210 */ /* 0x080fe20007f9e0ff */
[----:B------:R-:W4:Y:S01]  /*194b0*/  LDCU UR7, c[0x0][0x39c] ;  /* 0x00007380ff0777ac */ /* 0x000f220008000800 */
[-C--:B------:R-:W-:Y:S01]  /*194c0*/  LEA.HI.X.SX32 R207, R198, R2.reuse, 0x1, P3 ;  /* 0x00000002c6cf7211 */ /* 0x080fe200018f0eff */
[----:B0-----:R-:W-:Y:S01]  /*194d0*/  VIADD R132, R252, UR4 ;  /* 0x00000004fc847c36 */ /* 0x001fe20008000000 */
[----:B------:R-:W-:Y:S01]  /*194e0*/  IADD3 R202, P3, PT, R199, R3, RZ ;  /* 0x00000003c7ca7210 */ /* 0x000fe20007f7e0ff */
[----:B------:R-:W0:Y:S01]  /*194f0*/  LDCU UR4, c[0x0][0x39c] ;  /* 0x00007380ff0477ac */ /* 0x000e220008000800 */
[-C--:B------:R-:W-:Y:S01]  /*19500*/  LEA.HI.X.SX32 R201, R197, R2.reuse, 0x1, P4 ;  /* 0x00000002c5c97211 */ /* 0x080fe200020f0eff */
[----:B------:R-:W-:Y:S01]  /*19510*/  VIADD R197, R0, 0xd3 ;  /* 0x000000d300c57836 */ /* 0x000fe20000000000 */
[----:B------:R-:W-:-:S02]  /*19520*/  LEA.HI.X.SX32 R203, R199, R2, 0x1, P3 ;  /* 0x00000002c7cb7211 */ /* 0x000fc400018f0eff */
[-C--:B------:R-:W-:Y:S02]  /*19530*/  IADD3 R198, P3, PT, R252, R3.reuse, RZ ;  /* 0x00000003fcc67210 */ /* 0x080fe40007f7e0ff */
[----:B------:R-:W-:Y:S02]  /*19540*/  IADD3 R196, P4, PT, R132, R3, RZ ;  /* 0x0000000384c47210 */ /* 0x000fe40007f9e0ff */
[----:B-1----:R-:W-:Y:S02]  /*19550*/  ISETP.LT.AND P5, PT, R197, UR8, !P0 ;  /* 0x00000008c5007c0c */ /* 0x002fe4000c7a1270 */
[-C--:B------:R-:W-:Y:S02]  /*19560*/  LEA.HI.X.SX32 R199, R252, R2.reuse, 0x1, P3 ;  /* 0x00000002fcc77211 */ /* 0x080fe400018f0eff */
[----:B------:R-:W-:Y:S01]  /*19570*/  LEA.HI.X.SX32 R197, R132, R2, 0x1, P4 ;  /* 0x0000000284c57211 */ /* 0x000fe200020f0eff */
[C---:B------:R-:W-:Y:S02]  /*19580*/  VIADD R2, R0.reuse, 0xd4 ;  /* 0x000000d400027836 */ /* 0x040fe40000000000 */
[----:B------:R-:W-:Y:S01]  /*19590*/  VIADD R3, R0, 0xd5 ;  /* 0x000000d500037836 */ /* 0x000fe20000000000 */
[----:B------:R-:W-:-:S02]  /*195a0*/  PRMT R252, R133, 0x9910, RZ ;  /* 0x0000991085fc7816 */ /* 0x000fc400000000ff */
[----:B------:R-:W4:Y:S01]  /*195b0*/  LDL.LU.64 R132, [R1+0x9f8] ;  /* 0x0009f80001847983 */ /* 0x000f220000300a00 */
[----:B--2---:R-:W-:Y:S01]  /*195c0*/  ISETP.LT.AND P4, PT, R2, UR5, !P0 ;  /* 0x0000000502007c0c */ /* 0x004fe2000c781270 */
[----:B------:R-:W1:Y:S01]  /*195d0*/  LDCU UR5, c[0x0][0x39c] ;  /* 0x00007380ff0577ac */ /* 0x000e620008000800 */
[----:B---3--:R-:W-:Y:S01]  /*195e0*/  ISETP.LT.AND P3, PT, R3, UR6, !P0 ;  /* 0x0000000603007c0c */ /* 0x008fe2000c761270 */
[----:B------:R-:W2:Y:S01]  /*195f0*/  LDL.LU R2, [R1+0x14c] ;  /* 0x00014c0001027983 */ /* 0x000ea20000300800 */
[----:B------:R-:W-:Y:S01]  /*19600*/  SHF.R.S32.HI R252, RZ, 0x8, R252 ;  /* 0x00000008fffc7819 */ /* 0x000fe200000114fc */
[----:B------:R-:W3:Y:S02]  /*19610*/  LDCU UR6, c[0x0][0x39c] ;  /* 0x00007380ff0677ac */ /* 0x000ee40008000800 */
[----:B------:R-:W2:Y:S04]  /*19620*/  LDL.LU R3, [R1+0x148] ;  /* 0x0001480001037983 */ /* 0x000ea80000300800 */
[----:B-----5:R5:W-:Y:S04]  /*19630*/  @P2 STG.E.U8 desc[UR14][R140.64], R252 ;  /* 0x000000fc8c002986 */ /* 0x020be8000c10110e */
[----:B-----5:R-:W5:Y:S01]  /*19640*/  LDL.LU.64 R140, [R1+0x9f0] ;  /* 0x0009f000018c7983 */ /* 0x020f620000300a00 */
[----:B--2---:R-:W-:Y:S01]  /*19650*/  F2FP.SATFINITE.E5M2.F32.PACK_AB_MERGE_C R3, R2, R3, RZ ;  /* 0x000000030203723e */ /* 0x004fe200048060ff */
[----:B------:R-:W-:-:S05]  /*19660*/  VIADD R2, R0, 0xd6 ;  /* 0x000000d600027836 */ /* 0x000fca0000000000 */
[----:B0-----:R-:W-:Y:S01]  /*19670*/  ISETP.LT.AND P2, PT, R2, UR4, !P0 ;  /* 0x0000000402007c0c */ /* 0x001fe2000c741270 */
[----:B------:R-:W0:Y:S01]  /*19680*/  LDCU UR4, c[0x0][0x39c] ;  /* 0x00007380ff0477ac */ /* 0x000e220008000800 */
[----:B------:R-:W-:Y:S01]  /*19690*/  VIADD R2, R0, 0xd7 ;  /* 0x000000d700027836 */ /* 0x000fe20000000000 */
[----:B------:R-:W-:Y:S01]  /*196a0*/  PRMT R252, R3, 0x9910, RZ ;  /* 0x0000991003fc7816 */ /* 0x000fe200000000ff */
[----:B------:R2:W-:Y:S03]  /*196b0*/  @P6 STG.E.U8 desc[UR14][R138.64], R3 ;  /* 0x000000038a006986 */ /* 0x0005e6000c10110e */
[----:B----4-:R-:W-:Y:S01]  /*196c0*/  ISETP.LT.AND P6, PT, R2, UR7, !P0 ;  /* 0x0000000702007c0c */ /* 0x010fe2000c7c1270 */
[----:B------:R-:W-:Y:S01]  /*196d0*/  VIADD R2, R0, 0xd8 ;  /* 0x000000d800027836 */ /* 0x000fe20000000000 */
[----:B------:R-:W-:Y:S01]  /*196e0*/  SHF.R.S32.HI R252, RZ, 0x8, R252 ;  /* 0x00000008fffc7819 */ /* 0x000fe200000114fc */
[----:B------:R-:W4:Y:S04]  /*196f0*/  LDCU UR7, c[0x0][0x39c] ;  /* 0x00007380ff0777ac */ /* 0x000f280008000800 */
[----:B------:R0:W-:Y:S01]  /*19700*/  @P5 STG.E.U8 desc[UR14][R136.64], R252 ;  /* 0x000000fc88005986 */ /* 0x0001e2000c10110e */
[----:B--2---:R-:W-:-:S02]  /*19710*/  F2FP.SATFINITE.E5M2.F32.PACK_AB_MERGE_C R3, R143, R142, RZ ;  /* 0x0000008e8f03723e */ /* 0x004fc400048060ff */
[----:B-1----:R-:W-:Y:S01]  /*19720*/  ISETP.LT.AND P5, PT, R2, UR5, !P0 ;  /* 0x0000000502007c0c */ /* 0x002fe2000c7a1270 */
[----:B------:R-:W2:Y:S01]  /*19730*/  LDL.LU.64 R138, [R1+0x9e8] ;  /* 0x0009e800018a7983 */ /* 0x000ea20000300a00 */
[----:B------:R-:W-:Y:S01]  /*19740*/  VIADD R2, R0, 0xd9 ;  /* 0x000000d900027836 */ /* 0x000fe20000000000 */
[----:B------:R-:W1:Y:S02]  /*19750*/  LDCU UR5, c[0x0][0x39c] ;  /* 0x00007380ff0577ac */ /* 0x000e640008000800 */
[----:B------:R3:W-:Y:S01]  /*19760*/  @P4 STG.E.U8 desc[UR14][R134.64], R3 ;  /* 0x0000000386004986 */ /* 0x0007e2000c10110e */
[----:B0-----:R-:W-:-:S03]  /*19770*/  PRMT R252, R3, 0x9910, RZ ;  /* 0x0000991003fc7816 */ /* 0x001fc600000000ff */
[----:B------:R-:W2:Y:S01]  /*19780*/  LDL.LU.64 R136, [R1+0x9e0] ;  /* 0x0009e00001887983 */ /* 0x000ea20000300a00 */
[----:B------:R-:W-:Y:S01]  /*19790*/  ISETP.LT.AND P4, PT, R2, UR4, !P0 ;  /* 0x0000000402007c0c */ /* 0x000fe2000c781270 */
[----:B------:R-:W0:Y:S02]  /*197a0*/  LDCU UR4, c[0x0][0x39c] ;  /* 0x00007380ff0477ac */ /* 0x000e240008000800 */
[----:B---3--:R-:W3:Y:S04]  /*197b0*/  LDL.LU R3, [R1+0x15c] ;  /* 0x00015c0001037983 */ /* 0x008ee80000300800 */
[----:B------:R-:W2:Y:S04]  /*197c0*/  LDL.LU R142, [R1+0x168] ;  /* 0x00016800018e7983 */ /* 0x000ea80000300800 */
[----:B------:R-:W2:Y:S04]  /*197d0*/  LDL.LU R143, [R1+0x16c] ;  /* 0x00016c00018f7983 */ /* 0x000ea80000300800 */
[----:B------:R-:W2:Y:S04]  /*197e0*/  LDL.LU.64 R134, [R1+0x9d8] ;  /* 0x0009d80001867983 */ /* 0x000ea80000300a00 */
[----:B------:R-:W3:Y:S01]  /*197f0*/  LDL.LU R2, [R1+0x158] ;  /* 0x0001580001027983 */ /* 0x000ee20000300800 */
[----:B------:R-:W-:-:S05]  /*19800*/  SHF.R.S32.HI R252, RZ, 0x8, R252 ;  /* 0x00000008fffc7819 */ /* 0x000fca00000114fc */
[----:B------:R0:W-:Y:S04]  /*19810*/  @P3 STG.E.U8 desc[UR14][R132.64], R252 ;  /* 0x000000fc84003986 */ /* 0x0001e8000c10110e */
[----:B0-----:R-:W2:Y:S01]  /*19820*/  LDL.LU.64 R132, [R1+0x9d0] ;  /* 0x0009d00001847983 */ /* 0x001ea20000300a00 */
[----:B---3--:R-:W-:Y:S01]  /*19830*/  F2FP.SATFINITE.E5M2.F32.PACK_AB_MERGE_C R3, R3, R2, RZ ;  /* 0x000000020303723e */ /* 0x008fe200048060ff */
[----:B------:R-:W-:-:S05]  /*19840*/  VIADD R2, R0, 0xda ;  /* 0x000000da00027836 */ /* 0x000fca0000000000 */
[----:B------:R-:W-:Y:S01]  /*19850*/  ISETP.LT.AND P3, PT, R2, UR6, !P0 ;  /* 0x0000000602007c0c */ /* 0x000fe2000c761270 */
[----:B------:R-:W-:Y:S01]  /*19860*/  VIADD R2, R0, 0xdb ;  /* 0x000000db00027836 */ /* 0x000fe20000000000 */
[----:B------:R-:W-:Y:S01]  /*19870*/  PRMT R252, R3, 0x9910, RZ ;  /* 0x0000991003fc7816 */ /* 0x000fe200000000ff */
[----:B-----5:R0:W-:Y:S01]  /*19880*/  @P2 STG.E.U8 desc[UR14][R140.64], R3 ;  /* 0x000000038c002986 */ /* 0x0201e2000c10110e */
[----:B------:R-:W3:Y:S02]  /*19890*/  LDCU UR6, c[0x0][0x39c] ;  /* 0x00007380ff0677ac */ /* 0x000ee40008000800 */
[----:B-1----:R-:W-:Y:S02]  /*198a0*/  ISETP.LT.AND P2, PT, R2, UR5, !P0 ;  /* 0x0000000502007c0c */ /* 0x002fe4000c741270 */
[----:B------:R-:W-:Y:S01]  /*198b0*/  SHF.R.S32.HI R252, RZ, 0x8, R252 ;  /* 0x00000008fffc7819 */ /* 0x000fe200000114fc */
[----:B------:R-:W1:Y:S01]  /*198c0*/  LDCU UR5, c[0x0][0x39c] ;  /* 0x00007380ff0577ac */ /* 0x000e620008000800 */
[----:B0-----:R-:W5:Y:S04]  /*198d0*/  LDL.LU R3, [R1+0x164] ;  /* 0x0001640001037983 */ /* 0x001f680000300800 */
[----:B------:R-:W3:Y:S04]  /*198e0*/  LDL.LU.64 R140, [R1+0x9c8] ;  /* 0x0009c800018c7983 */ /* 0x000ee80000300a00 */
[----:B------:R-:W5:Y:S04]  /*198f0*/  LDL.LU R2, [R1+0x160] ;  /* 0x0001600001027983 */ /* 0x000f680000300800 */
[----:B--2---:R0:W-:Y:S04]  /*19900*/  @P6 STG.E.U8 desc[UR14][R138.64], R252 ;  /* 0x000000fc8a006986 */ /* 0x0041e8000c10110e */
[----:B0-----:R-:W2:Y:S01]  /*19910*/  LDL.LU.64 R138, [R1+0x9c0] ;  /* 0x0009c000018a7983 */ /* 0x001ea20000300a00 */
[----:B-----5:R-:W-:Y:S01]  /*19920*/  F2FP.SATFINITE.E5M2.F32.PACK_AB_MERGE_C R3, R3, R2, RZ ;  /* 0x000000020303723e */ /* 0x020fe200048060ff */
[----:B------:R-:W-:-:S05]  /*19930*/  VIADD R2, R0, 0xdc ;  /* 0x000000dc00027836 */ /* 0x000fca0000000000 */
[----:B------:R-:W-:Y:S01]  /*19940*/  ISETP.LT.AND P6, PT, R2, UR4, !P0 ;  /* 0x0000000402007c0c */ /* 0x000fe2000c7c1270 */
[----:B------:R-:W0:Y:S01]  /*19950*/  LDCU UR4, c[0x0][0x39c] ;  /* 0x00007380ff0477ac */ /* 0x000e220008000800 */
[----:B------:R-:W-:Y:S01]  /*19960*/  VIADD R2, R0, 0xdd ;  /* 0x000000dd00027836 */ /* 0x000fe20000000000 */
[----:B------:R-:W-:Y:S01]  /*19970*/  PRMT R252, R3, 0x9910, RZ ;  /* 0x0000991003fc7816 */ /* 0x000fe200000000ff */
[----:B------:R5:W-:Y:S03]  /*19980*/  @P5 STG.E.U8 desc[UR14][R136.64], R3 ;  /* 0x0000000388005986 */ /* 0x000be6000c10110e */
[----:B---3--:R-:W-:Y:S01]  /*19990*/  ISETP.LT.AND P5, PT, R2, UR6, !P0 ;  /* 0x0000000602007c0c */ /* 0x008fe2000c7a1270 */
[----:B------:R-:W-:Y:S01]  /*199a0*/  VIADD R2, R0, 0xde ;  /* 0x000000de00027836 */ /* 0x000fe20000000000 */
[----:B------:R-:W-:Y:S01]  /*199b0*/  SHF.R.S32.HI R252, RZ, 0x8, R252 ;  /* 0x00000008fffc7819 */ /* 0x000fe200000114fc */
[----:B------:R-:W3:Y:S04]  /*199c0*/  LDCU UR6, c[0x0][0x39c] ;  /* 0x00007380ff0677ac */ /* 0x000ee80008000800 */
[----:B------:R0:W-:Y:S01]  /*199d0*/  @P4 STG.E.U8 desc[UR14][R134.64], R252 ;  /* 0x000000fc86004986 */ /* 0x0001e2000c10110e */
[----:B-----5:R-:W-:-:S02]  /*199e0*/  F2FP.SATFINITE.E5M2.F32.PACK_AB_MERGE_C R3, R143, R142, RZ ;  /* 0x0000008e8f03723e */ /* 0x020fc400048060ff */
[----:B-1----:R-:W-:Y:S01]  /*199f0*/  ISETP.LT.AND P4, PT, R2, UR5, !P0 ;  /* 0x0000000502007c0c */ /* 0x002fe2000c781270 */
[----:B------:R-:W5:Y:S01]  /*19a00*/  LDL.LU.64 R136, [R1+0x9b8] ;  /* 0x0009b80001887983 */ /* 0x000f620000300a00 */
[----:B------:R-:W-:Y:S01]  /*19a10*/  VIADD R2, R0, 0xdf ;  /* 0x000000df00027836 */ /* 0x000fe20000000000 */
[----:B------:R-:W1:Y:S02]  /*19a20*/  LDCU UR5, c[0x0][0x39c] ;  /* 0x00007380ff0577ac */ /* 0x000e640008000800 */
[----:B------:R2:W-:Y:S01]  /*19a30*/  @P3 STG.E.U8 desc[UR14][R132.64], R3 ;  /* 0x0000000384003986 */ /* 0x0005e2000c10110e */
[----:B0-----:R-:W-:-:S03]  /*19a40*/  PRMT R252, R3, 0x9910, RZ ;  /* 0x0000991003fc7816 */ /* 0x001fc600000000ff */
[----:B------:R-:W3:Y:S01]  /*19a50*/  LDL.LU.64 R134, [R1+0x9b0] ;  /* 0x0009b00001867983 */ /* 0x000ee20000300a00 */
[----:B------:R-:W-:Y:S01]  /*19a60*/  ISETP.LT.AND P3, PT, R2, UR4, !P0 ;  /* 0x0000000402007c0c */ /* 0x000fe2000c761270 */
[----:B------:R-:W0:Y:S02]  /*19a70*/  LDCU UR4, c[0x0][0x39c] ;  /* 0x00007380ff0477ac */ /* 0x000e240008000800 */
[----:B--2---:R-:W2:Y:S04]  /*19a80*/  LDL.LU R3, [R1+0x174] ;  /* 0x0001740001037983 */ /* 0x004ea80000300800 */
[----:B------:R-:W2:Y:S04]  /*19a90*/  LDL.LU R142, [R1+0x180] ;  /* 0x00018000018e7983 */ /* 0x000ea80000300800 */
[----:B------:R-:W2:Y:S04]  /*19aa0*/  LDL.LU R143, [R1+0x184] ;  /* 0x00018400018f7983 */ /* 0x000ea80000300800 */
[----:B------:R-:W2:Y:S04]  /*19ab0*/  LDL.LU.64 R132, [R1+0x9a8] ;  /* 0x0009a80001847983 */ /* 0x000ea80000300a00 */
[----:B------:R-:W2:Y:S01]  /*19ac0*/  LDL.LU R2, [R1+0x170] ;  /* 0x0001700001027983 */ /* 0x000ea20000300800 */
[----:B------:R-:W-:-:S05]  /*19ad0*/  SHF.R.S32.HI R252, RZ, 0x8, R252 ;  /* 0x00000008fffc7819 */ /* 0x000fca00000114fc */
[----:B------:R0:W-:Y:S04]  /*19ae0*/  @P2 STG.E.U8 desc[UR14][R140.64], R252 ;  /* 0x000000fc8c002986 */ /* 0x0001e8000c10110e */
[----:B0-----:R-:W4:Y:S01]  /*19af0*/  LDL.LU.64 R140, [R1+0x9a0] ;  /* 0x0009a000018c7983 */ /* 0x001f220000300a00 */
[----:B--2---:R-:W-:Y:S01]  /*19b00*/  F2FP.SATFINITE.E5M2.F32.PACK_AB_MERGE_C R3, R3, R2, RZ ;  /* 0x000000020303723e */ /* 0x004fe200048060ff */
[----:B------:R-:W-:-:S05]  /*19b10*/  VIADD R2, R0, 0xe0 ;  /* 0x000000e000027836 */ /* 0x000fca0000000000 */
[----:B---3--:R-:W-:Y:S01]  /*19b20*/  ISETP.LT.AND P2, PT, R2, UR6, !P0 ;  /* 0x0000000602007c0c */ /* 0x008fe2000c741270 */
[----:B------:R-:W-:Y:S01]  /*19b30*/  VIADD R2, R0, 0xe1 ;  /* 0x000000e100027836 */ /* 0x000fe20000000000 */
[----:B------:R-:W-:Y:S01]  /*19b40*/  PRMT R252, R3, 0x9910, RZ ;  /* 0x0000991003fc7816 */ /* 0x000fe200000000ff */
[----:B------:R0:W-:Y:S01]  /*19b50*/  @P6 STG.E.U8 desc[UR14][R138.64], R3 ;  /* 0x000000038a006986 */ /* 0x0001e2000c10110e */
[----:B------:R-:W2:Y:S02]  /*19b60*/  LDCU UR6, c[0x0][0x39c] ;  /* 0x00007380ff0677ac */ /* 0x000ea40008000800 */
[----:B-1----:R-:W-:Y:S02]  /*19b70*/  ISETP.LT.AND P6, PT, R2, UR5, !P0 ;  /* 0x0000000502007c0c */ /* 0x002fe4000c7c1270 */
[----:B------:R-:W-:Y:S01]  /*19b80*/  SHF.R.S32.HI R252, RZ, 0x8, R252 ;  /* 0x00000008fffc7819 */ /* 0x000fe200000114fc */
[----:B------:R-:W1:Y:S01]  /*19b90*/  LDCU UR5, c[0x0][0x39c] ;  /* 0x00007380ff0577ac */ /* 0x000e620008000800 */
[----:B0-----:R-:W3:Y:S04]  /*19ba0*/  LDL.LU R3, [R1+0x17c] ;  /* 0x00017c0001037983 */ /* 0x001ee80000300800 */
[----:B------:R-:W2:Y:S04]  /*19bb0*/  LDL.LU.64 R138, [R1+0x998] ;  /* 0x00099800018a7983 */ /* 0x000ea80000300a00 */
[----:B------:R-:W3:Y:S04]  /*19bc0*/  LDL.LU R2, [R1+0x178] ;  /* 0x0001780001027983 */ /* 0x000ee80000300800 */
[----:B-----5:R0:W-:Y:S04]  /*19bd0*/  @P5 STG.E.U8 desc[UR14][R136.64], R252 ;  /* 0x000000fc88005986 */ /* 0x0201e8000c10110e */
[----:B0-----:R-:W5:Y:S01]  /*19be0*/  LDL.LU.64 R136, [R1+0x990] ;  /* 0x0009900001887983 */ /* 0x001f620000300a00 */
[----:B---3--:R-:W-:Y:S01]  /*19bf0*/  F2FP.SATFINITE.E5M2.F32.PACK_AB_MERGE_C R3, R3, R2, RZ ;  /* 0x000000020303723e */ /* 0x008fe200048060ff */
[----:B------:R-:W-:-:S05]  /*19c00*/  VIADD R2, R0, 0xe2 ;  /* 0x000000e200027836 */ /* 0x000fca0000000000 */
[----:B------:R-:W-:Y:S01]  /*19c10*/  ISETP.LT.AND P5, PT, R2, UR4, !P0 ;  /* 0x0000000402007c0c */ /* 0x000fe2000c7a1270 */
[----:B------:R-:W0:Y:S01]  /*19c20*/  LDCU UR4, c[0x0][0x39c] ;  /* 0x00007380ff0477ac */ /* 0x000e220008000800 */
[----:B------:R-:W-:Y:S01]  /*19c30*/  VIADD R2, R0, 0xe3 ;  /* 0x000000e300027836 */ /* 0x000fe20000000000 */
[----:B------:R-:W-:Y:S01]  /*19c40*/  PRMT R252, R3, 0x9910, RZ ;  /* 0x0000991003fc7816 */ /* 0x000fe200000000ff */
[----:B------:R3:W-:Y:S03]  /*19c50*/  @P4 STG.E.U8 desc[UR14][R134.64], R3 ;  /* 0x0000000386004986 */ /* 0x0007e6000c10110e */
[----:B--2---:R-:W-:Y:S01]  /*19c60*/  ISETP.LT.AND P4, PT, R2, UR6, !P0 ;  /* 0x0000000602007c0c */ /* 0x004fe2000c781270 */
[----:B------:R-:W-:Y:S01]  /*19c70*/  VIADD R2, R0, 0xe4 ;  /* 0x000000e400027836 */ /* 0x000fe20000000000 */
[----:B------:R-:W-:Y:S01]  /*19c80*/  SHF.R.S32.HI R252, RZ, 0x8, R252 ;  /* 0x00000008fffc7819 */ /* 0x000fe200000114fc */
[----:B------:R-:W2:Y:S04]  /*19c90*/  LDCU UR6, c[0x0][0x39c] ;  /* 0x00007380ff0677ac */ /* 0x000ea80008000800 */
[----:B------:R0:W-:Y:S01]  /*19ca0*/  @P3 STG.E.U8 desc[UR14][R132.64], R252 ;  /* 0x000000fc84003986 */ /* 0x0001e2000c10110e */
[----:B---3--:R-:W-:-:S02]  /*19cb0*/  F2FP.SATFINITE.E5M2.F32.PACK_AB_MERGE_C R3, R143, R142, RZ ;  /* 0x0000008e8f03723e */ /* 0x008fc400048060ff */
[----:B-1----:R-:W-:Y:S01]  /*19cc0*/  ISETP.LT.AND P3, PT, R2, UR5, !P0 ;  /* 0x0000000502007c0c */ /* 0x002fe2000c761270 */
[----:B------:R-:W3:Y:S01]  /*19cd0*/  LDL.LU.64 R134, [R1+0x988] ;  /* 0x0009880001867983 */ /* 0x000ee20000300a00 */
[----:B------:R-:W-:Y:S01]  /*19ce0*/  VIADD R2, R0, 0xe5 ;  /* 0x000000e500027836 */ /* 0x000fe20000000000 */
[----:B------:R-:W1:Y:S02]  /*19cf0*/  LDCU UR5, c[0x0][0x39c] ;  /* 0x00007380ff0577ac */ /* 0x000e640008000800 */
[----:B----4-:R4:W-:Y:S01]  /*19d00*/  @P2 STG.E.U8 desc[UR14][R140.64], R3 ;  /* 0x000000038c002986 */ /* 0x0109e2000c10110e */
[----:B0-----:R-:W-:-:S03]  /*19d10*/  PRMT R252, R3, 0x9910, RZ ;  /* 0x0000991003fc7816 */ /* 0x001fc600000000ff */
[----:B------:R-:W2:Y:S01]  /*19d20*/  LDL.LU.64 R132, [R1+0x980] ;  /* 0x0009800001847983 */ /* 0x000ea20000300a00 */
[----:B------:R-:W-:Y:S01]  /*19d30*/  ISETP.LT.AND P2, PT, R2, UR4, !P0 ;  /* 0x0000000402007c0c */ /* 0x000fe2000c741270 */
[----:B------:R-:W0:Y:S02]  /*19d40*/  LDCU UR4, c[0x0][0x39c] ;  /* 0x00007380ff0477ac */ /* 0x000e240008000800 */
[----:B----4-:R-:W4:Y:S04]  /*19d50*/  LDL.LU R3, [R1+0x18c] ;  /* 0x00018c0001037983 */ /* 0x010f280000300800 */
[----:B------:R-:W2:Y:S04]  /*19d60*/  LDL.LU R142, [R1+0x198] ;  /* 0x00019800018e7983 */ /* 0x000ea80000300800 */
[----:B------:R-:W2:Y:S04]  /*19d70*/  LDL.LU R143, [R1+0x19c] ;  /* 0x00019c00018f7983 */ /* 0x000ea80000300800 */
[----:B------:R-:W2:Y:S04]  /*19d80*/  LDL.LU.64 R140, [R1+0x978] ;  /* 0x00097800018c7983 */ /* 0x000ea80000300a00 */
[----:B------:R-:W4:Y:S01]  /*19d90*/  LDL.LU R2, [R1+0x188] ;  /* 0x0001880001027983 */ /* 0x000f220000300800 */
[----:B------:R-:W-:-:S05]  /*19da0*/  SHF.R.S32.HI R252, RZ, 0x8, R252 ;  /* 0x00000008fffc7819 */ /* 0x000fca00000114fc */
[----:B------:R0:W-:Y:S04]  /*19db0*/  @P6 STG.E.U8 desc[UR14][R138.64], R252 ;  /* 0x000000fc8a006986 */ /* 0x0001e8000c10110e */
[----:B0-----:R-:W3:Y:S01]  /*19dc0*/  LDL.LU.64 R138, [R1+0x970] ;  /* 0x00097000018a7983 */ /* 0x001ee20000300a00 */
[----:B----4-:R-:W-:Y:S01]  /*19dd0*/  F2FP.SATFINITE.E5M2.F32.PACK_AB_MERGE_C R3, R3, R2, RZ ;  /* 0x000000020303723e */ /* 0x010fe200048060ff */
[----:B------:R-:W-:-:S05]  /*19de0*/  VIADD R2, R0, 0xe6 ;  /* 0x000000e600027836 */ /* 0x000fca0000000000 */
[----:B--2---:R-:W-:Y:S01]  /*19df0*/  ISETP.LT.AND P6, PT, R2, UR6, !P0 ;  /* 0x0000000602007c0c */ /* 0x004fe2000c7c1270 */
[----:B------:R-:W-:Y:S01]  /*19e00*/  VIADD R2, R0, 0xe7 ;  /* 0x000000e700027836 */ /* 0x000fe20000000000 */
[----:B------:R-:W-:Y:S01]  /*19e10*/  PRMT R252, R3, 0x9910, RZ ;  /* 0x0000991003fc7816 */ /* 0x000fe200000000ff */
[----:B-----5:R0:W-:Y:S01]  /*19e20*/  @P5 STG.E.U8 desc[UR14][R136.64], R3 ;  /* 0x0000000388005986 */ /* 0x0201e2000c10110e */
[----:B------:R-:W2:Y:S02]  /*19e30*/  LDCU UR6, c[0x0][0x39c] ;  /* 0x00007380ff0677ac */ /* 0x000ea40008000800 */
[----:B-1----:R-:W-:Y:S02]  /*19e40*/  ISETP.LT.AND P5, PT, R2, UR5, !P0 ;  /* 0x0000000502007c0c */ /* 0x002fe4000c7a1270 */
[----:B------:R-:W-:Y:S01]  /*19e50*/  SHF.R.S32.HI R252, RZ, 0x8, R252 ;  /* 0x00000008fffc7819 */ /* 0x000fe200000114fc */
[----:B------:R-:W1:Y:S01]  /*19e60*/  LDCU UR5, c[0x0][0x39c] ;  /* 0x00007380ff0577ac */ /* 0x000e620008000800 */
[----:B0-----:R-:W4:Y:S04]  /*19e70*/  LDL.LU R3, [R1+0x194] ;  /* 0x0001940001037983 */ /* 0x001f280000300800 */
[----:B------:R-:W5:Y:S04]  /*19e80*/  LDL.LU.64 R136, [R1+0x968] ;  /* 0x0009680001887983 */ /* 0x000f680000300a00 */
[----:B------:R-:W4:Y:S04]  /*19e90*/  LDL.LU R2, [R1+0x190] ;  /* 0x0001900001027983 */ /* 0x000f280000300800 */
[----:B---3--:R0:W-:Y:S04]  /*19ea0*/  @P4 STG.E.U8 desc[UR14][R134.64], R252 ;  /* 0x000000fc86004986 */ /* 0x0081e8000c10110e */
[----:B0-----:R-:W3:Y:S01]  /*19eb0*/  LDL.LU.64 R134, [R1+0x960] ;  /* 0x0009600001867983 */ /* 0x001ee20000300a00 */
[----:B----4-:R-:W-:Y:S01]  /*19ec0*/  F2FP.SATFINITE.E5M2.F32.PACK_AB_MERGE_C R3, R3, R2, RZ ;  /* 0x000000020303723e */ /* 0x010fe200048060ff */
        /* <DEDUP_REMOVED lines=11> */
[----:B----4-:R-:W-:-:S02]  /*19f80*/  F2FP.SATFINITE.E5M2.F32.PACK_AB_MERGE_C R3, R143, R142, RZ ;  /* 0x0000008e8f03723e */ /* 0x010fc400048060ff */
[----:B-1----:R-:W-:Y:S01]  /*19f90*/  ISETP.LT.AND P2, PT, R2, UR5, !P0 ;  /* 0x0000000502007c0c */ /* 0x002fe2000c741270 */
[----:B------:R-:W4:Y:S01]  /*19fa0*/  LDL.LU.64 R132, [R1+0x958] ;  /* 0x0009580001847983 */ /* 0x000f220000300a00 */
        /* <DEDUP_REMOVED lines=13> */
[----:B-----5:R5:W-:Y:S04]  /*1a080*/  @P5 STG.E.U8 desc[UR14][R136.64], R252 ;  /* 0x000000fc88005986 */ /* 0x020be8000c10110e */
[----:B-----5:R-:W5:Y:S01]  /*1a090*/  LDL.LU.64 R136, [R1+0x940] ;  /* 0x0009400001887983 */ /* 0x020f620000300a00 */
[----:B--2---:R-:W-:Y:S01]  /*1a0a0*/  F2FP.SATFINITE.E5M2.F32.PACK_AB_MERGE_C R3, R3, R2, RZ ;  /* 0x000000020303723e */ /* 0x004fe200048060ff */
[----:B------:R-:W-:-:S05]  /*1a0b0*/  VIADD R2, R0, 0xec ;  /* 0x000000ec00027836 */ /* 0x000fca0000000000 */
[----:B------:R-:W-:Y:S01]  /*1a0c0*/  ISETP.LT.AND P5, PT, R2, UR6, !P0 ;  /* 0x0000000602007c0c */ /* 0x000fe2000c7a1270 */
[----:B------:R-:W-:Y:S01]  /*1a0d0*/  VIADD R2, R0, 0xed ;  /* 0x000000ed00027836 */ /* 0x000fe20000000000 */
[----:B------:R-:W-:Y:S01]  /*1a0e0*/  PRMT R252, R3, 0x9910, RZ ;  /* 0x0000991003fc7816 */ /* 0x000fe200000000ff */
[----:B---3--:R2:W-:Y:S01]  /*1a0f0*/  @P4 STG.E.U8 desc[UR14][R134.64], R3 ;  /* 0x0000000386004986 */ /* 0x0085e2000c10110e */
[----:B------:R-:W3:Y:S02]  /*1a100*/  LDCU UR6, c[0x0][0x39c] ;  /* 0x00007380ff0677ac */ /* 0x000ee40008000800 */
[----:B-1----:R-:W-:Y:S02]  /*1a110*/  ISETP.LT.AND P4, PT, R2, UR5, !P0 ;  /* 0x0000000502007c0c */ /* 0x002fe4000c781270 */
[----:B------:R-:W-:Y:S01]  /*1a120*/  SHF.R.S32.HI R252, RZ, 0x8, R252 ;  /* 0x00000008fffc7819 */ /* 0x000fe200000114fc */
[----:B------:R-:W1:Y:S01]  /*1a130*/  LDCU UR5, c[0x0][0x39c] ;  /* 0x00007380ff0577ac */ /* 0x000e620008000800 */
[----:B--2---:R-:W2:Y:S04]  /*1a140*/  LDL.LU R3, [R1+0x1ac] ;  /* 0x0001ac0001037983 */ /* 0x004ea80000300800 */
[----:B------:R-:W2:Y:S04]  /*1a150*/  LDL.LU.64 R134, [R1+0x938] ;  /* 0x0009380001867983 */ /* 0x000ea80000300a00 */
[----:B------:R-:W2:Y:S04]  /*1a160*/  LDL.LU R2, [R1+0x1a8] ;  /* 0x0001a80001027983 */ /* 0x000ea80000300800 */
[----:B----4-:R4:W-:Y:S04]  /*1a170*/  @P3 STG.E.U8 desc[UR14][R132.64], R252 ;  /* 0x000000fc84003986 */ /* 0x0109e8000c10110e */
[----:B----4-:R-:W4:Y:S01]  /*1a180*/  LDL.LU.64 R132, [R1+0x930] ;  /* 0x0009300001847983 */ /* 0x010f220000300a00 */
[----:B--2---:R-:W-:Y:S01]  /*1a190*/  F2FP.SATFINITE.E5M2.F32.PACK_AB_MERGE_C R3, R3, R2, RZ ;  /* 0x000000020303723e */ /* 0x004fe200048060ff */
[----:B------:R-:W-:-:S05]  /*1a1a0*/  VIADD R2, R0, 0xee ;  /* 0x000000ee00027836 */ /* 0x000fca0000000000 */
[----:B0-----:R-:W-:Y:S01]  /*1a1b0*/  ISETP.LT.AND P3, PT, R2, UR4, !P0 ;  /* 0x0000000402007c0c */ /* 0x001fe2000c761270 */
        /* <DEDUP_REMOVED lines=9> */
[----:B--2---:R-:W-:-:S02]  /*1a250*/  F2FP.SATFINITE.E5M2.F32.PACK_AB_MERGE_C R3, R143, R142, RZ ;  /* 0x0000008e8f03723e */ /* 0x004fc400048060ff */
[----:B-1----:R-:W-:Y:S01]  /*1a260*/  ISETP.LT.AND P6, PT, R2, UR5, !P0 ;  /* 0x0000000502007c0c */ /* 0x002fe2000c7c1270 */
[----:B------:R-:W2:Y:S01]  /*1a270*/  LDL.LU.64 R140, [R1+0x928] ;  /* 0x00092800018c7983 */ /* 0x000ea20000300a00 */
[----:B------:R-:W-:Y:S01]  /*1a280*/  VIADD R2, R0, 0xf1 ;  /* 0x000000f100027836 */ /* 0x000fe20000000000 */
[----:B------:R-:W1:Y:S02]  /*1a290*/  LDCU UR5, c[0x0][0x39c] ;  /* 0x00007380ff0577ac */ /* 0x000e640008000800 */
[----:B-----5:R5:W-:Y:S01]  /*1a2a0*/  @P5 STG.E.U8 desc[UR14][R136.64], R3 ;  /* 0x0000000388005986 */ /* 0x020be2000c10110e */
[----:B0-----:R-:W-:-:S03]  /*1a2b0*/  PRMT R252, R3, 0x9910, RZ ;  /* 0x0000991003fc7816 */ /* 0x001fc600000000ff */
[----:B------:R-:W2:Y:S01]  /*1a2c0*/  LDL.LU.64 R138, [R1+0x920] ;  /* 0x00092000018a7983 */ /* 0x000ea20000300a00 */
[----:B------:R-:W-:Y:S01]  /*1a2d0*/  ISETP.LT.AND P5, PT, R2, UR4, !P0 ;  /* 0x0000000402007c0c */ /* 0x000fe2000c7a1270 */
[----:B------:R-:W0:Y:S02]  /*1a2e0*/  LDCU UR4, c[0x0][0x39c] ;  /* 0x00007380ff0477ac */ /* 0x000e240008000800 */
[----:B-----5:R-:W5:Y:S04]  /*1a2f0*/  LDL.LU R3, [R1+0x1bc] ;  /* 0x0001bc0001037983 */ /* 0x020f680000300800 */
[----:B------:R-:W2:Y:S04]  /*1a300*/  LDL.LU R142, [R1+0x1c8] ;  /* 0x0001c800018e7983 */ /* 0x000ea80000300800 */
[----:B------:R-:W2:Y:S04]  /*1a310*/  LDL.LU R143, [R1+0x1cc] ;  /* 0x0001cc00018f7983 */ /* 0x000ea80000300800 */
[----:B------:R-:W2:Y:S04]  /*1a320*/  LDL.LU.64 R136, [R1+0x918] ;  /* 0x0009180001887983 */ /* 0x000ea80000300a00 */
[----:B------:R-:W5:Y:S01]  /*1a330*/  LDL.LU R2, [R1+0x1b8] ;  /* 0x0001b80001027983 */ /* 0x000f620000300800 */
[----:B------:R-:W-:-:S05]  /*1a340*/  SHF.R.S32.HI R252, RZ, 0x8, R252 ;  /* 0x00000008fffc7819 */ /* 0x000fca00000114fc */
[----:B------:R0:W-:Y:S04]  /*1a350*/  @P4 STG.E.U8 desc[UR14][R134.64], R252 ;  /* 0x000000fc86004986 */ /* 0x0001e8000c10110e */
[----:B0-----:R-:W2:Y:S01]  /*1a360*/  LDL.LU.64 R134, [R1+0x910] ;  /* 0x0009100001867983 */ /* 0x001ea20000300a00 */
[----:B-----5:R-:W-:Y:S01]  /*1a370*/  F2FP.SATFINITE.E5M2.F32.PACK_AB_MERGE_C R3, R3, R2, RZ ;  /* 0x000000020303723e */ /* 0x020fe200048060ff */
[----:B------:R-:W-:-:S05]  /*1a380*/  VIADD R2, R0, 0xf2 ;  /* 0x000000f200027836 */ /* 0x000fca0000000000 */
[----:B---3--:R-:W-:Y:S01]  /*1a390*/  ISETP.LT.AND P4, PT, R2, UR6, !P0 ;  /* 0x0000000602007c0c */ /* 0x008fe2000c781270 */
[----:B------:R-:W-:Y:S01]  /*1a3a0*/  VIADD R2, R0, 0xf3 ;  /* 0x000000f300027836 */ /* 0x000fe20000000000 */
[----:B------:R-:W-:Y:S01]  /*1a3b0*/  PRMT R252, R3, 0x9910, RZ ;  /* 0x0000991003fc7816 */ /* 0x000fe200000000ff */
[----:B----4-:R0:W-:Y:S01]  /*1a3c0*/  @P3 STG.E.U8 desc[UR14][R132.64], R3 ;  /* 0x0000000384003986 */ /* 0x0101e2000c10110e */
[----:B------:R-:W3:Y:S02]  /*1a3d0*/  LDCU UR6, c[0x0][0x39c] ;  /* 0x00007380ff0677ac */ /* 0x000ee40008000800 */
[----:B-1----:R-:W-:Y:S02]  /*1a3e0*/  ISETP.LT.AND P3, PT, R2, UR5, !P0 ;  /* 0x0000000502007c0c */ /* 0x002fe4000c761270 */
[----:B------:R-:W-:Y:S01]  /*1a3f0*/  SHF.R.S32.HI R252, RZ, 0x8, R252 ;  /* 0x00000008fffc7819 */ /* 0x000fe200000114fc */
[----:B------:R-:W1:Y:S01]  /*1a400*/  LDCU UR5, c[0x0][0x39c] ;  /* 0x00007380ff0577ac */ /* 0x000e620008000800 */
[----:B0-----:R-:W4:Y:S04]  /*1a410*/  LDL.LU R3, [R1+0x1c4] ;  /* 0x0001c40001037983 */ /* 0x001f280000300800 */
[----:B------:R-:W5:Y:S04]  /*1a420*/  LDL.LU.64 R132, [R1+0x908] ;  /* 0x0009080001847983 */ /* 0x000f680000300a00 */
[----:B------:R-:W4:Y:S04]  /*1a430*/  LDL.LU R2, [R1+0x1c0] ;  /* 0x0001c00001027983 */ /* 0x000f280000300800 */
[----:B--2---:R0:W-:Y:S04]  /*1a440*/  @P2 STG.E.U8 desc[UR14][R140.64], R252 ;  /* 0x000000fc8c002986 */ /* 0x0041e8000c10110e */
[----:B0-----:R-:W2:Y:S01]  /*1a450*/  LDL.LU.64 R140, [R1+0x900] ;  /* 0x00090000018c7983 */ /* 0x001ea20000300a00 */
[----:B----4-:R-:W-:Y:S01]  /*1a460*/  F2FP.SATFINITE.E5M2.F32.PACK_AB_MERGE_C R3, R3, R2, RZ ;  /* 0x000000020303723e */ /* 0x010fe200048060ff */
        /* <DEDUP_REMOVED lines=31> */
[----:B---3--:R-:W-:Y:S01]  /*1a660*/  ISETP.LT.AND P3, PT, R2, UR6, !P0 ;  /* 0x0000000602007c0c */ /* 0x008fe2000c761270 */
[----:B------:R-:W-:Y:S01]  /*1a670*/  VIADD R2, R0, 0xf9 ;  /* 0x000000f900027836 */ /* 0x000fe20000000000 */
[----:B------:R-:W-:Y:S01]  /*1a680*/  PRMT R252, R3, 0x9910, RZ ;  /* 0x0000991003fc7816 */ /* 0x000fe200000000ff */
[----:B------:R2:W-:Y:S01]  /*1a690*/  @P2 STG.E.U8 desc[UR14][R140.64], R3 ;  /* 0x000000038c002986 */ /* 0x0005e2000c10110e */
        /* <DEDUP_REMOVED lines=26> */
[----:B------:R-:W2:Y:S01]  /*1a840*/  LDL.LU.64 R142, [R1+0x8c0] ;  /* 0x0008c000018e7983 */ /* 0x000ea20000300a00 */
[----:B0-----:R-:W-:-:S03]  /*1a850*/  PRMT R252, R3, 0x9910, RZ ;  /* 0x0000991003fc7816 */ /* 0x001fc600000000ff */
[----:B-----5:R0:W-:Y:S01]  /*1a860*/  @P3 STG.E.U8 desc[UR14][R132.64], R3 ;  /* 0x0000000384003986 */ /* 0x0201e2000c10110e */
[----:B------:R-:W-:Y:S01]  /*1a870*/  ISETP.LT.AND P3, PT, R2, UR4, !P0 ;  /* 0x0000000402007c0c */ /* 0x000fe2000c761270 */
[----:B------:R-:W5:Y:S02]  /*1a880*/  LDCU UR4, c[0x0][0x39c] ;  /* 0x00007380ff0477ac */ /* 0x000f640008000800 */
[----:B0-----:R-:W2:Y:S04]  /*1a890*/  LDL.LU R3, [R1+0x1ec] ;  /* 0x0001ec0001037983 */ /* 0x001ea80000300800 */
[----:B------:R-:W2:Y:S04]  /*1a8a0*/  LDL.LU R132, [R1+0x1f8] ;  /* 0x0001f80001847983 */ /* 0x000ea80000300800 */
[----:B------:R-:W2:Y:S04]  /*1a8b0*/  LDL.LU R133, [R1+0x1fc] ;  /* 0x0001fc0001857983 */ /* 0x000ea80000300800 */
[----:B------:R-:W2:Y:S04]  /*1a8c0*/  LDL.LU.64 R134, [R1+0x8b8] ;  /* 0x0008b80001867983 */ /* 0x000ea80000300a00 */
[----:B------:R-:W2:Y:S01]  /*1a8d0*/  LDL.LU R2, [R1+0x1e8] ;  /* 0x0001e80001027983 */ /* 0x000ea20000300800 */
[----:B------:R-:W-:-:S05]  /*1a8e0*/  SHF.R.S32.HI R252, RZ, 0x8, R252 ;  /* 0x00000008fffc7819 */ /* 0x000fca00000114fc */
[----:B------:R0:W-:Y:S04]  /*1a8f0*/  @P2 STG.E.U8 desc[UR14][R140.64], R252 ;  /* 0x000000fc8c002986 */ /* 0x0001e8000c10110e */
[----:B0-----:R-:W5:Y:S01]  /*1a900*/  LDL.LU.64 R140, [R1+0x8b0] ;  /* 0x0008b000018c7983 */ /* 0x001f620000300a00 */
[----:B--2---:R-:W-:Y:S01]  /*1a910*/  F2FP.SATFINITE.E5M2.F32.PACK_AB_MERGE_C R3, R3, R2, RZ ;  /* 0x000000020303723e */ /* 0x004fe200048060ff */
[----:B------:R-:W-:-:S05]  /*1a920*/  VIADD R2, R0, 0xfe ;  /* 0x000000fe00027836 */ /* 0x000fca0000000000 */
[----:B---3--:R-:W-:Y:S01]  /*1a930*/  ISETP.LT.AND P2, PT, R2, UR6, !P0 ;  /* 0x0000000602007c0c */ /* 0x008fe2000c741270 */
[----:B------:R-:W-:Y:S01]  /*1a940*/  VIADD R2, R0, 0xff ;  /* 0x000000ff00027836 */ /* 0x000fe20000000000 */
[----:B------:R-:W-:Y:S01]  /*1a950*/  PRMT R252, R3, 0x9910, RZ ;  /* 0x0000991003fc7816 */ /* 0x000fe200000000ff */
[----:B----4-:R0:W-:Y:S01]  /*1a960*/  @P6 STG.E.U8 desc[UR14][R138.64], R3 ;  /* 0x000000038a006986 */ /* 0x0101e2000c10110e */
[----:B------:R-:W2:Y:S02]  /*1a970*/  LDCU UR6, c[0x0][0x39c] ;  /* 0x00007380ff0677ac */ /* 0x000ea40008000800 */
[----:B-1----:R-:W-:Y:S02]  /*1a980*/  ISETP.LT.AND P6, PT, R2, UR5, !P0 ;  /* 0x0000000502007c0c */ /* 0x002fe4000c7c1270 */
[----:B------:R-:W-:Y:S01]  /*1a990*/  SHF.R.S32.HI R252, RZ, 0x8, R252 ;  /* 0x00000008fffc7819 */ /* 0x000fe200000114fc */
[----:B------:R-:W1:Y:S01]  /*1a9a0*/  LDCU UR5, c[0x0][0x39c] ;  /* 0x00007380ff0577ac */ /* 0x000e620008000800 */
[----:B0-----:R-:W3:Y:S04]  /*1a9b0*/  LDL.LU R3, [R1+0x1f4] ;  /* 0x0001f40001037983 */ /* 0x001ee80000300800 */
[----:B------:R-:W4:Y:S04]  /*1a9c0*/  LDL.LU.64 R138, [R1+0x8a8] ;  /* 0x0008a800018a7983 */ /* 0x000f280000300a00 */
[----:B------:R-:W3:Y:S04]  /*1a9d0*/  LDL.LU R2, [R1+0x1f0] ;  /* 0x0001f00001027983 */ /* 0x000ee80000300800 */
[----:B------:R0:W-:Y:S04]  /*1a9e0*/  @P5 STG.E.U8 desc[UR14][R136.64], R252 ;  /* 0x000000fc88005986 */ /* 0x0001e8000c10110e */
[----:B0-----:R-:W4:Y:S01]  /*1a9f0*/  LDL.LU.64 R136, [R1+0x8a0] ;  /* 0x0008a00001887983 */ /* 0x001f220000300a00 */
[----:B---3--:R-:W-:Y:S01]  /*1aa00*/  F2FP.SATFINITE.E5M2.F32.PACK_AB_MERGE_C R3, R3, R2, RZ ;  /* 0x000000020303723e */ /* 0x008fe200048060ff */
[----:B------:R-:W-:-:S05]  /*1aa10*/  VIADD R2, R0, 0x100 ;  /* 0x0000010000027836 */ /* 0x000fca0000000000 */
[----:B-----5:R-:W-:Y:S01]  /*1aa20*/  ISETP.LT.AND P5, PT, R2, UR4, !P0 ;  /* 0x0000000402007c0c */ /* 0x020fe2000c7a1270 */
        /* <DEDUP_REMOVED lines=9> */
[----:B-1----:R-:W-:-:S02]  /*1aac0*/  ISETP.LT.AND P3, PT, R2, UR5, !P0 ;  /* 0x0000000502007c0c */ /* 0x002fc4000c761270 */
[----:B---3--:R-:W-:Y:S01]  /*1aad0*/  F2FP.SATFINITE.E5M2.F32.PACK_AB_MERGE_C R3, R133, R132, RZ ;  /* 0x000000848503723e */ /* 0x008fe200048060ff */
[----:B------:R-:W-:Y:S01]  /*1aae0*/  VIADD R2, R0, 0x103 ;  /* 0x0000010300027836 */ /* 0x000fe20000000000 */
[----:B------:R-:W3:Y:S01]  /*1aaf0*/  LDL.LU.64 R142, [R1+0xd50] ;  /* 0x000d5000018e7983 */ /* 0x000ee20000300a00 */
[----:B------:R-:W1:Y:S03]  /*1ab00*/  LDCU UR5, c[0x0][0x39c] ;  /* 0x00007380ff0577ac */ /* 0x000e660008000800 */
[----:B------:R-:W2:Y:S01]  /*1ab10*/  LDL.LU.64 R132, [R1+0x898] ;  /* 0x0008980001847983 */ /* 0x000ea20000300a00 */
[----:B-----5:R-:W-:-:S03]  /*1ab20*/  PRMT R252, R3, 0x9910, RZ ;  /* 0x0000991003fc7816 */ /* 0x020fc600000000ff */
[----:B------:R-:W5:Y:S04]  /*1ab30*/  LDL.LU.64 R134, [R1+0x890] ;  /* 0x0008900001867983 */ /* 0x000f680000300a00 */
[----:B------:R1:W-:Y:S01]  /*1ab40*/  @P2 STG.E.U8 desc[UR14][R140.64], R3 ;  /* 0x000000038c002986 */ /* 0x0003e2000c10110e */
[----:B0-----:R-:W-:Y:S01]  /*1ab50*/  ISETP.LT.AND P2, PT, R2, UR4, !P0 ;  /* 0x0000000402007c0c */ /* 0x001fe2000c741270 */
[----:B------:R-:W0:Y:S02]  /*1ab60*/  LDCU UR4, c[0x0][0x39c] ;  /* 0x00007380ff0477ac */ /* 0x000e240008000800 */
[----:B-1----:R-:W2:Y:S04]  /*1ab70*/  LDL.LU R3, [R1+0x4] ;  /* 0x0000040001037983 */ /* 0x002ea80000300800 */
[----:B------:R-:W2:Y:S04]  /*1ab80*/  LDL.LU.64 R140, [R1+0x888] ;  /* 0x00088800018c7983 */ /* 0x000ea80000300a00 */
[----:B------:R-:W2:Y:S01]  /*1ab90*/  LDL.LU R2, [R1] ;  /* 0x0000000001027983 */ /* 0x000ea20000300800 */
[----:B------:R-:W-:-:S05]  /*1aba0*/  SHF.R.S32.HI R252, RZ, 0x8, R252 ;  /* 0x00000008fffc7819 */ /* 0x000fca00000114fc */
[----:B----4-:R1:W-:Y:S04]  /*1abb0*/  @P6 STG.E.U8 desc[UR14][R138.64], R252 ;  /* 0x000000fc8a006986 */ /* 0x0103e8000c10110e */
[----:B-1----:R-:W4:Y:S01]  /*1abc0*/  LDL.LU.64 R138, [R1+0x880] ;  /* 0x00088000018a7983 */ /* 0x002f220000300a00 */
[----:B--2---:R-:W-:Y:S01]  /*1abd0*/  F2FP.SATFINITE.E5M2.F32.PACK_AB_MERGE_C R3, R3, R2, RZ ;  /* 0x000000020303723e */ /* 0x004fe200048060ff */
[----:B------:R-:W-:-:S05]  /*1abe0*/  VIADD R2, R0, 0x104 ;  /* 0x0000010400027836 */ /* 0x000fca0000000000 */
[----:B------:R-:W-:Y:S01]  /*1abf0*/  ISETP.LT.AND P6, PT, R2, UR6, !P0 ;  /* 0x0000000602007c0c */ /* 0x000fe2000c7c1270 */
[----:B------:R-:W-:Y:S01]  /*1ac00*/  VIADD R2, R0, 0x105 ;  /* 0x0000010500027836 */ /* 0x000fe20000000000 */
[----:B------:R-:W-:Y:S01]  /*1ac10*/  PRMT R252, R3, 0x9910, RZ ;  /* 0x0000991003fc7816 */ /* 0x000fe200000000ff */
[----:B------:R1:W-:Y:S01]  /*1ac20*/  @P5 STG.E.U8 desc[UR14][R136.64], R3 ;  /* 0x0000000388005986 */ /* 0x0003e2000c10110e */
[----:B------:R-:W2:Y:S02]  /*1ac30*/  LDCU UR6, c[0x0][0x39c] ;  /* 0x00007380ff0677ac */ /* 0x000ea40008000800 */
[----:B------:R-:W-:Y:S02]  /*1ac40*/  ISETP.LT.AND P5, PT, R2, UR5, !P0 ;  /* 0x0000000502007c0c */ /* 0x000fe4000c7a1270 */
[----:B------:R-:W-:Y:S01]  /*1ac50*/  SHF.R.S32.HI R252, RZ, 0x8, R252 ;  /* 0x00000008fffc7819 */ /* 0x000fe200000114fc */
[----:B------:R-:W0:Y:S01]  /*1ac60*/  LDCU UR5, c[0x0][0x39c] ;  /* 0x00007380ff0577ac */ /* 0x000e220008000800 */
[----:B-1----:R-:W2:Y:S04]  /*1ac70*/  LDL.LU R3, [R1+0xc] ;  /* 0x00000c0001037983 */ /* 0x002ea80000300800 */
[----:B------:R-:W2:Y:S04]  /*1ac80*/  LDL.LU.64 R136, [R1+0x878] ;  /* 0x0008780001887983 */ /* 0x000ea80000300a00 */
[----:B------:R-:W2:Y:S04]  /*1ac90*/  LDL.LU R2, [R1+0x8] ;  /* 0x0000080001027983 */ /* 0x000ea80000300800 */
[----:B------:R1:W-:Y:S04]  /*1aca0*/  @P4 STG.E.U8 desc[UR14][R132.64], R252 ;  /* 0x000000fc84004986 */ /* 0x0003e8000c10110e */
[----:B-1----:R-:W3:Y:S01]  /*1acb0*/  LDL.LU.64 R132, [R1+0x870] ;  /* 0x0008700001847983 */ /* 0x002ee20000300a00 */
[----:B--2---:R-:W-:Y:S01]  /*1acc0*/  F2FP.SATFINITE.E5M2.F32.PACK_AB_MERGE_C R3, R3, R2, RZ ;  /* 0x000000020303723e */ /* 0x004fe200048060ff */
[----:B------:R-:W-:-:S05]  /*1acd0*/  VIADD R2, R0, 0x106 ;  /* 0x0000010600027836 */ /* 0x000fca0000000000 */
[----:B0-----:R-:W-:Y:S01]  /*1ace0*/  ISETP.LT.AND P4, PT, R2, UR4, !P0 ;  /* 0x0000000402007c0c */ /* 0x001fe2000c781270 */
[----:B------:R-:W-:Y:S01]  /*1acf0*/  VIADD R2, R0, 0x107 ;  /* 0x0000010700027836 */ /* 0x000fe20000000000 */
[----:B------:R-:W-:Y:S01]  /*1ad00*/  PRMT R252, R3, 0x9910, RZ ;  /* 0x0000991003fc7816 */ /* 0x000fe200000000ff */
[----:B-----5:R0:W-:Y:S01]  /*1ad10*/  @P3 STG.E.U8 desc[UR14][R134.64], R3 ;  /* 0x0000000386003986 */ /* 0x0201e2000c10110e */
[----:B------:R-:W1:Y:S02]  /*1ad20*/  LDCU UR4, c[0x0][0x39c] ;  /* 0x00007380ff0477ac */ /* 0x000e640008000800 */
[----:B------:R-:W-:Y:S02]  /*1ad30*/  ISETP.LT.AND P3, PT, R2, UR6, !P0 ;  /* 0x0000000602007c0c */ /* 0x000fe4000c761270 */
[----:B------:R-:W-:Y:S01]  /*1ad40*/  SHF.R.S32.HI R252, RZ, 0x8, R252 ;  /* 0x00000008fffc7819 */ /* 0x000fe200000114fc */
[----:B------:R-:W2:Y:S01]  /*1ad50*/  LDCU UR6, c[0x0][0x39c] ;  /* 0x00007380ff0677ac */ /* 0x000ea20008000800 */
[----:B0-----:R-:W5:Y:S04]  /*1ad60*/  LDL.LU R3, [R1+0x14] ;  /* 0x0000140001037983 */ /* 0x001f680000300800 */
[----:B------:R-:W2:Y:S04]  /*1ad70*/  LDL.LU.64 R134, [R1+0x868] ;  /* 0x0008680001867983 */ /* 0x000ea80000300a00 */
[----:B------:R-:W5:Y:S04]  /*1ad80*/  LDL.LU R2, [R1+0x10] ;  /* 0x0000100001027983 */ /* 0x000f680000300800 */
[----:B------:R0:W-:Y:S04]  /*1ad90*/  @P2 STG.E.U8 desc[UR14][R140.64], R252 ;  /* 0x000000fc8c002986 */ /* 0x0001e8000c10110e */
[----:B0-----:R-:W2:Y:S01]  /*1ada0*/  LDL.LU.64 R140, [R1+0x860] ;  /* 0x00086000018c7983 */ /* 0x001ea20000300a00 */
[----:B-----5:R-:W-:Y:S01]  /*1adb0*/  F2FP.SATFINITE.E5M2.F32.PACK_AB_MERGE_C R3, R3, R2, RZ ;  /* 0x000000020303723e */ /* 0x020fe200048060ff */
[----:B------:R-:W-:-:S05]  /*1adc0*/  VIADD R2, R0, 0x108 ;  /* 0x0000010800027836 */ /* 0x000fca0000000000 */
[----:B------:R-:W-:Y:S01]  /*1add0*/  ISETP.LT.AND P2, PT, R2, UR5, !P0 ;  /* 0x0000000502007c0c */ /* 0x000fe2000c741270 */
[----:B------:R-:W-:Y:S01]  /*1ade0*/  VIADD R2, R0, 0x109 ;  /* 0x0000010900027836 */ /* 0x000fe20000000000 */
[----:B------:R-:W-:Y:S01]  /*1adf0*/  PRMT R252, R3, 0x9910, RZ ;  /* 0x0000991003fc7816 */ /* 0x000fe200000000ff */
[----:B----4-:R0:W-:Y:S01]  /*1ae00*/  @P6 STG.E.U8 desc[UR14][R138.64], R3 ;  /* 0x000000038a006986 */ /* 0x0101e2000c10110e */
[----:B------:R-:W4:Y:S02]  /*1ae10*/  LDCU UR5, c[0x0][0x39c] ;  /* 0x00007380ff0577ac */ /* 0x000f240008000800 */
[----:B-1----:R-:W-:Y:S02]  /*1ae20*/  ISETP.LT.AND P6, PT, R2, UR4, !P0 ;  /* 0x0000000402007c0c */ /* 0x002fe4000c7c1270 */
[----:B------:R-:W-:Y:S01]  /*1ae30*/  SHF.R.S32.HI R252, RZ, 0x8, R252 ;  /* 0x00000008fffc7819 */ /* 0x000fe200000114fc */
[----:B------:R-:W1:Y:S01]  /*1ae40*/  LDCU UR4, c[0x0][0x39c] ;  /* 0x00007380ff0477ac */ /* 0x000e620008000800 */
[----:B0-----:R-:W5:Y:S04]  /*1ae50*/  LDL.LU R3, [R1+0x1c] ;  /* 0x00001c0001037983 */ /* 0x001f680000300800 */
[----:B------:R-:W2:Y:S04]  /*1ae60*/  LDL.LU.64 R138, [R1+0x858] ;  /* 0x00085800018a7983 */ /* 0x000ea80000300a00 */
[----:B------:R-:W5:Y:S04]  /*1ae70*/  LDL.LU R2, [R1+0x18] ;  /* 0x0000180001027983 */ /* 0x000f680000300800 */
[----:B------:R0:W-:Y:S04]  /*1ae80*/  @P5 STG.E.U8 desc[UR14][R136.64], R252 ;  /* 0x000000fc88005986 */ /* 0x0001e8000c10110e */
[----:B0-----:R-:W4:Y:S01]  /*1ae90*/  LDL.LU.64 R136, [R1+0x850] ;  /* 0x0008500001887983 */ /* 0x001f220000300a00 */
[----:B-----5:R-:W-:Y:S01]  /*1aea0*/  F2FP.SATFINITE.E5M2.F32.PACK_AB_MERGE_C R3, R3, R2, RZ ;  /* 0x000000020303723e */ /* 0x020fe200048060ff */
[----:B------:R-:W-:-:S05]  /*1aeb0*/  VIADD R2, R0, 0x10a ;  /* 0x0000010a00027836 */ /* 0x000fca0000000000 */
[----:B--2---:R-:W-:Y:S01]  /*1aec0*/  ISETP.LT.AND P5, PT, R2, UR6, !P0 ;  /* 0x0000000602007c0c */ /* 0x004fe2000c7a1270 */
[----:B------:R-:W-:Y:S01]  /*1aed0*/  VIADD R2, R0, 0x10b ;  /* 0x0000010b00027836 */ /* 0x000fe20000000000 */
[----:B------:R-:W-:Y:S01]  /*1aee0*/  PRMT R252, R3, 0x9910, RZ ;  /* 0x0000991003fc7816 */ /* 0x000fe200000000ff */
[----:B---3--:R0:W-:Y:S01]  /*1aef0*/  @P4 STG.E.U8 desc[UR14][R132.64], R3 ;  /* 0x0000000384004986 */ /* 0x0081e2000c10110e */
[----:B------:R-:W2:Y:S02]  /*1af00*/  LDCU UR6, c[0x0][0x39c] ;  /* 0x00007380ff0677ac */ /* 0x000ea40008000800 */
[----:B----4-:R-:W-:Y:S02]  /*1af10*/  ISETP.LT.AND P4, PT, R2, UR5, !P0 ;  /* 0x0000000502007c0c */ /* 0x010fe4000c781270 */
[----:B------:R-:W-:Y:S01]  /*1af20*/  SHF.R.S32.HI R252, RZ, 0x8, R252 ;  /* 0x00000008fffc7819 */ /* 0x000fe200000114fc */
[----:B------:R-:W3:Y:S01]  /*1af30*/  LDCU UR5, c[0x0][0x39c] ;  /* 0x00007380ff0577ac */ /* 0x000ee20008000800 */
[----:B0-----:R-:W4:Y:S04]  /*1af40*/  LDL.LU R3, [R1+0x24] ;  /* 0x0000240001037983 */ /* 0x001f280000300800 */
[----:B------:R-:W5:Y:S04]  /*1af50*/  LDL.LU.64 R132, [R1+0x848] ;  /* 0x0008480001847983 */ /* 0x000f680000300a00 */
[----:B------:R-:W4:Y:S04]  /*1af60*/  LDL.LU R2, [R1+0x20] ;  /* 0x0000200001027983 */ /* 0x000f280000300800 */
[----:B------:R0:W-:Y:S04]  /*1af70*/  @P3 STG.E.U8 desc[UR14][R134.64], R252 ;  /* 0x000000fc86003986 */ /* 0x0001e8000c10110e */
[----:B0-----:R-:W3:Y:S01]  /*1af80*/  LDL.LU.64 R134, [R1+0x840] ;  /* 0x0008400001867983 */ /* 0x001ee20000300a00 */
[----:B----4-:R-:W-:Y:S01]  /*1af90*/  F2FP.SATFINITE.E5M2.F32.PACK_AB_MERGE_C R3, R3, R2, RZ ;  /* 0x000000020303723e */ /* 0x010fe200048060ff */
[----:B------:R-:W-:-:S05]  /*1afa0*/  VIADD R2, R0, 0x10c ;  /* 0x0000010c00027836 */ /* 0x000fca0000000000 */
[----:B-1----:R-:W-:Y:S01]  /*1afb0*/  ISETP.LT.AND P3, PT, R2, UR4, !P0 ;  /* 0x0000000402007c0c */ /* 0x002fe2000c761270 */
[----:B------:R-:W-:Y:S01]  /*1afc0*/  VIADD R2, R0, 0x10d ;  /* 0x0000010d00027836 */ /* 0x000fe20000000000 */
[----:B------:R-:W-:Y:S01]  /*1afd0*/  PRMT R252, R3, 0x9910, RZ ;  /* 0x0000991003fc7816 */ /* 0x000fe200000000ff */
[----:B------:R0:W-:Y:S01]  /*1afe0*/  @P2 STG.E.U8 desc[UR14][R140.64], R3 ;  /* 0x000000038c002986 */ /* 0x0001e2000c10110e */
[----:B------:R-:W1:Y:S02]  /*1aff0*/  LDCU UR4, c[0x0][0x39c] ;  /* 0x00007380ff0477ac */ /* 0x000e640008000800 */
[----:B--2---:R-:W-:Y:S02]  /*1b000*/  ISETP.LT.AND P2, PT, R2, UR6, !P0 ;  /* 0x0000000602007c0c */ /* 0x004fe4000c741270 */
[----:B------:R-:W-:Y:S01]  /*1b010*/  SHF.R.S32.HI R252, RZ, 0x8, R252 ;  /* 0x00000008fffc7819 */ /* 0x000fe200000114fc */
[----:B------:R-:W2:Y:S01]  /*1b020*/  LDCU UR6, c[0x0][0x39c] ;  /* 0x00007380ff0677ac */ /* 0x000ea20008000800 */
[----:B0-----:R-:W4:Y:S04]  /*1b030*/  LDL.LU R3, [R1+0x2c] ;  /* 0x00002c0001037983 */ /* 0x001f280000300800 */
[----:B------:R-:W2:Y:S04]  /*1b040*/  LDL.LU.64 R140, [R1+0x838] ;  /* 0x00083800018c7983 */ /* 0x000ea80000300a00 */
[----:B------:R-:W4:Y:S04]  /*1b050*/  LDL.LU R2, [R1+0x28] ;  /* 0x0000280001027983 */ /* 0x000f280000300800 */
[----:B------:R0:W-:Y:S04]  /*1b060*/  @P6 STG.E.U8 desc[UR14][R138.64], R252 ;  /* 0x000000fc8a006986 */ /* 0x0001e8000c10110e */
[----:B0-----:R-:W2:Y:S01]  /*1b070*/  LDL.LU.64 R138, [R1+0x830] ;  /* 0x00083000018a7983 */ /* 0x001ea20000300a00 */
[----:B----4-:R-:W-:Y:S01]  /*1b080*/  F2FP.SATFINITE.E5M2.F32.PACK_AB_MERGE_C R3, R3, R2, RZ ;  /* 0x000000020303723e */ /* 0x010fe200048060ff */
        /* <DEDUP_REMOVED lines=9> */
[----:B0-----:R-:W4:Y:S04]  /*1b120*/  LDL.LU R3, [R1+0x34] ;  /* 0x0000340001037983 */ /* 0x001f280000300800 */
[----:B------:R-:W2:Y:S04]  /*1b130*/  LDL.LU.64 R136, [R1+0x828] ;  /* 0x0008280001887983 */ /* 0x000ea80000300a00 */
[----:B------:R-:W4:Y:S04]  /*1b140*/  LDL.LU R2, [R1+0x30] ;  /* 0x0000300001027983 */ /* 0x000f280000300800 */
[----:B-----5:R0:W-:Y:S04]  /*1b150*/  @P4 STG.E.U8 desc[UR14][R132.64], R252 ;  /* 0x000000fc84004986 */ /* 0x0201e8000c10110e */
[----:B0-----:R-:W5:Y:S01]  /*1b160*/  LDL.LU.64 R132, [R1+0x820] ;  /* 0x0008200001847983 */ /* 0x001f620000300a00 */
[----:B----4-:R-:W-:Y:S01]  /*1b170*/  F2FP.SATFINITE.E5M2.F32.PACK_AB_MERGE_C R3, R3, R2, RZ ;  /* 0x000000020303723e */ /* 0x010fe200048060ff */
[----:B------:R-:W-:-:S05]  /*1b180*/  VIADD R2, R0, 0x110 ;  /* 0x0000011000027836 */ /* 0x000fca0000000000 */
[----:B--2---:R-:W-:Y:S01]  /*1b190*/  ISETP.LT.AND P4, PT, R2, UR6, !P0 ;  /* 0x0000000602007c0c */ /* 0x004fe2000c781270 */
[----:B------:R-:W-:Y:S01]  /*1b1a0*/  VIADD R2, R0, 0x111 ;  /* 0x0000011100027836 */ /* 0x000fe20000000000 */
[----:B------:R-:W-:Y:S01]  /*1b1b0*/  PRMT R252, R3, 0x9910, RZ ;  /* 0x0000991003fc7816 */ /* 0x000fe200000000ff */
[----:B------:R0:W-:Y:S01]  /*1b1c0*/  @P3 STG.E.U8 desc[UR14][R134.64], R3 ;  /* 0x0000000386003986 */ /* 0x0001e2000c10110e */
[----:B------:R-:W2:Y:S02]  /*1b1d0*/  LDCU UR6, c[0x0][0x39c] ;  /* 0x00007380ff0677ac */ /* 0x000ea40008000800 */
[----:B---3--:R-:W-:Y:S02]  /*1b1e0*/  ISETP.LT.AND P3, PT, R2, UR5, !P0 ;  /* 0x0000000502007c0c */ /* 0x008fe4000c761270 */
[----:B------:R-:W-:Y:S01]  /*1b1f0*/  SHF.R.S32.HI R252, RZ, 0x8, R252 ;  /* 0x00000008fffc7819 */ /* 0x000fe200000114fc */
[----:B------:R-:W3:Y:S01]  /*1b200*/  LDCU UR5, c[0x0][0x39c] ;  /* 0x00007380ff0577ac */ /* 0x000ee20008000800 */
[----:B0-----:R-:W4:Y:S04]  /*1b210*/  LDL.LU R3, [R1+0x3c] ;  /* 0x00003c0001037983 */ /* 0x001f280000300800 */
[----:B------:R-:W2:Y:S04]  /*1b220*/  LDL.LU.64 R134, [R1+0x818] ;  /* 0x0008180001867983 */ /* 0x000ea80000300a00 */
        /* <DEDUP_REMOVED lines=23> */
[----:B-----5:R0:W-:Y:S01]  /*1b3a0*/  @P4 STG.E.U8 desc[UR14][R132.64], R3 ;  /* 0x0000000384004986 */ /* 0x0201e2000c10110e */
[----:B------:R-:W3:Y:S02]  /*1b3b0*/  LDCU UR5, c[0x0][0x39c] ;  /* 0x00007380ff0577ac */ /* 0x000ee40008000800 */
[----:B-1----:R-:W-:Y:S02]  /*1b3c0*/  ISETP.LT.AND P4, PT, R2, UR4, !P0 ;  /* 0x0000000402007c0c */ /* 0x002fe4000c781270 */
[----:B------:R-:W-:Y:S01]  /*1b3d0*/  SHF.R.S32.HI R252, RZ, 0x8, R252 ;  /* 0x00000008fffc7819 */ /* 0x000fe200000114fc */
[----:B------:R-:W1:Y:S01]  /*1b3e0*/  LDCU UR4, c[0x0][0x39c] ;  /* 0x00007380ff0477ac */ /* 0x000e620008000800 */
[----:B0-----:R-:W4:Y:S04]  /*1b3f0*/  LDL.LU R3, [R1+0x4c] ;  /* 0x00004c0001037983 */ /* 0x001f280000300800 */
[----:B------:R-:W5:Y:S04]  /*1b400*/  LDL.LU.64 R132, [R1+0x7f8] ;  /* 0x0007f80001847983 */ /* 0x000f680000300a00 */
[----:B------:R-:W4:Y:S04]  /*1b410*/  LDL.LU R2, [R1+0x48] ;  /* 0x0000480001027983 */ /* 0x000f280000300800 */
[----:B------:R0:W-:Y:S04]  /*1b420*/  @P3 STG.E.U8 desc[UR14][R134.64], R252 ;  /* 0x000000fc86003986 */ /* 0x0001e8000c10110e */
        /* <DEDUP_REMOVED lines=29> */
[----:B-----5:R0:W-:Y:S04]  /*1b600*/  @P4 STG.E.U8 desc[UR14][R132.64], R252 ;  /* 0x000000fc84004986 */ /* 0x0201e8000c10110e */
[----:B0-----:R-:W5:Y:S01]  /*1b610*/  LDL.LU.64 R132, [R1+0x7d0] ;  /* 0x0007d00001847983 */ /* 0x001f620000300a00 */
        /* <DEDUP_REMOVED lines=35> */
[----:B-----5:R0:W-:Y:S01]  /*1b850*/  @P4 STG.E.U8 desc[UR14][R132.64], R3 ;  /* 0x0000000384004986 */ /* 0x0201e2000c10110e */
[----:B------:R-:W1:Y:S02]  /*1b860*/  LDCU UR4, c[0x0][0x39c] ;  /* 0x00007380ff0477ac */ /* 0x000e640008000800 */
[----:B--2---:R-:W-:Y:S02]  /*1b870*/  ISETP.LT.AND P4, PT, R2, UR6, !P0 ;  /* 0x0000000602007c0c */ /* 0x004fe4000c781270 */
[----:B------:R-:W-:Y:S01]  /*1b880*/  SHF.R.S32.HI R252, RZ, 0x8, R252 ;  /* 0x00000008fffc7819 */ /* 0x000fe200000114fc */
[----:B------:R-:W2:Y:S01]  /*1b890*/  LDCU UR6, c[0x0][0x39c] ;  /* 0x00007380ff0677ac */ /* 0x000ea20008000800 */
[----:B0-----:R-:W4:Y:S04]  /*1b8a0*/  LDL.LU R3, [R1+0x74] ;  /* 0x0000740001037983 */ /* 0x001f280000300800 */
[----:B------:R-:W5:Y:S04]  /*1b8b0*/  LDL.LU.64 R132, [R1+0x7a8] ;  /* 0x0007a80001847983 */ /* 0x000f680000300a00 */
        /* <DEDUP_REMOVED lines=31> */
[----:B-----5:R0:W-:Y:S04]  /*1bab0*/  @P4 STG.E.U8 desc[UR14][R132.64], R252 ;  /* 0x000000fc84004986 */ /* 0x0201e8000c10110e */
[----:B0-----:R-:W5:Y:S01]  /*1bac0*/  LDL.LU.64 R132, [R1+0x780] ;  /* 0x0007800001847983 */ /* 0x001f620000300a00 */
        /* <DEDUP_REMOVED lines=37> */
[----:B---3--:R-:W-:Y:S02]  /*1bd20*/  ISETP.LT.AND P4, PT, R2, UR5, !P0 ;  /* 0x0000000502007c0c */ /* 0x008fe4000c781270 */
        /* <DEDUP_REMOVED lines=161> */
[----:B------:R0:W-:Y:S01]  /*1c740*/  @P2 STG.E.U8 desc[UR14][R140.64], R3 ;  /* 0x000000038c002986 */ /* 0x0001e2000c10110e */
[----:B------:R-:W-:Y:S01]  /*1c750*/  PRMT R252, R3, 0x9910, RZ ;  /* 0x0000991003fc7816 */ /* 0x000fe200000000ff */
[----:B------:R-:W3:Y:S02]  /*1c760*/  LDCU UR5, c[0x0][0x39c] ;  /* 0x00007380ff0577ac */ /* 0x000ee40008000800 */
[----:B-1----:R-:W-:Y:S01]  /*1c770*/  ISETP.LT.AND P2, PT, R2, UR4, !P0 ;  /* 0x0000000402007c0c */ /* 0x002fe2000c741270 */
[----:B0-----:R-:W4:Y:S01]  /*1c780*/  LDL.LU.64 R140, [R1+0xd48] ;  /* 0x000d4800018c7983 */ /* 0x001f220000300a00 */
[----:B------:R-:W-:Y:S01]  /*1c790*/  SHF.R.S32.HI R252, RZ, 0x8, R252 ;  /* 0x00000008fffc7819 */ /* 0x000fe200000114fc */
[----:B------:R-:W0:Y:S02]  /*1c7a0*/  LDCU UR4, c[0x0][0x39c] ;  /* 0x00007380ff0477ac */ /* 0x000e240008000800 */
[----:B------:R-:W2:Y:S04]  /*1c7b0*/  LDL.LU R3, [R1+0xf4] ;  /* 0x0000f40001037983 */ /* 0x000ea80000300800 */
[----:B------:R-:W2:Y:S04]  /*1c7c0*/  LDL.LU R2, [R1+0xf0] ;  /* 0x0000f00001027983 */ /* 0x000ea80000300800 */
[----:B------:R1:W-:Y:S04]  /*1c7d0*/  @P6 STG.E.U8 desc[UR14][R138.64], R252 ;  /* 0x000000fc8a006986 */ /* 0x0003e8000c10110e */
        /* <DEDUP_REMOVED lines=8> */
[----:B---3--:R-:W-:Y:S02]  /*1c860*/  ISETP.LT.AND P5, PT, R2, UR5, !P0 ;  /* 0x0000000502007c0c */ /* 0x008fe4000c7a1270 */
[----:B------:R-:W-:Y:S01]  /*1c870*/  SHF.R.S32.HI R252, RZ, 0x8, R252 ;  /* 0x00000008fffc7819 */ /* 0x000fe200000114fc */
[----:B------:R-:W3:Y:S01]  /*1c880*/  LDCU UR5, c[0x0][0x39c] ;  /* 0x00007380ff0577ac */ /* 0x000ee20008000800 */
[----:B-1----:R-:W2:Y:S04]  /*1c890*/  LDL.LU.64 R136, [R1+0xd38] ;  /* 0x000d380001887983 */ /* 0x002ea80000300a00 */
[----:B------:R-:W2:Y:S04]  /*1c8a0*/  LDL.LU R3, [R1+0xfc] ;  /* 0x0000fc0001037983 */ /* 0x000ea80000300800 */
[----:B------:R-:W2:Y:S04]  /*1c8b0*/  LDL.LU R2, [R1+0xf8] ;  /* 0x0000f80001027983 */ /* 0x000ea80000300800 */
[----:B-----5:R1:W-:Y:S04]  /*1c8c0*/  @P4 STG.E.U8 desc[UR14][R132.64], R252 ;  /* 0x000000fc84004986 */ /* 0x0203e8000c10110e */
[----:B-1----:R-:W5:Y:S01]  /*1c8d0*/  LDL.LU.64 R132, [R1+0xd30] ;  /* 0x000d300001847983 */ /* 0x002f620000300a00 */
[----:B--2---:R-:W-:-:S04]  /*1c8e0*/  F2FP.SATFINITE.E5M2.F32.PACK_AB_MERGE_C R3, R3, R2, RZ ;  /* 0x000000020303723e */ /* 0x004fc800048060ff */
[----:B------:R-:W-:Y:S01]  /*1c8f0*/  PRMT R252, R3, 0x9910, RZ ;  /* 0x0000991003fc7816 */ /* 0x000fe200000000ff */
[----:B-----5:R1:W-:Y:S03]  /*1c900*/  @P3 STG.E.U8 desc[UR14][R132.64], R3 ;  /* 0x0000000384003986 */ /* 0x0203e6000c10110e */
[----:B-1----:R-:W-:Y:S01]  /*1c910*/  SHF.R.S32.HI R3, RZ, 0x8, R252 ;  /* 0x00000008ff037819 */ /* 0x002fe200000114fc */
[----:B------:R-:W2:Y:S04]  /*1c920*/  LDL.LU.64 R132, [R1+0xd28] ;  /* 0x000d280001847983 */ /* 0x000ea80000300a00 */
[----:B------:R1:W-:Y:S04]  /*1c930*/  @P2 STG.E.U8 desc[UR14][R134.64], R3 ;  /* 0x0000000386002986 */ /* 0x0003e8000c10110e */
[----:B-1----:R-:W5:Y:S01]  /*1c940*/  LDL.LU.64 R134, [R1+0xd20] ;  /* 0x000d200001867983 */ /* 0x002f620000300a00 */
[----:B--2---:R-:W-:-:S04]  /*1c950*/  F2FP.SATFINITE.E5M2.F32.PACK_AB_MERGE_C R132, R133, R132, RZ ;  /* 0x000000848584723e */ /* 0x004fc800048060ff */
[----:B------:R-:W-:Y:S01]  /*1c960*/  PRMT R3, R132, 0x9910, RZ ;  /* 0x0000991084037816 */ /* 0x000fe200000000ff */
[----:B-----5:R1:W-:Y:S04]  /*1c970*/  @P6 STG.E.U8 desc[UR14][R134.64], R132 ;  /* 0x0000008486006986 */ /* 0x0203e8000c10110e */
[----:B-1----:R-:W2:Y:S04]  /*1c980*/  LDL.LU.64 R134, [R1+0xd18] ;  /* 0x000d180001867983 */ /* 0x002ea80000300a00 */
[----:B------:R-:W5:Y:S01]  /*1c990*/  LDL.LU.64 R132, [R1+0x690] ;  /* 0x0006900001847983 */ /* 0x000f620000300a00 */
[----:B------:R-:W-:Y:S01]  /*1c9a0*/  VIADD R2, R0, 0x142 ;  /* 0x0000014200027836 */ /* 0x000fe20000000000 */
[----:B------:R-:W-:-:S04]  /*1c9b0*/  SHF.R.S32.HI R3, RZ, 0x8, R3 ;  /* 0x00000008ff037819 */ /* 0x000fc80000011403 */
[----:B0-----:R-:W-:Y:S01]  /*1c9c0*/  ISETP.LT.AND P4, PT, R2, UR4, !P0 ;  /* 0x0000000402007c0c */ /* 0x001fe2000c781270 */
[----:B------:R0:W-:Y:S01]  /*1c9d0*/  @P5 STG.E.U8 desc[UR14][R136.64], R3 ;  /* 0x0000000388005986 */ /* 0x0001e2000c10110e */
[----:B------:R-:W1:Y:S03]  /*1c9e0*/  LDCU UR4, c[0x0][0x39c] ;  /* 0x00007380ff0477ac */ /* 0x000e660008000800 */
[----:B0-----:R-:W3:Y:S01]  /*1c9f0*/  LDL.LU.64 R136, [R1+0xd10] ;  /* 0x000d100001887983 */ /* 0x001ee20000300a00 */
[----:B--2---:R-:W-:-:S04]  /*1ca00*/  F2FP.SATFINITE.E5M2.F32.PACK_AB_MERGE_C R134, R135, R134, RZ ;  /* 0x000000868786723e */ /* 0x004fc800048060ff */
[----:B------:R-:W-:-:S03]  /*1ca10*/  PRMT R3, R134, 0x9910, RZ ;  /* 0x0000991086037816 */ /* 0x000fc600000000ff */
[----:B-----5:R0:W-:Y:S04]  /*1ca20*/  @P4 STG.E.U8 desc[UR14][R132.64], R134 ;  /* 0x0000008684004986 */ /* 0x0201e8000c10110e */
[----:B0-----:R-:W2:Y:S01]  /*1ca30*/  LDL.LU.64 R134, [R1+0x680] ;  /* 0x0006800001867983 */ /* 0x001ea20000300a00 */
[----:B------:R-:W-:Y:S01]  /*1ca40*/  VIADD R2, R0, 0x143 ;  /* 0x0000014300027836 */ /* 0x000fe20000000000 */
[----:B------:R-:W-:Y:S02]  /*1ca50*/  SHF.R.S32.HI R3, RZ, 0x8, R3 ;  /* 0x00000008ff037819 */ /* 0x000fe40000011403 */
[----:B------:R-:W5:Y:S02]  /*1ca60*/  LDL.LU.64 R132, [R1+0x668] ;  /* 0x0006680001847983 */ /* 0x000f640000300a00 */
[----:B------:R-:W-:Y:S01]  /*1ca70*/  ISETP.LT.AND P3, PT, R2, UR6, !P0 ;  /* 0x0000000602007c0c */ /* 0x000fe2000c761270 */
[----:B------:R-:W-:Y:S01]  /*1ca80*/  VIADD R2, R0, 0x144 ;  /* 0x0000014400027836 */ /* 0x000fe20000000000 */
[----:B---3--:R-:W-:Y:S01]  /*1ca90*/  F2FP.SATFINITE.E5M2.F32.PACK_AB_MERGE_C R136, R137, R136, RZ ;  /* 0x000000888988723e */ /* 0x008fe200048060ff */
[----:B------:R-:W0:Y:S03]  /*1caa0*/  LDCU UR6, c[0x0][0x39c] ;  /* 0x00007380ff0677ac */ /* 0x000e260008000800 */
[----:B------:R-:W-:Y:S01]  /*1cab0*/  ISETP.LT.AND P2, PT, R2, UR5, !P0 ;  /* 0x0000000502007c0c */ /* 0x000fe2000c741270 */
[----:B------:R-:W-:Y:S01]  /*1cac0*/  VIADD R2, R0, 0x145 ;  /* 0x0000014500027836 */ /* 0x000fe20000000000 */
[----:B------:R-:W3:Y:S04]  /*1cad0*/  LDCU UR5, c[0x0][0x39c] ;  /* 0x00007380ff0577ac */ /* 0x000ee80008000800 */
[----:B-1----:R-:W-:Y:S01]  /*1cae0*/  ISETP.LT.AND P6, PT, R2, UR4, !P0 ;  /* 0x0000000402007c0c */ /* 0x002fe2000c7c1270 */
[----:B----4-:R1:W-:Y:S01]  /*1caf0*/  @P3 STG.E.U8 desc[UR14][R138.64], R3 ;  /* 0x000000038a003986 */ /* 0x0103e2000c10110e */
[----:B------:R-:W4:Y:S03]  /*1cb00*/  LDCU UR4, c[0x0][0x39c] ;  /* 0x00007380ff0477ac */ /* 0x000f260008000800 */
[----:B-1----:R-:W4:Y:S01]  /*1cb10*/  LDL.LU.64 R138, [R1+0xd08] ;  /* 0x000d0800018a7983 */ /* 0x002f220000300a00 */
[----:B------:R-:W-:-:S04]  /*1cb20*/  PRMT R3, R136, 0x9910, RZ ;  /* 0x0000991088037816 */ /* 0x000fc800000000ff */
[----:B------:R-:W-:Y:S01]  /*1cb30*/  SHF.R.S32.HI R3, RZ, 0x8, R3 ;  /* 0x00000008ff037819 */ /* 0x000fe20000011403 */
[----:B--2---:R1:W-:Y:S04]  /*1cb40*/  @P2 STG.E.U8 desc[UR14][R134.64], R136 ;  /* 0x0000008886002986 */ /* 0x0043e8000c10110e */
[----:B------:R2:W-:Y:S04]  /*1cb50*/  @P6 STG.E.U8 desc[UR14][R140.64], R3 ;  /* 0x000000038c006986 */ /* 0x0005e8000c10110e */
[----:B-1----:R-:W5:Y:S04]  /*1cb60*/  LDL.LU.64 R136, [R1+0x660] ;  /* 0x0006600001887983 */ /* 0x002f680000300a00 */
[----:B--2---:R-:W2:Y:S01]  /*1cb70*/  LDL.LU.64 R140, [R1+0xd00] ;  /* 0x000d0000018c7983 */ /* 0x004ea20000300a00 */
[----:B------:R-:W-:-:S05]  /*1cb80*/  VIADD R2, R0, 0x146 ;  /* 0x0000014600027836 */ /* 0x000fca0000000000 */
[----:B0-----:R-:W-:Y:S01]  /*1cb90*/  ISETP.LT.AND P5, PT, R2, UR6, !P0 ;  /* 0x0000000602007c0c */ /* 0x001fe2000c7a1270 */
[----:B------:R-:W0:Y:S01]  /*1cba0*/  LDCU UR6, c[0x0][0x39c] ;  /* 0x00007380ff0677ac */ /* 0x000e220008000800 */
[----:B------:R-:W-:-:S05]  /*1cbb0*/  VIADD R2, R0, 0x147 ;  /* 0x0000014700027836 */ /* 0x000fca0000000000 */
[----:B---3--:R-:W-:Y:S01]  /*1cbc0*/  ISETP.LT.AND P4, PT, R2, UR5, !P0 ;  /* 0x0000000502007c0c */ /* 0x008fe2000c781270 */
[----:B------:R-:W-:Y:S01]  /*1cbd0*/  VIADD R2, R0, 0x148 ;  /* 0x0000014800027836 */ /* 0x000fe20000000000 */
[----:B----4-:R-:W-:Y:S01]  /*1cbe0*/  F2FP.SATFINITE.E5M2.F32.PACK_AB_MERGE_C R138, R139, R138, RZ ;  /* 0x0000008a8b8a723e */ /* 0x010fe200048060ff */
[----:B------:R-:W1:Y:S03]  /*1cbf0*/  LDCU UR5, c[0x0][0x39c] ;  /* 0x00007380ff0577ac */ /* 0x000e660008000800 */
[----:B------:R-:W-:Y:S01]  /*1cc00*/  ISETP.LT.AND P3, PT, R2, UR4, !P0 ;  /* 0x0000000402007c0c */ /* 0x000fe2000c761270 */
[----:B------:R-:W-:Y:S01]  /*1cc10*/  VIADD R2, R0, 0x149 ;  /* 0x0000014900027836 */ /* 0x000fe20000000000 */
[----:B------:R-:W-:Y:S01]  /*1cc20*/  PRMT R3, R138, 0x9910, RZ ;  /* 0x000099108a037816 */ /* 0x000fe200000000ff */
[----:B------:R3:W-:Y:S01]  /*1cc30*/  @P5 STG.E.U8 desc[UR14][R142.64], R138 ;  /* 0x0000008a8e005986 */ /* 0x0007e2000c10110e */
[----:B------:R-:W4:Y:S02]  /*1cc40*/  LDCU UR4, c[0x0][0x39c] ;  /* 0x00007380ff0477ac */ /* 0x000f240008000800 */
[----:B------:R-:W-:-:S02]  /*1cc50*/  SHF.R.S32.HI R3, RZ, 0x8, R3 ;  /* 0x00000008ff037819 */ /* 0x000fc40000011403 */
[----:B0-----:R-:W-:Y:S01]  /*1cc60*/  ISETP.LT.AND P2, PT, R2, UR6, !P0 ;  /* 0x0000000602007c0c */ /* 0x001fe2000c741270 */
[----:B------:R-:W0:Y:S02]  /*1cc70*/  LDCU UR6, c[0x0][0x39c] ;  /* 0x00007380ff0677ac */ /* 0x000e240008000800 */
[----:B-----5:R5:W-:Y:S04]  /*1cc80*/  @P4 STG.E.U8 desc[UR14][R132.64], R3 ;  /* 0x0000000384004986 */ /* 0x020be8000c10110e */
[----:B---3--:R-:W3:Y:S04]  /*1cc90*/  LDL.LU.64 R142, [R1+0xcf8] ;  /* 0x000cf800018e7983 */ /* 0x008ee80000300a00 */
[----:B------:R-:W4:Y:S04]  /*1cca0*/  LDL.LU.64 R134, [R1+0x648] ;  /* 0x0006480001867983 */ /* 0x000f280000300a00 */
[----:B-----5:R-:W5:Y:S01]  /*1ccb0*/  LDL.LU.64 R132, [R1+0x640] ;  /* 0x0006400001847983 */ /* 0x020f620000300a00 */
[----:B--2---:R-:W-:-:S04]  /*1ccc0*/  F2FP.SATFINITE.E5M2.F32.PACK_AB_MERGE_C R140, R141, R140, RZ ;  /* 0x0000008c8d8c723e */ /* 0x004fc800048060ff */
[----:B------:R-:W-:-:S04]  /*1ccd0*/  PRMT R3, R140, 0x9910, RZ ;  /* 0x000099108c037816 */ /* 0x000fc800000000ff */
[----:B------:R-:W-:Y:S01]  /*1cce0*/  SHF.R.S32.HI R3, RZ, 0x8, R3 ;  /* 0x00000008ff037819 */ /* 0x000fe20000011403 */
[----:B------:R-:W-:Y:S04]  /*1ccf0*/  @P3 STG.E.U8 desc[UR14][R136.64], R140 ;  /* 0x0000008c88003986 */ /* 0x000fe8000c10110e */
[----:B------:R2:W-:Y:S04]  /*1cd00*/  @P2 STG.E.U8 desc[UR14][R144.64], R3 ;  /* 0x0000000390002986 */ /* 0x0005e8000c10110e */
[----:B--2---:R-:W2:Y:S01]  /*1cd10*/  LDL.LU.64 R144, [R1+0xcf0] ;  /* 0x000cf00001907983 */ /* 0x004ea20000300a00 */
[----:B------:R-:W-:-:S05]  /*1cd20*/  VIADD R2, R0, 0x14a ;  /* 0x0000014a00027836 */ /* 0x000fca0000000000 */
[----:B-1----:R-:W-:Y:S01]  /*1cd30*/  ISETP.LT.AND P6, PT, R2, UR5, !P0 ;  /* 0x0000000502007c0c */ /* 0x002fe2000c7c1270 */
[----:B------:R-:W1:Y:S01]  /*1cd40*/  LDCU UR5, c[0x0][0x39c] ;  /* 0x00007380ff0577ac */ /* 0x000e620008000800 */
[----:B------:R-:W-:Y:S01]  /*1cd50*/  VIADD R2, R0, 0x14b ;  /* 0x0000014b00027836 */ /* 0x000fe20000000000 */
[----:B---3--:R-:W-:-:S04]  /*1cd60*/  F2FP.SATFINITE.E5M2.F32.PACK_AB_MERGE_C R142, R143, R142, RZ ;  /* 0x0000008e8f8e723e */ /* 0x008fc800048060ff */
[----:B----4-:R-:W-:Y:S01]  /*1cd70*/  ISETP.LT.AND P5, PT, R2, UR4, !P0 ;  /* 0x0000000402007c0c */ /* 0x010fe2000c7a1270 */
[----:B------:R-:W-:Y:S01]  /*1cd80*/  VIADD R2, R0, 0x14c ;  /* 0x0000014c00027836 */ /* 0x000fe20000000000 */
[----:B------:R-:W-:Y:S01]  /*1cd90*/  PRMT R3, R142, 0x9910, RZ ;  /* 0x000099108e037816 */ /* 0x000fe200000000ff */
[----:B------:R-:W3:Y:S03]  /*1cda0*/  LDCU UR4, c[0x0][0x39c] ;  /* 0x00007380ff0477ac */ /* 0x000ee60008000800 */
[----:B0-----:R-:W-:Y:S01]  /*1cdb0*/  ISETP.LT.AND P4, PT, R2, UR6, !P0 ;  /* 0x0000000602007c0c */ /* 0x001fe2000c781270 */
[----:B------:R-:W-:Y:S01]  /*1cdc0*/  VIADD R2, R0, 0x14d ;  /* 0x0000014d00027836 */ /* 0x000fe20000000000 */
[----:B------:R-:W-:Y:S01]  /*1cdd0*/  SHF.R.S32.HI R3, RZ, 0x8, R3 ;  /* 0x00000008ff037819 */ /* 0x000fe20000011403 */
[----:B------:R0:W-:Y:S01]  /*1cde0*/  @P6 STG.E.U8 desc[UR14][R146.64], R142 ;  /* 0x0000008e92006986 */ /* 0x0001e2000c10110e */
[----:B------:R-:W4:Y:S02]  /*1cdf0*/  LDCU UR6, c[0x0][0x39c] ;  /* 0x00007380ff0677ac */ /* 0x000f240008000800 */
[----:B-1----:R-:W-:Y:S01]  /*1ce00*/  ISETP.LT.AND P3, PT, R2, UR5, !P0 ;  /* 0x0000000502007c0c */ /* 0x002fe2000c761270 */
[----:B------:R1:W-:Y:S01]  /*1ce10*/  @P5 STG.E.U8 desc[UR14][R134.64], R3 ;  /* 0x0000000386005986 */ /* 0x0003e2000c10110e */
[----:B------:R-:W2:Y:S03]  /*1ce20*/  LDCU UR5, c[0x0][0x39c] ;  /* 0x00007380ff0577ac */ /* 0x000ea60008000800 */
[----:B0-----:R-:W4:Y:S04]  /*1ce30*/  LDL.LU.64 R146, [R1+0xce8] ;  /* 0x000ce80001927983 */ /* 0x001f280000300a00 */
[----:B------:R-:W4:Y:S04]  /*1ce40*/  LDL.LU.64 R136, [R1+0x628] ;  /* 0x0006280001887983 */ /* 0x000f280000300a00 */
[----:B-1----:R-:W4:Y:S01]  /*1ce50*/  LDL.LU.64 R134, [R1+0x620] ;  /* 0x0006200001867983 */ /* 0x002f220000300a00 */
[----:B--2---:R-:W-:-:S04]  /*1ce60*/  F2FP.SATFINITE.E5M2.F32.PACK_AB_MERGE_C R144, R145, R144, RZ ;  /* 0x000000909190723e */ /* 0x004fc800048060ff */
[----:B------:R-:W-:-:S04]  /*1ce70*/  PRMT R3, R144, 0x9910, RZ ;  /* 0x0000991090037816 */ /* 0x000fc800000000ff */
[----:B------:R-:W-:Y:S01]  /*1ce80*/  SHF.R.S32.HI R3, RZ, 0x8, R3 ;  /* 0x00000008ff037819 */ /* 0x000fe20000011403 */
[----:B-----5:R-:W-:Y:S04]  /*1ce90*/  @P4 STG.E.U8 desc[UR14][R132.64], R144 ;  /* 0x0000009084004986 */ /* 0x020fe8000c10110e */
[----:B------:R0:W-:Y:S04]  /*1cea0*/  @P3 STG.E.U8 desc[UR14][R148.64], R3 ;  /* 0x0000000394003986 */ /* 0x0001e8000c10110e */
[----:B0-----:R-:W2:Y:S01]  /*1ceb0*/  LDL.LU.64 R148, [R1+0xce0] ;  /* 0x000ce00001947983 */ /* 0x001ea20000300a00 */
[----:B------:R-:W-:-:S05]  /*1cec0*/  VIADD R2, R0, 0x14e ;  /* 0x0000014e00027836 */ /* 0x000fca0000000000 */
[----:B---3--:R-:W-:Y:S01]  /*1ced0*/  ISETP.LT.AND P2, PT, R2, UR4, !P0 ;  /* 0x0000000402007c0c */ /* 0x008fe2000c741270 */
[----:B------:R-:W0:Y:S01]  /*1cee0*/  LDCU UR4, c[0x0][0x39c] ;  /* 0x00007380ff0477ac */ /* 0x000e220008000800 */
[----:B------:R-:W-:Y:S01]  /*1cef0*/  VIADD R2, R0, 0x14f ;  /* 0x0000014f00027836 */ /* 0x000fe20000000000 */
[----:B----4-:R-:W-:-:S04]  /*1cf00*/  F2FP.SATFINITE.E5M2.F32.PACK_AB_MERGE_C R146, R147, R146, RZ ;  /* 0x000000929392723e */ /* 0x010fc800048060ff */
[----:B------:R-:W-:Y:S01]  /*1cf10*/  ISETP.LT.AND P6, PT, R2, UR6, !P0 ;  /* 0x0000000602007c0c */ /* 0x000fe2000c7c1270 */
[----:B------:R-:W-:Y:S01]  /*1cf20*/  VIADD R2, R0, 0x150 ;  /* 0x0000015000027836 */ /* 0x000fe20000000000 */
[----:B------:R-:W-:Y:S01]  /*1cf30*/  PRMT R3, R146, 0x9910, RZ ;  /* 0x0000991092037816 */ /* 0x000fe200000000ff */
[----:B------:R-:W1:Y:S03]  /*1cf40*/  LDCU UR6, c[0x0][0x39c] ;  /* 0x00007380ff0677ac */ /* 0x000e660008000800 */
[----:B------:R-:W-:Y:S01]  /*1cf50*/  ISETP.LT.AND P5, PT, R2, UR5, !P0 ;  /* 0x0000000502007c0c */ /* 0x000fe2000c7a1270 */
[----:B------:R-:W-:Y:S01]  /*1cf60*/  VIADD R2, R0, 0x151 ;  /* 0x0000015100027836 */ /* 0x000fe20000000000 */
[----:B------:R-:W-:Y:S01]  /*1cf70*/  SHF.R.S32.HI R3, RZ, 0x8, R3 ;  /* 0x00000008ff037819 */ /* 0x000fe20000011403 */
[----:B------:R3:W-:Y:S01]  /*1cf80*/  @P2 STG.E.U8 desc[UR14][R150.64], R146 ;  /* 0x0000009296002986 */ /* 0x0007e2000c10110e */
[----:B------:R-:W4:Y:S02]  /*1cf90*/  LDCU UR5, c[0x0][0x39c] ;  /* 0x00007380ff0577ac */ /* 0x000f240008000800 */
[----:B0-----:R-:W-:Y:S01]  /*1cfa0*/  ISETP.LT.AND P4, PT, R2, UR4, !P0 ;  /* 0x0000000402007c0c */ /* 0x001fe2000c781270 */
[----:B------:R0:W-:Y:S01]  /*1cfb0*/  @P6 STG.E.U8 desc[UR14][R136.64], R3 ;  /* 0x0000000388006986 */ /* 0x0001e2000c10110e */
[----:B------:R-:W5:Y:S03]  /*1cfc0*/  LDCU UR4, c[0x0][0x39c] ;  /* 0x00007380ff0477ac */ /* 0x000f660008000800 */
[----:B---3--:R-:W3:Y:S04]  /*1cfd0*/  LDL.LU.64 R150, [R1+0xcd8] ;  /* 0x000cd80001967983 */ /* 0x008ee80000300a00 */
[----:B------:R-:W4:Y:S04]  /*1cfe0*/  LDL.LU.64 R132, [R1+0x608] ;  /* 0x0006080001847983 */ /* 0x000f280000300a00 */
[----:B0-----:R-:W5:Y:S01]  /*1cff0*/  LDL.LU.64 R136, [R1+0x600] ;  /* 0x0006000001887983 */ /* 0x001f620000300a00 */
[----:B--2---:R-:W-:-:S04]  /*1d000*/  F2FP.SATFINITE.E5M2.F32.PACK_AB_MERGE_C R148, R149, R148, RZ ;  /* 0x000000949594723e */ /* 0x004fc800048060ff */
[----:B------:R-:W-:-:S04]  /*1d010*/  PRMT R3, R148, 0x9910, RZ ;  /* 0x0000991094037816 */ /* 0x000fc800000000ff */
[----:B------:R-:W-:Y:S01]  /*1d020*/  SHF.R.S32.HI R3, RZ, 0x8, R3 ;  /* 0x00000008ff037819 */ /* 0x000fe20000011403 */
[----:B------:R-:W-:Y:S04]  /*1d030*/  @P5 STG.E.U8 desc[UR14][R134.64], R148 ;  /* 0x0000009486005986 */ /* 0x000fe8000c10110e */
[----:B------:R0:W-:Y:S04]  /*1d040*/  @P4 STG.E.U8 desc[UR14][R152.64], R3 ;  /* 0x0000000398004986 */ /* 0x0001e8000c10110e */
[----:B0-----:R-:W2:Y:S01]  /*1d050*/  LDL.LU.64 R152, [R1+0xcd0] ;  /* 0x000cd00001987983 */ /* 0x001ea20000300a00 */
[----:B------:R-:W-:-:S05]  /*1d060*/  VIADD R2, R0, 0x152 ;  /* 0x0000015200027836 */ /* 0x000fca0000000000 */
[----:B-1----:R-:W-:Y:S01]  /*1d070*/  ISETP.LT.AND P3, PT, R2, UR6, !P0 ;  /* 0x0000000602007c0c */ /* 0x002fe2000c761270 */
[----:B------:R-:W0:Y:S01]  /*1d080*/  LDCU UR6, c[0x0][0x39c] ;  /* 0x00007380ff0677ac */ /* 0x000e220008000800 */
[----:B------:R-:W-:Y:S01]  /*1d090*/  VIADD R2, R0, 0x153 ;  /* 0x0000015300027836 */ /* 0x000fe20000000000 */
[----:B---3--:R-:W-:-:S04]  /*1d0a0*/  F2FP.SATFINITE.E5M2.F32.PACK_AB_MERGE_C R150, R151, R150, RZ ;  /* 0x000000969796723e */ /* 0x008fc800048060ff */
[----:B----4-:R-:W-:Y:S01]  /*1d0b0*/  ISETP.LT.AND P2, PT, R2, UR5, !P0 ;  /* 0x0000000502007c0c */ /* 0x010fe2000c741270 */
[----:B------:R-:W-:Y:S01]  /*1d0c0*/  VIADD R2, R0, 0x154 ;  /* 0x0000015400027836 */ /* 0x000fe20000000000 */
[----:B------:R-:W-:Y:S01]  /*1d0d0*/  PRMT R3, R150, 0x9910, RZ ;  /* 0x0000991096037816 */ /* 0x000fe200000000ff */
[----:B------:R-:W1:Y:S03]  /*1d0e0*/  LDCU UR5, c[0x0][0x39c] ;  /* 0x00007380ff0577ac */ /* 0x000e660008000800 */
[----:B-----5:R-:W-:Y:S01]  /*1d0f0*/  ISETP.LT.AND P6, PT, R2, UR4, !P0 ;  /* 0x0000000402007c0c */ /* 0x020fe2000c7c1270 */
        /* <DEDUP_REMOVED lines=182> */
[----:B------:R3:W-:Y:S01]  /*1dc60*/  @P5 STG.E.U8 desc[UR14][R182.64], R178 ;  /* 0x000000b2b6005986 */ /* 0x0007e2000c10110e */
[----:B------:R-:W-:Y:S01]  /*1dc70*/  VIADD R2, R0, 0x171 ;  /* 0x0000017100027836 */ /* 0x000fe20000000000 */
[----:B------:R-:W-:Y:S01]  /*1dc80*/  SHF.R.S32.HI R3, RZ, 0x8, R3 ;  /* 0x00000008ff037819 */ /* 0x000fe20000011403 */
[----:B------:R-:W4:Y:S03]  /*1dc90*/  LDCU UR6, c[0x0][0x39c] ;  /* 0x00007380ff0677ac */ /* 0x000f260008000800 */
[----:B0-----:R-:W-:Y:S01]  /*1dca0*/  ISETP.LT.AND P2, PT, R2, UR5, !P0 ;  /* 0x0000000502007c0c */ /* 0x001fe2000c741270 */
[----:B---3--:R-:W3:Y:S04]  /*1dcb0*/  LDL.LU.64 R182, [R1+0xc58] ;  /* 0x000c580001b67983 */ /* 0x008ee80000300a00 */
[----:B------:R0:W-:Y:S01]  /*1dcc0*/  @P4 STG.E.U8 desc[UR14][R134.64], R3 ;  /* 0x0000000386004986 */ /* 0x0001e2000c10110e */
[----:B--2---:R-:W-:-:S03]  /*1dcd0*/  F2FP.SATFINITE.E5M2.F32.PACK_AB_MERGE_C R180, R181, R180, RZ ;  /* 0x000000b4b5b4723e */ /* 0x004fc600048060ff */
[----:B------:R-:W2:Y:S01]  /*1dce0*/  LDL.LU.64 R136, [R1+0x508] ;  /* 0x0005080001887983 */ /* 0x000ea20000300a00 */
[----:B------:R-:W-:Y:S01]  /*1dcf0*/  VIADD R2, R0, 0x172 ;  /* 0x0000017200027836 */ /* 0x000fe20000000000 */
[----:B------:R-:W5:Y:S01]  /*1dd00*/  LDCU UR5, c[0x0][0x39c] ;  /* 0x00007380ff0577ac */ /* 0x000f620008000800 */
[----:B0-----:R-:W-:Y:S01]  /*1dd10*/  PRMT R3, R180, 0x9910, RZ ;  /* 0x00009910b4037816 */ /* 0x001fe200000000ff */
[----:B------:R-:W-:Y:S03]  /*1dd20*/  @P3 STG.E.U8 desc[UR14][R132.64], R180 ;  /* 0x000000b484003986 */ /* 0x000fe6000c10110e */
[----:B------:R-:W-:Y:S01]  /*1dd30*/  SHF.R.S32.HI R3, RZ, 0x8, R3 ;  /* 0x00000008ff037819 */ /* 0x000fe20000011403 */
[----:B------:R-:W2:Y:S04]  /*1dd40*/  LDL.LU.64 R134, [R1+0x500] ;  /* 0x0005000001867983 */ /* 0x000ea80000300a00 */
[----:B------:R0:W-:Y:S04]  /*1dd50*/  @P2 STG.E.U8 desc[UR14][R184.64], R3 ;  /* 0x00000003b8002986 */ /* 0x0001e8000c10110e */
[----:B0-----:R-:W2:Y:S01]  /*1dd60*/  LDL.LU.64 R184, [R1+0xc50] ;  /* 0x000c500001b87983 */ /* 0x001ea20000300a00 */
[----:B-1----:R-:W-:Y:S01]  /*1dd70*/  ISETP.LT.AND P6, PT, R2, UR4, !P0 ;  /* 0x0000000402007c0c */ /* 0x002fe2000c7c1270 */
[----:B------:R-:W0:Y:S01]  /*1dd80*/  LDCU UR4, c[0x0][0x39c] ;  /* 0x00007380ff0477ac */ /* 0x000e220008000800 */
[----:B------:R-:W-:Y:S01]  /*1dd90*/  VIADD R2, R0, 0x173 ;  /* 0x0000017300027836 */ /* 0x000fe20000000000 */
[----:B---3--:R-:W-:-:S04]  /*1dda0*/  F2FP.SATFINITE.E5M2.F32.PACK_AB_MERGE_C R182, R183, R182, RZ ;  /* 0x000000b6b7b6723e */ /* 0x008fc800048060ff */
[----:B----4-:R-:W-:Y:S01]  /*1ddb0*/  ISETP.LT.AND P5, PT, R2, UR6, !P0 ;  /* 0x0000000602007c0c */ /* 0x010fe2000c7a1270 */
[----:B------:R-:W-:-:S05]  /*1ddc0*/  VIADD R2, R0, 0x174 ;  /* 0x0000017400027836 */ /* 0x000fca0000000000 */
[----:B------:R1:W-:Y:S01]  /*1ddd0*/  @P6 STG.E.U8 desc[UR14][R186.64], R182 ;  /* 0x000000b6ba006986 */ /* 0x0003e2000c10110e */
[----:B-----5:R-:W-:Y:S01]  /*1dde0*/  ISETP.LT.AND P4, PT, R2, UR5, !P0 ;  /* 0x0000000502007c0c */ /* 0x020fe2000c781270 */
[----:B------:R-:W-:Y:S01]  /*1ddf0*/  VIADD R2, R0, 0x175 ;  /* 0x0000017500027836 */ /* 0x000fe20000000000 */
[----:B------:R-:W-:Y:S01]  /*1de00*/  PRMT R3, R182, 0x9910, RZ ;  /* 0x00009910b6037816 */ /* 0x000fe200000000ff */
[----:B------:R-:W3:Y:S01]  /*1de10*/  LDCU UR6, c[0x0][0x39c] ;  /* 0x00007380ff0677ac */ /* 0x000ee20008000800 */
[----:B-1----:R-:W4:Y:S02]  /*1de20*/  LDL.LU.64 R186, [R1+0xc48] ;  /* 0x000c480001ba7983 */ /* 0x002f240000300a00 */
[----:B------:R-:W-:Y:S01]  /*1de30*/  SHF.R.S32.HI R3, RZ, 0x8, R3 ;  /* 0x00000008ff037819 */ /* 0x000fe20000011403 */
[----:B------:R-:W1:Y:S01]  /*1de40*/  LDCU UR5, c[0x0][0x39c] ;  /* 0x00007380ff0577ac */ /* 0x000e620008000800 */
[----:B0-----:R-:W-:Y:S01]  /*1de50*/  ISETP.LT.AND P3, PT, R2, UR4, !P0 ;  /* 0x0000000402007c0c */ /* 0x001fe2000c761270 */
[----:B------:R-:W5:Y:S04]  /*1de60*/  LDL.LU.64 R132, [R1+0x4e8] ;  /* 0x0004e80001847983 */ /* 0x000f680000300a00 */
[----:B--2---:R0:W-:Y:S01]  /*1de70*/  @P5 STG.E.U8 desc[UR14][R136.64], R3 ;  /* 0x0000000388005986 */ /* 0x0041e2000c10110e */
[----:B------:R-:W-:-:S03]  /*1de80*/  F2FP.SATFINITE.E5M2.F32.PACK_AB_MERGE_C R184, R185, R184, RZ ;  /* 0x000000b8b9b8723e */ /* 0x000fc600048060ff */
[----:B0-----:R-:W2:Y:S01]  /*1de90*/  LDL.LU.64 R136, [R1+0x4e0] ;  /* 0x0004e00001887983 */ /* 0x001ea20000300a00 */
[----:B------:R-:W-:Y:S01]  /*1dea0*/  VIADD R2, R0, 0x176 ;  /* 0x0000017600027836 */ /* 0x000fe20000000000 */
[----:B------:R-:W0:Y:S01]  /*1deb0*/  LDCU UR4, c[0x0][0x39c] ;  /* 0x00007380ff0477ac */ /* 0x000e220008000800 */
[----:B------:R-:W-:-:S04]  /*1dec0*/  PRMT R3, R184, 0x9910, RZ ;  /* 0x00009910b8037816 */ /* 0x000fc800000000ff */
[----:B------:R-:W-:Y:S01]  /*1ded0*/  SHF.R.S32.HI R3, RZ, 0x8, R3 ;  /* 0x00000008ff037819 */ /* 0x000fe20000011403 */
[----:B------:R-:W-:Y:S04]  /*1dee0*/  @P4 STG.E.U8 desc[UR14][R134.64], R184 ;  /* 0x000000b886004986 */ /* 0x000fe8000c10110e */
[----:B------:R0:W-:Y:S04]  /*1def0*/  @P3 STG.E.U8 desc[UR14][R188.64], R3 ;  /* 0x00000003bc003986 */ /* 0x0001e8000c10110e */
[----:B0-----:R-:W2:Y:S01]  /*1df00*/  LDL.LU.64 R188, [R1+0xc40] ;  /* 0x000c400001bc7983 */ /* 0x001ea20000300a00 */
[----:B---3--:R-:W-:Y:S01]  /*1df10*/  ISETP.LT.AND P2, PT, R2, UR6, !P0 ;  /* 0x0000000602007c0c */ /* 0x008fe2000c741270 */
[----:B------:R-:W0:Y:S01]  /*1df20*/  LDCU UR6, c[0x0][0x39c] ;  /* 0x00007380ff0677ac */ /* 0x000e220008000800 */
[----:B----4-:R-:W-:Y:S01]  /*1df30*/  F2FP.SATFINITE.E5M2.F32.PACK_AB_MERGE_C R186, R187, R186, RZ ;  /* 0x000000babbba723e */ /* 0x010fe200048060ff */
[----:B------:R-:W-:-:S10]  /*1df40*/  VIADD R2, R0, 0x177 ;  /* 0x0000017700027836 */ /* 0x000fd40000000000 */
[----:B------:R3:W-:Y:S01]  /*1df50*/  @P2 STG.E.U8 desc[UR14][R190.64], R186 ;  /* 0x000000babe002986 */ /* 0x0007e2000c10110e */
[----:B-1----:R-:W-:Y:S01]  /*1df60*/  ISETP.LT.AND P6, PT, R2, UR5, !P0 ;  /* 0x0000000502007c0c */ /* 0x002fe2000c7c1270 */
[----:B------:R-:W-:Y:S01]  /*1df70*/  VIADD R2, R0, 0x178 ;  /* 0x0000017800027836 */ /* 0x000fe20000000000 */
[----:B------:R-:W-:Y:S01]  /*1df80*/  PRMT R3, R186, 0x9910, RZ ;  /* 0x00009910ba037816 */ /* 0x000fe200000000ff */
[----:B------:R-:W1:Y:S01]  /*1df90*/  LDCU UR5, c[0x0][0x39c] ;  /* 0x00007380ff0577ac */ /* 0x000e620008000800 */
[----:B---3--:R-:W3:Y:S02]  /*1dfa0*/  LDL.LU.64 R190, [R1+0xc38] ;  /* 0x000c380001be7983 */ /* 0x008ee40000300a00 */
[----:B------:R-:W-:Y:S01]  /*1dfb0*/  ISETP.LT.AND P5, PT, R2, UR4, !P0 ;  /* 0x0000000402007c0c */ /* 0x000fe2000c7a1270 */
[----:B------:R-:W-:Y:S01]  /*1dfc0*/  VIADD R2, R0, 0x179 ;  /* 0x0000017900027836 */ /* 0x000fe20000000000 */
[----:B------:R-:W-:Y:S01]  /*1dfd0*/  SHF.R.S32.HI R3, RZ, 0x8, R3 ;  /* 0x00000008ff037819 */ /* 0x000fe20000011403 */
[----:B------:R-:W4:Y:S01]  /*1dfe0*/  LDL.LU.64 R134, [R1+0x4c8] ;  /* 0x0004c80001867983 */ /* 0x000f220000300a00 */
[----:B------:R-:W1:Y:S02]  /*1dff0*/  LDCU UR4, c[0x0][0x39c] ;  /* 0x00007380ff0477ac */ /* 0x000e640008000800 */
[----:B0-----:R-:W-:Y:S01]  /*1e000*/  ISETP.LT.AND P4, PT, R2, UR6, !P0 ;  /* 0x0000000602007c0c */ /* 0x001fe2000c781270 */
[----:B-----5:R0:W-:Y:S01]  /*1e010*/  @P6 STG.E.U8 desc[UR14][R132.64], R3 ;  /* 0x0000000384006986 */ /* 0x0201e2000c10110e */
[----:B--2---:R-:W-:-:S03]  /*1e020*/  F2FP.SATFINITE.E5M2.F32.PACK_AB_MERGE_C R188, R189, R188, RZ ;  /* 0x000000bcbdbc723e */ /* 0x004fc600048060ff */
[----:B0-----:R-:W2:Y:S01]  /*1e030*/  LDL.LU.64 R132, [R1+0x4c0] ;  /* 0x0004c00001847983 */ /* 0x001ea20000300a00 */
[----:B------:R-:W-:Y:S01]  /*1e040*/  VIADD R2, R0, 0x17a ;  /* 0x0000017a00027836 */ /* 0x000fe20000000000 */
[----:B------:R-:W0:Y:S01]  /*1e050*/  LDCU UR6, c[0x0][0x39c] ;  /* 0x00007380ff0677ac */ /* 0x000e220008000800 */
[----:B------:R-:W-:-:S04]  /*1e060*/  PRMT R3, R188, 0x9910, RZ ;  /* 0x00009910bc037816 */ /* 0x000fc800000000ff */
[----:B------:R-:W-:Y:S01]  /*1e070*/  SHF.R.S32.HI R3, RZ, 0x8, R3 ;  /* 0x00000008ff037819 */ /* 0x000fe20000011403 */
[----:B------:R-:W-:Y:S04]  /*1e080*/  @P5 STG.E.U8 desc[UR14][R136.64], R188 ;  /* 0x000000bc88005986 */ /* 0x000fe8000c10110e */
[----:B------:R5:W-:Y:S04]  /*1e090*/  @P4 STG.E.U8 desc[UR14][R192.64], R3 ;  /* 0x00000003c0004986 */ /* 0x000be8000c10110e */
[----:B-----5:R-:W5:Y:S01]  /*1e0a0*/  LDL.LU.64 R192, [R1+0xc30] ;  /* 0x000c300001c07983 */ /* 0x020f620000300a00 */
[----:B-1----:R-:W-:Y:S01]  /*1e0b0*/  ISETP.LT.AND P3, PT, R2, UR5, !P0 ;  /* 0x0000000502007c0c */ /* 0x002fe2000c761270 */
[----:B------:R-:W1:Y:S01]  /*1e0c0*/  LDCU UR5, c[0x0][0x39c] ;  /* 0x00007380ff0577ac */ /* 0x000e620008000800 */
[----:B---3--:R-:W-:-:S11]  /*1e0d0*/  F2FP.SATFINITE.E5M2.F32.PACK_AB_MERGE_C R190, R191, R190, RZ ;  /* 0x000000bebfbe723e */ /* 0x008fd600048060ff */
[----:B------:R3:W-:Y:S04]  /*1e0e0*/  @P3 STG.E.U8 desc[UR14][R194.64], R190 ;  /* 0x000000bec2003986 */ /* 0x0007e8000c10110e */
[----:B---3--:R-:W3:Y:S01]  /*1e0f0*/  LDL.LU.64 R194, [R1+0xc28] ;  /* 0x000c280001c27983 */ /* 0x008ee20000300a00 */
[----:B------:R-:W-:Y:S01]  /*1e100*/  VIADD R2, R0, 0x17b ;  /* 0x0000017b00027836 */ /* 0x000fe20000000000 */
[----:B------:R-:W-:Y:S02]  /*1e110*/  PRMT R3, R190, 0x9910, RZ ;  /* 0x00009910be037816 */ /* 0x000fe400000000ff */
[----:B------:R-:W3:Y:S02]  /*1e120*/  LDL.LU.64 R136, [R1+0x4a8] ;  /* 0x0004a80001887983 */ /* 0x000ee40000300a00 */
[----:B------:R-:W-:Y:S01]  /*1e130*/  ISETP.LT.AND P2, PT, R2, UR4, !P0 ;  /* 0x0000000402007c0c */ /* 0x000fe2000c741270 */
[----:B------:R-:W-:Y:S01]  /*1e140*/  VIADD R2, R0, 0x17c ;  /* 0x0000017c00027836 */ /* 0x000fe20000000000 */
[----:B------:R-:W-:Y:S01]  /*1e150*/  SHF.R.S32.HI R3, RZ, 0x8, R3 ;  /* 0x00000008ff037819 */ /* 0x000fe20000011403 */
[----:B------:R-:W2:Y:S03]  /*1e160*/  LDCU UR4, c[0x0][0x39c] ;  /* 0x00007380ff0477ac */ /* 0x000ea60008000800 */
[----:B0-----:R-:W-:Y:S01]  /*1e170*/  ISETP.LT.AND P6, PT, R2, UR6, !P0 ;  /* 0x0000000602007c0c */ /* 0x001fe2000c7c1270 */
[----:B------:R-:W-:Y:S01]  /*1e180*/  VIADD R2, R0, 0x17d ;  /* 0x0000017d00027836 */ /* 0x000fe20000000000 */
[----:B------:R-:W0:Y:S04]  /*1e190*/  LDCU UR6, c[0x0][0x39c] ;  /* 0x00007380ff0677ac */ /* 0x000e280008000800 */
[----:B-1----:R-:W-:Y:S01]  /*1e1a0*/  ISETP.LT.AND P5, PT, R2, UR5, !P0 ;  /* 0x0000000502007c0c */ /* 0x002fe2000c7a1270 */
[----:B----4-:R1:W-:Y:S01]  /*1e1b0*/  @P2 STG.E.U8 desc[UR14][R134.64], R3 ;  /* 0x0000000386002986 */ /* 0x0103e2000c10110e */
[----:B-----5:R-:W-:-:S03]  /*1e1c0*/  F2FP.SATFINITE.E5M2.F32.PACK_AB_MERGE_C R192, R193, R192, RZ ;  /* 0x000000c0c1c0723e */ /* 0x020fc600048060ff */
[----:B-1----:R-:W4:Y:S01]  /*1e1d0*/  LDL.LU.64 R134, [R1+0x4a0] ;  /* 0x0004a00001867983 */ /* 0x002f220000300a00 */
[----:B------:R-:W-:Y:S01]  /*1e1e0*/  VIADD R2, R0, 0x17e ;  /* 0x0000017e00027836 */ /* 0x000fe20000000000 */
[----:B------:R-:W1:Y:S01]  /*1e1f0*/  LDCU UR5, c[0x0][0x39c] ;  /* 0x00007380ff0577ac */ /* 0x000e620008000800 */
[----:B------:R-:W-:-:S04]  /*1e200*/  PRMT R3, R192, 0x9910, RZ ;  /* 0x00009910c0037816 */ /* 0x000fc800000000ff */
[----:B------:R-:W-:Y:S01]  /*1e210*/  SHF.R.S32.HI R3, RZ, 0x8, R3 ;  /* 0x00000008ff037819 */ /* 0x000fe20000011403 */
[----:B--2---:R-:W-:Y:S04]  /*1e220*/  @P6 STG.E.U8 desc[UR14][R132.64], R192 ;  /* 0x000000c084006986 */ /* 0x004fe8000c10110e */
[----:B------:R2:W-:Y:S04]  /*1e230*/  @P5 STG.E.U8 desc[UR14][R68.64], R3 ;  /* 0x0000000344005986 */ /* 0x0005e8000c10110e */
[----:B--2---:R-:W2:Y:S01]  /*1e240*/  LDL.LU.64 R68, [R1+0xc20] ;  /* 0x000c200001447983 */ /* 0x004ea20000300a00 */
[----:B------:R-:W-:Y:S01]  /*1e250*/  ISETP.LT.AND P4, PT, R2, UR4, !P0 ;  /* 0x0000000402007c0c */ /* 0x000fe2000c781270 */
[----:B------:R-:W5:Y:S01]  /*1e260*/  LDCU UR4, c[0x0][0x39c] ;  /* 0x00007380ff0477ac */ /* 0x000f620008000800 */
[----:B---3--:R-:W-:-:S11]  /*1e270*/  F2FP.SATFINITE.E5M2.F32.PACK_AB_MERGE_C R194, R195, R194, RZ ;  /* 0x000000c2c3c2723e */ /* 0x008fd600048060ff */
[----:B------:R3:W-:Y:S04]  /*1e280*/  @P4 STG.E.U8 desc[UR14][R70.64], R194 ;  /* 0x000000c246004986 */ /* 0x0007e8000c10110e */
[----:B---3--:R-:W3:Y:S01]  /*1e290*/  LDL.LU.64 R70, [R1+0xc18] ;  /* 0x000c180001467983 */ /* 0x008ee20000300a00 */
[----:B------:R-:W-:Y:S01]  /*1e2a0*/  VIADD R2, R0, 0x17f ;  /* 0x0000017f00027836 */ /* 0x000fe20000000000 */
[----:B------:R-:W-:Y:S02]  /*1e2b0*/  PRMT R3, R194, 0x9910, RZ ;  /* 0x00009910c2037816 */ /* 0x000fe400000000ff */
[----:B------:R-:W3:Y:S02]  /*1e2c0*/  LDL.LU.64 R132, [R1+0x488] ;  /* 0x0004880001847983 */ /* 0x000ee40000300a00 */
[----:B0-----:R-:W-:Y:S01]  /*1e2d0*/  ISETP.LT.AND P3, PT, R2, UR6, !P0 ;  /* 0x0000000602007c0c */ /* 0x001fe2000c761270 */
[----:B------:R-:W-:Y:S01]  /*1e2e0*/  VIADD R2, R0, 0x180 ;  /* 0x0000018000027836 */ /* 0x000fe20000000000 */
[----:B------:R-:W-:Y:S01]  /*1e2f0*/  SHF.R.S32.HI R3, RZ, 0x8, R3 ;  /* 0x00000008ff037819 */ /* 0x000fe20000011403 */
[----:B------:R-:W0:Y:S03]  /*1e300*/  LDCU UR6, c[0x0][0x39c] ;  /* 0x00007380ff0677ac */ /* 0x000e260008000800 */
[----:B-1----:R-:W-:Y:S01]  /*1e310*/  ISETP.LT.AND P2, PT, R2, UR5, !P0 ;  /* 0x0000000502007c0c */ /* 0x002fe2000c741270 */
[----:B------:R-:W-:Y:S01]  /*1e320*/  VIADD R2, R0, 0x181 ;  /* 0x0000018100027836 */ /* 0x000fe20000000000 */
[----:B------:R-:W1:Y:S04]  /*1e330*/  LDCU UR5, c[0x0][0x39c] ;  /* 0x00007380ff0577ac */ /* 0x000e680008000800 */
[----:B-----5:R-:W-:Y:S01]  /*1e340*/  ISETP.LT.AND P6, PT, R2, UR4, !P0 ;  /* 0x0000000402007c0c */ /* 0x020fe2000c7c1270 */
[----:B------:R5:W-:Y:S01]  /*1e350*/  @P3 STG.E.U8 desc[UR14][R136.64], R3 ;  /* 0x0000000388003986 */ /* 0x000be2000c10110e */
[----:B------:R-:W-:Y:S01]  /*1e360*/  VIADD R2, R0, 0x182 ;  /* 0x0000018200027836 */ /* 0x000fe20000000000 */
[----:B------:R-:W0:Y:S02]  /*1e370*/  LDCU UR4, c[0x0][0x39c] ;  /* 0x00007380ff0477ac */ /* 0x000e240008000800 */
[----:B-----5:R-:W5:Y:S01]  /*1e380*/  LDL.LU.64 R136, [R1+0x480] ;  /* 0x0004800001887983 */ /* 0x020f620000300a00 */
[----:B--2---:R-:W-:-:S04]  /*1e390*/  F2FP.SATFINITE.E5M2.F32.PACK_AB_MERGE_C R68, R69, R68, RZ ;  /* 0x000000444544723e */ /* 0x004fc800048060ff */
[----:B------:R-:W-:-:S04]  /*1e3a0*/  PRMT R3, R68, 0x9910, RZ ;  /* 0x0000991044037816 */ /* 0x000fc800000000ff */
[----:B------:R-:W-:Y:S01]  /*1e3b0*/  SHF.R.S32.HI R3, RZ, 0x8, R3 ;  /* 0x00000008ff037819 */ /* 0x000fe20000011403 */
[----:B----4-:R-:W-:Y:S04]  /*1e3c0*/  @P2 STG.E.U8 desc[UR14][R134.64], R68 ;  /* 0x0000004486002986 */ /* 0x010fe8000c10110e */
[----:B------:R2:W-:Y:S04]  /*1e3d0*/  @P6 STG.E.U8 desc[UR14][R72.64], R3 ;  /* 0x0000000348006986 */ /* 0x0005e8000c10110e */
[----:B--2---:R-:W2:Y:S01]  /*1e3e0*/  LDL.LU.64 R72, [R1+0xc10] ;  /* 0x000c100001487983 */ /* 0x004ea20000300a00 */
[----:B0-----:R-:W-:Y:S01]  /*1e3f0*/  ISETP.LT.AND P5, PT, R2, UR6, !P0 ;  /* 0x0000000602007c0c */ /* 0x001fe2000c7a1270 */
[----:B------:R-:W0:Y:S01]  /*1e400*/  LDCU UR6, c[0x0][0x39c] ;  /* 0x00007380ff0677ac */ /* 0x000e220008000800 */
[----:B---3--:R-:W-:-:S11]  /*1e410*/  F2FP.SATFINITE.E5M2.F32.PACK_AB_MERGE_C R70, R71, R70, RZ ;  /* 0x000000464746723e */ /* 0x008fd600048060ff */
[----:B------:R3:W-:Y:S04]  /*1e420*/  @P5 STG.E.U8 desc[UR14][R74.64], R70 ;  /* 0x000000464a005986 */ /* 0x0007e8000c10110e */
[----:B---3--:R-:W3:Y:S01]  /*1e430*/  LDL.LU.64 R74, [R1+0xc08] ;  /* 0x000c0800014a7983 */ /* 0x008ee20000300a00 */
[----:B------:R-:W-:Y:S01]  /*1e440*/  VIADD R2, R0, 0x183 ;  /* 0x0000018300027836 */ /* 0x000fe20000000000 */
[----:B------:R-:W-:Y:S02]  /*1e450*/  PRMT R3, R70, 0x9910, RZ ;  /* 0x0000991046037816 */ /* 0x000fe400000000ff */
[----:B------:R-:W4:Y:S02]  /*1e460*/  LDL.LU.64 R134, [R1+0x468] ;  /* 0x0004680001867983 */ /* 0x000f240000300a00 */
[----:B-1----:R-:W-:Y:S01]  /*1e470*/  ISETP.LT.AND P4, PT, R2, UR5, !P0 ;  /* 0x0000000502007c0c */ /* 0x002fe2000c781270 */
[----:B------:R-:W-:Y:S01]  /*1e480*/  VIADD R2, R0, 0x184 ;  /* 0x0000018400027836 */ /* 0x000fe20000000000 */
[----:B------:R-:W-:Y:S01]  /*1e490*/  SHF.R.S32.HI R3, RZ, 0x8, R3 ;  /* 0x00000008ff037819 */ /* 0x000fe20000011403 */
[----:B------:R-:W1:Y:S03]  /*1e4a0*/  LDCU UR5, c[0x0][0x39c] ;  /* 0x00007380ff0577ac */ /* 0x000e660008000800 */
[----:B------:R-:W-:Y:S01]  /*1e4b0*/  ISETP.LT.AND P3, PT, R2, UR4, !P0 ;  /* 0x0000000402007c0c */ /* 0x000fe2000c761270 */
[----:B------:R-:W-:Y:S01]  /*1e4c0*/  VIADD R2, R0, 0x185 ;  /* 0x0000018500027836 */ /* 0x000fe20000000000 */
[----:B------:R-:W1:Y:S04]  /*1e4d0*/  LDCU UR4, c[0x0][0x39c] ;  /* 0x00007380ff0477ac */ /* 0x000e680008000800 */
[----:B0-----:R-:W-:Y:S01]  /*1e4e0*/  ISETP.LT.AND P2, PT, R2, UR6, !P0 ;  /* 0x0000000602007c0c */ /* 0x001fe2000c741270 */
[----:B------:R0:W-:Y:S01]  /*1e4f0*/  @P4 STG.E.U8 desc[UR14][R132.64], R3 ;  /* 0x0000000384004986 */ /* 0x0001e2000c10110e */
[----:B------:R-:W-:Y:S01]  /*1e500*/  VIADD R2, R0, 0x186 ;  /* 0x0000018600027836 */ /* 0x000fe20000000000 */
[----:B------:R-:W1:Y:S02]  /*1e510*/  LDCU UR6, c[0x0][0x39c] ;  /* 0x00007380ff0677ac */ /* 0x000e640008000800 */
[----:B0-----:R-:W4:Y:S01]  /*1e520*/  LDL.LU.64 R132, [R1+0x460] ;  /* 0x0004600001847983 */ /* 0x001f220000300a00 */
[----:B--2---:R-:W-:-:S04]  /*1e530*/  F2FP.SATFINITE.E5M2.F32.PACK_AB_MERGE_C R72, R73, R72, RZ ;  /* 0x000000484948723e */ /* 0x004fc800048060ff */
[----:B------:R-:W-:-:S04]  /*1e540*/  PRMT R3, R72, 0x9910, RZ ;  /* 0x0000991048037816 */ /* 0x000fc800000000ff */
[----:B------:R-:W-:Y:S01]  /*1e550*/  SHF.R.S32.HI R3, RZ, 0x8, R3 ;  /* 0x00000008ff037819 */ /* 0x000fe20000011403 */
[----:B-----5:R-:W-:Y:S04]  /*1e560*/  @P3 STG.E.U8 desc[UR14][R136.64], R72 ;  /* 0x0000004888003986 */ /* 0x020fe8000c10110e */
[----:B------:R0:W-:Y:S04]  /*1e570*/  @P2 STG.E.U8 desc[UR14][R76.64], R3 ;  /* 0x000000034c002986 */ /* 0x0001e8000c10110e */
[----:B0-----:R-:W2:Y:S01]  /*1e580*/  LDL.LU.64 R76, [R1+0xc00] ;  /* 0x000c0000014c7983 */ /* 0x001ea20000300a00 */
[----:B-1----:R-:W-:Y:S01]  /*1e590*/  ISETP.LT.AND P6, PT, R2, UR5, !P0 ;  /* 0x0000000502007c0c */ /* 0x002fe2000c7c1270 */
[----:B------:R-:W0:Y:S01]  /*1e5a0*/  LDCU UR5, c[0x0][0x39c] ;  /* 0x00007380ff0577ac */ /* 0x000e220008000800 */
[----:B---3--:R-:W-:-:S11]  /*1e5b0*/  F2FP.SATFINITE.E5M2.F32.PACK_AB_MERGE_C R74, R75, R74, RZ ;  /* 0x0000004a4b4a723e */ /* 0x008fd600048060ff */
[----:B------:R1:W-:Y:S04]  /*1e5c0*/  @P6 STG.E.U8 desc[UR14][R78.64], R74 ;  /* 0x0000004a4e006986 */ /* 0x0003e8000c10110e */
[----:B-1----:R-:W3:Y:S01]  /*1e5d0*/  LDL.LU.64 R78, [R1+0xbf8] ;  /* 0x000bf800014e7983 */ /* 0x002ee20000300a00 */
[----:B------:R-:W-:Y:S01]  /*1e5e0*/  VIADD R2, R0, 0x187 ;  /* 0x0000018700027836 */ /* 0x000fe20000000000 */
[----:B------:R-:W-:Y:S02]  /*1e5f0*/  PRMT R3, R74, 0x9910, RZ ;  /* 0x000099104a037816 */ /* 0x000fe400000000ff */
[----:B------:R-:W5:Y:S02]  /*1e600*/  LDL.LU.64 R136, [R1+0x448] ;  /* 0x0004480001887983 */ /* 0x000f640000300a00 */
[----:B------:R-:W-:Y:S01]  /*1e610*/  ISETP.LT.AND P5, PT, R2, UR4, !P0 ;  /* 0x0000000402007c0c */ /* 0x000fe2000c7a1270 */
[----:B------:R-:W-:Y:S01]  /*1e620*/  VIADD R2, R0, 0x188 ;  /* 0x0000018800027836 */ /* 0x000fe20000000000 */
[----:B------:R-:W-:Y:S01]  /*1e630*/  SHF.R.S32.HI R3, RZ, 0x8, R3 ;  /* 0x00000008ff037819 */ /* 0x000fe20000011403 */
[----:B------:R-:W1:Y:S03]  /*1e640*/  LDCU UR4, c[0x0][0x39c] ;  /* 0x00007380ff0477ac */ /* 0x000e660008000800 */
[----:B------:R-:W-:Y:S01]  /*1e650*/  ISETP.LT.AND P4, PT, R2, UR6, !P0 ;  /* 0x0000000602007c0c */ /* 0x000fe2000c781270 */
[----:B------:R-:W-:Y:S01]  /*1e660*/  VIADD R2, R0, 0x189 ;  /* 0x0000018900027836 */ /* 0x000fe20000000000 */
[----:B------:R-:W1:Y:S04]  /*1e670*/  LDCU UR6, c[0x0][0x39c] ;  /* 0x00007380ff0677ac */ /* 0x000e680008000800 */
[----:B0-----:R-:W-:Y:S01]  /*1e680*/  ISETP.LT.AND P3, PT, R2, UR5, !P0 ;  /* 0x0000000502007c0c */ /* 0x001fe2000c761270 */
[----:B----4-:R0:W-:Y:S01]  /*1e690*/  @P5 STG.E.U8 desc[UR14][R134.64], R3 ;  /* 0x0000000386005986 */ /* 0x0101e2000c10110e */
[----:B------:R-:W-:Y:S01]  /*1e6a0*/  VIADD R2, R0, 0x18a ;  /* 0x0000018a00027836 */ /* 0x000fe20000000000 */
[----:B------:R-:W4:Y:S02]  /*1e6b0*/  LDCU UR5, c[0x0][0x39c] ;  /* 0x00007380ff0577ac */ /* 0x000f240008000800 */
[----:B0-----:R-:W5:Y:S02]  /*1e6c0*/  LDL.LU.64 R134, [R1+0x440] ;  /* 0x0004400001867983 */ /* 0x001f640000300a00 */
[----:B-1----:R-:W-:Y:S01]  /*1e6d0*/  ISETP.LT.AND P2, PT, R2, UR4, !P0 ;  /* 0x0000000402007c0c */ /* 0x002fe2000c741270 */
[----:B------:R-:W0:Y:S01]  /*1e6e0*/  LDCU UR4, c[0x0][0x39c] ;  /* 0x00007380ff0477ac */ /* 0x000e220008000800 */
[----:B--2---:R-:W-:-:S04]  /*1e6f0*/  F2FP.SATFINITE.E5M2.F32.PACK_AB_MERGE_C R76, R77, R76, RZ ;  /* 0x0000004c4d4c723e */ /* 0x004fc800048060ff */
[----:B------:R-:W-:-:S04]  /*1e700*/  PRMT R3, R76, 0x9910, RZ ;  /* 0x000099104c037816 */ /* 0x000fc800000000ff */
[----:B------:R-:W-:Y:S01]  /*1e710*/  SHF.R.S32.HI R3, RZ, 0x8, R3 ;  /* 0x00000008ff037819 */ /* 0x000fe20000011403 */
[----:B------:R-:W-:Y:S04]  /*1e720*/  @P4 STG.E.U8 desc[UR14][R132.64], R76 ;  /* 0x0000004c84004986 */ /* 0x000fe8000c10110e */
[----:B------:R1:W-:Y:S04]  /*1e730*/  @P3 STG.E.U8 desc[UR14][R80.64], R3 ;  /* 0x0000000350003986 */ /* 0x0003e8000c10110e */
[----:B-1----:R-:W2:Y:S01]  /*1e740*/  LDL.LU.64 R80, [R1+0xbf0] ;  /* 0x000bf00001507983 */ /* 0x002ea20000300a00 */
[----:B---3--:R-:W-:-:S05]  /*1e750*/  F2FP.SATFINITE.E5M2.F32.PACK_AB_MERGE_C R78, R79, R78, RZ ;  /* 0x0000004e4f4e723e */ /* 0x008fca00048060ff */
[----:B------:R1:W-:Y:S04]  /*1e760*/  @P2 STG.E.U8 desc[UR14][R82.64], R78 ;  /* 0x0000004e52002986 */ /* 0x0003e8000c10110e */
[----:B-1----:R-:W3:Y:S01]  /*1e770*/  LDL.LU.64 R82, [R1+0xbe8] ;  /* 0x000be80001527983 */ /* 0x002ee20000300a00 */
[----:B------:R-:W-:Y:S01]  /*1e780*/  VIADD R2, R0, 0x18b ;  /* 0x0000018b00027836 */ /* 0x000fe20000000000 */
[----:B------:R-:W-:Y:S02]  /*1e790*/  PRMT R3, R78, 0x9910, RZ ;  /* 0x000099104e037816 */ /* 0x000fe400000000ff */
[----:B------:R-:W3:Y:S02]  /*1e7a0*/  LDL.LU.64 R132, [R1+0x428] ;  /* 0x0004280001847983 */ /* 0x000ee40000300a00 */
[----:B------:R-:W-:Y:S01]  /*1e7b0*/  ISETP.LT.AND P6, PT, R2, UR6, !P0 ;  /* 0x0000000602007c0c */ /* 0x000fe2000c7c1270 */
[----:B------:R-:W-:Y:S01]  /*1e7c0*/  VIADD R2, R0, 0x18c ;  /* 0x0000018c00027836 */ /* 0x000fe20000000000 */
[----:B------:R-:W-:Y:S01]  /*1e7d0*/  SHF.R.S32.HI R3, RZ, 0x8, R3 ;  /* 0x00000008ff037819 */ /* 0x000fe20000011403 */
[----:B------:R-:W1:Y:S03]  /*1e7e0*/  LDCU UR6, c[0x0][0x39c] ;  /* 0x00007380ff0677ac */ /* 0x000e660008000800 */
[----:B----4-:R-:W-:Y:S01]  /*1e7f0*/  ISETP.LT.AND P5, PT, R2, UR5, !P0 ;  /* 0x0000000502007c0c */ /* 0x010fe2000c7a1270 */
[----:B------:R-:W-:Y:S01]  /*1e800*/  VIADD R2, R0, 0x18d ;  /* 0x0000018d00027836 */ /* 0x000fe20000000000 */
[----:B------:R-:W4:Y:S04]  /*1e810*/  LDCU UR5, c[0x0][0x39c] ;  /* 0x00007380ff0577ac */ /* 0x000f280008000800 */
[----:B0-----:R-:W-:Y:S01]  /*1e820*/  ISETP.LT.AND P4, PT, R2, UR4, !P0 ;  /* 0x0000000402007c0c */ /* 0x001fe2000c781270 */
[----:B-----5:R0:W-:Y:S01]  /*1e830*/  @P6 STG.E.U8 desc[UR14][R136.64], R3 ;  /* 0x0000000388006986 */ /* 0x0201e2000c10110e */
[----:B------:R-:W-:Y:S01]  /*1e840*/  VIADD R2, R0, 0x18e ;  /* 0x0000018e00027836 */ /* 0x000fe20000000000 */
[----:B------:R-:W5:Y:S02]  /*1e850*/  LDCU UR4, c[0x0][0x39c] ;  /* 0x00007380ff0477ac */ /* 0x000f640008000800 */
[----:B0-----:R-:W4:Y:S02]  /*1e860*/  LDL.LU.64 R136, [R1+0x420] ;  /* 0x0004200001887983 */ /* 0x001f240000300a00 */
        /* <DEDUP_REMOVED lines=14> */
[----:B----4-:R-:W-:Y:S01]  /*1e950*/  ISETP.LT.AND P2, PT, R2, UR5, !P0 ;  /* 0x0000000502007c0c */ /* 0x010fe2000c741270 */
[----:B------:R-:W-:Y:S01]  /*1e960*/  VIADD R2, R0, 0x190 ;  /* 0x0000019000027836 */ /* 0x000fe20000000000 */
[----:B------:R-:W-:Y:S01]  /*1e970*/  SHF.R.S32.HI R3, RZ, 0x8, R3 ;  /* 0x00000008ff037819 */ /* 0x000fe20000011403 */
[----:B------:R-:W1:Y:S03]  /*1e980*/  LDCU UR5, c[0x0][0x39c] ;  /* 0x00007380ff0577ac */ /* 0x000e660008000800 */
[----:B-----5:R-:W-:Y:S01]  /*1e990*/  ISETP.LT.AND P6, PT, R2, UR4, !P0 ;  /* 0x0000000402007c0c */ /* 0x020fe2000c7c1270 */
[----:B------:R-:W-:Y:S01]  /*1e9a0*/  VIADD R2, R0, 0x191 ;  /* 0x0000019100027836 */ /* 0x000fe20000000000 */
[----:B------:R-:W4:Y:S04]  /*1e9b0*/  LDCU UR4, c[0x0][0x39c] ;  /* 0x00007380ff0477ac */ /* 0x000f280008000800 */
[----:B0-----:R-:W-:Y:S01]  /*1e9c0*/  ISETP.LT.AND P5, PT, R2, UR6, !P0 ;  /* 0x0000000602007c0c */ /* 0x001fe2000c7a1270 */
[----:B------:R0:W-:Y:S01]  /*1e9d0*/  @P2 STG.E.U8 desc[UR14][R132.64], R3 ;  /* 0x0000000384002986 */ /* 0x0001e2000c10110e */
        /* <DEDUP_REMOVED lines=174> */
[----:B------:R-:W1:Y:S01]  /*1f4c0*/  LDCU UR4, c[0x0][0x39c] ;  /* 0x00007380ff0477ac */ /* 0x000e620008000800 */
[----:B------:R-:W-:-:S05]  /*1f4d0*/  VIADD R2, R0, 0x1ac ;  /* 0x000001ac00027836 */ /* 0x000fca0000000000 */
[----:B-----5:R-:W-:Y:S01]  /*1f4e0*/  ISETP.LT.AND P3, PT, R2, UR6, !P0 ;  /* 0x0000000602007c0c */ /* 0x020fe2000c761270 */
[----:B------:R-:W4:Y:S01]  /*1f4f0*/  LDCU UR6, c[0x0][0x39c] ;  /* 0x00007380ff0677ac */ /* 0x000f220008000800 */
[----:B------:R-:W-:-:S05]  /*1f500*/  VIADD R2, R0, 0x1ad ;  /* 0x000001ad00027836 */ /* 0x000fca0000000000 */
[----:B0-----:R-:W-:Y:S01]  /*1f510*/  ISETP.LT.AND P2, PT, R2, UR5, !P0 ;  /* 0x0000000502007c0c */ /* 0x001fe2000c741270 */
[----:B------:R-:W0:Y:S01]  /*1f520*/  LDCU UR5, c[0x0][0x39c] ;  /* 0x00007380ff0577ac */ /* 0x000e220008000800 */
[----:B------:R-:W-:-:S05]  /*1f530*/  VIADD R2, R0, 0x1ae ;  /* 0x000001ae00027836 */ /* 0x000fca0000000000 */
[----:B-1----:R-:W-:Y:S01]  /*1f540*/  ISETP.LT.AND P6, PT, R2, UR4, !P0 ;  /* 0x0000000402007c0c */ /* 0x002fe2000c7c1270 */
[----:B------:R-:W1:Y:S01]  /*1f550*/  LDCU UR4, c[0x0][0x39c] ;  /* 0x00007380ff0477ac */ /* 0x000e620008000800 */
[----:B------:R-:W-:Y:S01]  /*1f560*/  VIADD R2, R0, 0x1af ;  /* 0x000001af00027836 */ /* 0x000fe20000000000 */
[----:B------:R-:W-:-:S04]  /*1f570*/  SHF.R.S32.HI R3, RZ, 0x8, R3 ;  /* 0x00000008ff037819 */ /* 0x000fc80000011403 */
[----:B----4-:R-:W-:Y:S01]  /*1f580*/  ISETP.LT.AND P5, PT, R2, UR6, !P0 ;  /* 0x0000000602007c0c */ /* 0x010fe2000c7a1270 */
[----:B------:R-:W-:Y:S01]  /*1f590*/  VIADD R2, R0, 0x1b0 ;  /* 0x000001b000027836 */ /* 0x000fe20000000000 */
[----:B------:R4:W-:Y:S01]  /*1f5a0*/  @P4 STG.E.U8 desc[UR14][R134.64], R3 ;  /* 0x0000000386004986 */ /* 0x0009e2000c10110e */
[----:B------:R-:W5:Y:S03]  /*1f5b0*/  LDCU UR6, c[0x0][0x39c] ;  /* 0x00007380ff0677ac */ /* 0x000f660008000800 */
[----:B0-----:R-:W-:Y:S01]  /*1f5c0*/  ISETP.LT.AND P4, PT, R2, UR5, !P0 ;  /* 0x0000000502007c0c */ /* 0x001fe2000c781270 */
[----:B------:R-:W-:Y:S01]  /*1f5d0*/  VIADD R2, R0, 0x1b1 ;  /* 0x000001b100027836 */ /* 0x000fe20000000000 */
[----:B------:R-:W0:Y:S01]  /*1f5e0*/  LDCU UR5, c[0x0][0x39c] ;  /* 0x00007380ff0577ac */ /* 0x000e220008000800 */
[----:B----4-:R-:W4:Y:S01]  /*1f5f0*/  LDL.LU.64 R134, [R1+0x320] ;  /* 0x0003200001867983 */ /* 0x010f220000300a00 */
[----:B--2---:R-:W-:-:S04]  /*1f600*/  F2FP.SATFINITE.E5M2.F32.PACK_AB_MERGE_C R112, R113, R112, RZ ;  /* 0x000000707170723e */ /* 0x004fc800048060ff */
[----:B------:R-:W-:Y:S01]  /*1f610*/  PRMT R3, R112, 0x9910, RZ ;  /* 0x0000991070037816 */ /* 0x000fe200000000ff */
[----:B------:R-:W-:Y:S01]  /*1f620*/  @P3 STG.E.U8 desc[UR14][R132.64], R112 ;  /* 0x0000007084003986 */ /* 0x000fe2000c10110e */
[----:B-1----:R-:W-:Y:S01]  /*1f630*/  ISETP.LT.AND P3, PT, R2, UR4, !P0 ;  /* 0x0000000402007c0c */ /* 0x002fe2000c761270 */
[----:B------:R-:W1:Y:S01]  /*1f640*/  LDCU UR4, c[0x0][0x39c] ;  /* 0x00007380ff0477ac */ /* 0x000e620008000800 */
[----:B------:R-:W-:-:S05]  /*1f650*/  SHF.R.S32.HI R2, RZ, 0x8, R3 ;  /* 0x00000008ff027819 */ /* 0x000fca0000011403 */
[----:B------:R2:W-:Y:S04]  /*1f660*/  @P2 STG.E.U8 desc[UR14][R116.64], R2 ;  /* 0x0000000274002986 */ /* 0x0005e8000c10110e */
[----:B--2---:R-:W2:Y:S01]  /*1f670*/  LDL.LU.64 R116, [R1+0xb60] ;  /* 0x000b600001747983 */ /* 0x004ea20000300a00 */
[----:B---3--:R-:W-:-:S05]  /*1f680*/  F2FP.SATFINITE.E5M2.F32.PACK_AB_MERGE_C R114, R115, R114, RZ ;  /* 0x000000727372723e */ /* 0x008fca00048060ff */
[----:B------:R3:W-:Y:S04]  /*1f690*/  @P6 STG.E.U8 desc[UR14][R118.64], R114 ;  /* 0x0000007276006986 */ /* 0x0007e8000c10110e */
[----:B---3--:R-:W3:Y:S01]  /*1f6a0*/  LDL.LU.64 R118, [R1+0xb58] ;  /* 0x000b580001767983 */ /* 0x008ee20000300a00 */
[----:B------:R-:W-:Y:S01]  /*1f6b0*/  VIADD R3, R0, 0x1b2 ;  /* 0x000001b200037836 */ /* 0x000fe20000000000 */
[----:B------:R-:W-:Y:S01]  /*1f6c0*/  PRMT R69, R114, 0x9910, RZ ;  /* 0x0000991072457816 */ /* 0x000fe200000000ff */
[----:B------:R-:W-:Y:S01]  /*1f6d0*/  VIADD R2, R0, 0x1b4 ;  /* 0x000001b400027836 */ /* 0x000fe20000000000 */
[----:B------:R-:W3:Y:S02]  /*1f6e0*/  LDL.LU.64 R132, [R1+0x318] ;  /* 0x0003180001847983 */ /* 0x000ee40000300a00 */
[----:B-----5:R-:W-:Y:S01]  /*1f6f0*/  ISETP.LT.AND P2, PT, R3, UR6, !P0 ;  /* 0x0000000603007c0c */ /* 0x020fe2000c741270 */
[----:B------:R-:W-:Y:S01]  /*1f700*/  IMAD.MOV.U32 R3, RZ, RZ, R69 ;  /* 0x000000ffff037224 */ /* 0x000fe200078e0045 */
[----:B------:R-:W5:Y:S04]  /*1f710*/  LDCU UR6, c[0x0][0x39c] ;  /* 0x00007380ff0677ac */ /* 0x000f680008000800 */
[----:B------:R-:W-:-:S05]  /*1f720*/  SHF.R.S32.HI R3, RZ, 0x8, R3 ;  /* 0x00000008ff037819 */ /* 0x000fca0000011403 */
[----:B------:R0:W-:Y:S01]  /*1f730*/  @P5 STG.E.U8 desc[UR14][R136.64], R3 ;  /* 0x0000000388005986 */ /* 0x0001e2000c10110e */
[----:B-1----:R-:W-:Y:S01]  /*1f740*/  ISETP.LT.AND P5, PT, R2, UR4, !P0 ;  /* 0x0000000402007c0c */ /* 0x002fe2000c7a1270 */
[----:B------:R-:W-:Y:S01]  /*1f750*/  VIADD R68, R0, 0x1b3 ;  /* 0x000001b300447836 */ /* 0x000fe20000000000 */
[----:B------:R-:W1:Y:S01]  /*1f760*/  LDCU UR4, c[0x0][0x39c] ;  /* 0x00007380ff0477ac */ /* 0x000e620008000800 */
[----:B0-----:R-:W5:Y:S01]  /*1f770*/  LDL.LU.64 R136, [R1+0x310] ;  /* 0x0003100001887983 */ /* 0x001f620000300a00 */
[----:B--2---:R-:W-:-:S04]  /*1f780*/  F2FP.SATFINITE.E5M2.F32.PACK_AB_MERGE_C R116, R117, R116, RZ ;  /* 0x000000747574723e */ /* 0x004fc800048060ff */
[----:B------:R-:W-:-:S05]  /*1f790*/  PRMT R69, R116, 0x9910, RZ ;  /* 0x0000991074457816 */ /* 0x000fca00000000ff */
[----:B------:R-:W-:Y:S01]  /*1f7a0*/  IMAD.MOV.U32 R2, RZ, RZ, R69 ;  /* 0x000000ffff027224 */ /* 0x000fe200078e0045 */
[----:B----4-:R-:W-:Y:S04]  /*1f7b0*/  @P4 STG.E.U8 desc[UR14][R134.64], R116 ;  /* 0x0000007486004986 */ /* 0x010fe8000c10110e */
[----:B------:R-:W-:-:S05]  /*1f7c0*/  SHF.R.S32.HI R2, RZ, 0x8, R2 ;  /* 0x00000008ff027819 */ /* 0x000fca0000011402 */
[----:B------:R0:W-:Y:S04]  /*1f7d0*/  @P3 STG.E.U8 desc[UR14][R120.64], R2 ;  /* 0x0000000278003986 */ /* 0x0001e8000c10110e */
[----:B0-----:R-:W2:Y:S01]  /*1f7e0*/  LDL.LU.64 R120, [R1+0xb50] ;  /* 0x000b500001787983 */ /* 0x001ea20000300a00 */
[----:B---3--:R-:W-:-:S05]  /*1f7f0*/  F2FP.SATFINITE.E5M2.F32.PACK_AB_MERGE_C R118, R119, R118, RZ ;  /* 0x000000767776723e */ /* 0x008fca00048060ff */
[----:B------:R0:W-:Y:S04]  /*1f800*/  @P2 STG.E.U8 desc[UR14][R122.64], R118 ;  /* 0x000000767a002986 */ /* 0x0001e8000c10110e */
[----:B0-----:R-:W3:Y:S01]  /*1f810*/  LDL.LU.64 R122, [R1+0xb48] ;  /* 0x000b4800017a7983 */ /* 0x001ee20000300a00 */
[----:B------:R-:W-:Y:S01]  /*1f820*/  ISETP.LT.AND P6, PT, R68, UR5, !P0 ;  /* 0x0000000544007c0c */ /* 0x000fe2000c7c1270 */
[----:B------:R-:W0:Y:S01]  /*1f830*/  LDCU UR5, c[0x0][0x39c] ;  /* 0x00007380ff0577ac */ /* 0x000e220008000800 */
[----:B------:R-:W-:Y:S01]  /*1f840*/  VIADD R68, R0, 0x1b5 ;  /* 0x000001b500447836 */ /* 0x000fe20000000000 */
[----:B------:R-:W-:Y:S01]  /*1f850*/  PRMT R69, R118, 0x9910, RZ ;  /* 0x0000991076457816 */ /* 0x000fe200000000ff */
[----:B------:R-:W-:Y:S01]  /*1f860*/  VIADD R3, R0, 0x1b6 ;  /* 0x000001b600037836 */ /* 0x000fe20000000000 */
[----:B------:R-:W4:Y:S02]  /*1f870*/  LDL.LU.64 R134, [R1+0x308] ;  /* 0x0003080001867983 */ /* 0x000f240000300a00 */
[----:B-----5:R-:W-:Y:S01]  /*1f880*/  ISETP.LT.AND P4, PT, R68, UR6, !P0 ;  /* 0x0000000644007c0c */ /* 0x020fe2000c781270 */
[----:B------:R-:W5:Y:S01]  /*1f890*/  LDCU UR6, c[0x0][0x39c] ;  /* 0x00007380ff0677ac */ /* 0x000f620008000800 */
[----:B------:R-:W-:Y:S01]  /*1f8a0*/  VIADD R2, R0, 0x1b8 ;  /* 0x000001b800027836 */ /* 0x000fe20000000000 */
[----:B0-----:R-:W-:Y:S01]  /*1f8b0*/  ISETP.LT.AND P3, PT, R3, UR5, !P0 ;  /* 0x0000000503007c0c */ /* 0x001fe2000c761270 */
[----:B------:R-:W-:Y:S01]  /*1f8c0*/  IMAD.MOV.U32 R3, RZ, RZ, R69 ;  /* 0x000000ffff037224 */ /* 0x000fe200078e0045 */
[----:B------:R-:W0:Y:S04]  /*1f8d0*/  LDCU UR5, c[0x0][0x39c] ;  /* 0x00007380ff0577ac */ /* 0x000e280008000800 */
[----:B------:R-:W-:-:S05]  /*1f8e0*/  SHF.R.S32.HI R3, RZ, 0x8, R3 ;  /* 0x00000008ff037819 */ /* 0x000fca0000011403 */
[----:B------:R0:W-:Y:S01]  /*1f8f0*/  @P6 STG.E.U8 desc[UR14][R132.64], R3 ;  /* 0x0000000384006986 */ /* 0x0001e2000c10110e */
[----:B-----5:R-:W-:Y:S02]  /*1f900*/  ISETP.LT.AND P6, PT, R2, UR6, !P0 ;  /* 0x0000000602007c0c */ /* 0x020fe4000c7c1270 */
[----:B--2---:R-:W-:Y:S01]  /*1f910*/  F2FP.SATFINITE.E5M2.F32.PACK_AB_MERGE_C R120, R121, R120, RZ ;  /* 0x000000787978723e */ /* 0x004fe200048060ff */
[----:B0-----:R-:W2:Y:S01]  /*1f920*/  LDL.LU.64 R132, [R1+0x300] ;  /* 0x0003000001847983 */ /* 0x001ea20000300a00 */
[----:B---3--:R-:W-:Y:S01]  /*1f930*/  F2FP.SATFINITE.E5M2.F32.PACK_AB_MERGE_C R122, R123, R122, RZ ;  /* 0x0000007a7b7a723e */ /* 0x008fe200048060ff */
[----:B------:R-:W-:Y:S01]  /*1f940*/  VIADD R68, R0, 0x1b7 ;  /* 0x000001b700447836 */ /* 0x000fe20000000000 */
[----:B------:R-:W-:Y:S01]  /*1f950*/  PRMT R69, R120, 0x9910, RZ ;  /* 0x0000991078457816 */ /* 0x000fe200000000ff */
[----:B------:R-:W-:Y:S01]  /*1f960*/  VIADD R3, R0, 0x1ba ;  /* 0x000001ba00037836 */ /* 0x000fe20000000000 */
[----:B------:R-:W0:Y:S03]  /*1f970*/  LDCU UR6, c[0x0][0x39c] ;  /* 0x00007380ff0677ac */ /* 0x000e260008000800 */
[----:B------:R-:W-:Y:S01]  /*1f980*/  IMAD.MOV.U32 R2, RZ, RZ, R69 ;  /* 0x000000ffff027224 */ /* 0x000fe200078e0045 */
[----:B------:R-:W-:Y:S04]  /*1f990*/  @P5 STG.E.U8 desc[UR14][R136.64], R120 ;  /* 0x0000007888005986 */ /* 0x000fe8000c10110e */
[----:B------:R-:W-:-:S05]  /*1f9a0*/  SHF.R.S32.HI R2, RZ, 0x8, R2 ;  /* 0x00000008ff027819 */ /* 0x000fca0000011402 */
[----:B------:R3:W-:Y:S04]  /*1f9b0*/  @P4 STG.E.U8 desc[UR14][R124.64], R2 ;  /* 0x000000027c004986 */ /* 0x0007e8000c10110e */
[----:B---3--:R-:W3:Y:S04]  /*1f9c0*/  LDL.LU.64 R124, [R1+0xb40] ;  /* 0x000b4000017c7983 */ /* 0x008ee80000300a00 */
[----:B------:R5:W-:Y:S04]  /*1f9d0*/  @P3 STG.E.U8 desc[UR14][R126.64], R122 ;  /* 0x0000007a7e003986 */ /* 0x000be8000c10110e */
[----:B-----5:R-:W5:Y:S01]  /*1f9e0*/  LDL.LU.64 R126, [R1+0xb38] ;  /* 0x000b3800017e7983 */ /* 0x020f620000300a00 */
[----:B-1----:R-:W-:Y:S01]  /*1f9f0*/  ISETP.LT.AND P2, PT, R68, UR4, !P0 ;  /* 0x0000000444007c0c */ /* 0x002fe2000c741270 */
[----:B------:R-:W1:Y:S01]  /*1fa00*/  LDCU UR4, c[0x0][0x39c] ;  /* 0x00007380ff0477ac */ /* 0x000e620008000800 */
[----:B------:R-:W-:Y:S01]  /*1fa10*/  VIADD R68, R0, 0x1b9 ;  /* 0x000001b900447836 */ /* 0x000fe20000000000 */
[----:B------:R-:W-:Y:S01]  /*1fa20*/  PRMT R69, R122, 0x9910, RZ ;  /* 0x000099107a457816 */ /* 0x000fe200000000ff */
[----:B------:R-:W-:Y:S01]  /*1fa30*/  VIADD R2, R0, 0x1bc ;  /* 0x000001bc00027836 */ /* 0x000fe20000000000 */
[----:B------:R-:W2:Y:S02]  /*1fa40*/  LDL.LU.64 R136, [R1+0x2f8] ;  /* 0x0002f80001887983 */ /* 0x000ea40000300a00 */
[----:B------:R-:W-:Y:S01]  /*1fa50*/  ISETP.LT.AND P5, PT, R68, UR5, !P0 ;  /* 0x0000000544007c0c */ /* 0x000fe2000c7a1270 */
[----:B------:R-:W0:Y:S01]  /*1fa60*/  LDCU UR5, c[0x0][0x39c] ;  /* 0x00007380ff0577ac */ /* 0x000e220008000800 */
[----:B-1----:R-:W-:Y:S01]  /*1fa70*/  ISETP.LT.AND P4, PT, R3, UR4, !P0 ;  /* 0x0000000403007c0c */ /* 0x002fe2000c781270 */
[----:B------:R-:W-:Y:S01]  /*1fa80*/  IMAD.MOV.U32 R3, RZ, RZ, R69 ;  /* 0x000000ffff037224 */ /* 0x000fe200078e0045 */
[----:B------:R-:W1:Y:S04]  /*1fa90*/  LDCU UR4, c[0x0][0x39c] ;  /* 0x00007380ff0477ac */ /* 0x000e680008000800 */
[----:B------:R-:W-:-:S05]  /*1faa0*/  SHF.R.S32.HI R3, RZ, 0x8, R3 ;  /* 0x00000008ff037819 */ /* 0x000fca0000011403 */
[----:B----4-:R4:W-:Y:S01]  /*1fab0*/  @P2 STG.E.U8 desc[UR14][R134.64], R3 ;  /* 0x0000000386002986 */ /* 0x0109e2000c10110e */
[----:B0-----:R-:W-:Y:S02]  /*1fac0*/  ISETP.LT.AND P2, PT, R2, UR5, !P0 ;  /* 0x0000000502007c0c */ /* 0x001fe4000c741270 */
[----:B---3--:R-:W-:Y:S01]  /*1fad0*/  F2FP.SATFINITE.E5M2.F32.PACK_AB_MERGE_C R124, R125, R124, RZ ;  /* 0x0000007c7d7c723e */ /* 0x008fe200048060ff */
[----:B----4-:R-:W3:Y:S01]  /*1fae0*/  LDL.LU.64 R134, [R1+0x2f0] ;  /* 0x0002f00001867983 */ /* 0x010ee20000300a00 */
[----:B-----5:R-:W-:Y:S01]  /*1faf0*/  F2FP.SATFINITE.E5M2.F32.PACK_AB_MERGE_C R126, R127, R126, RZ ;  /* 0x0000007e7f7e723e */ /* 0x020fe200048060ff */
[----:B------:R-:W-:Y:S01]  /*1fb00*/  VIADD R68, R0, 0x1bb ;  /* 0x000001bb00447836 */ /* 0x000fe20000000000 */
[----:B------:R-:W-:Y:S01]  /*1fb10*/  PRMT R69, R124, 0x9910, RZ ;  /* 0x000099107c457816 */ /* 0x000fe200000000ff */
[----:B------:R-:W-:Y:S01]  /*1fb20*/  VIADD R3, R0, 0x1be ;  /* 0x000001be00037836 */ /* 0x000fe20000000000 */
[----:B------:R-:W0:Y:S03]  /*1fb30*/  LDCU UR5, c[0x0][0x39c] ;  /* 0x00007380ff0577ac */ /* 0x000e260008000800 */
[----:B------:R-:W-:Y:S01]  /*1fb40*/  IMAD.MOV.U32 R2, RZ, RZ, R69 ;  /* 0x000000ffff027224 */ /* 0x000fe200078e0045 */
[----:B--2---:R-:W-:Y:S04]  /*1fb50*/  @P6 STG.E.U8 desc[UR14][R132.64], R124 ;  /* 0x0000007c84006986 */ /* 0x004fe8000c10110e */
[----:B------:R-:W-:-:S05]  /*1fb60*/  SHF.R.S32.HI R2, RZ, 0x8, R2 ;  /* 0x00000008ff027819 */ /* 0x000fca0000011402 */
[----:B------:R2:W-:Y:S04]  /*1fb70*/  @P5 STG.E.U8 desc[UR14][R128.64], R2 ;  /* 0x0000000280005986 */ /* 0x0005e8000c10110e */
[----:B--2---:R-:W2:Y:S04]  /*1fb80*/  LDL.LU.64 R128, [R1+0xb30] ;  /* 0x000b300001807983 */ /* 0x004ea80000300a00 */
[----:B------:R4:W-:Y:S04]  /*1fb90*/  @P4 STG.E.U8 desc[UR14][R130.64], R126 ;  /* 0x0000007e82004986 */ /* 0x0009e8000c10110e */
[----:B----4-:R-:W4:Y:S01]  /*1fba0*/  LDL.LU.64 R130, [R1+0xb28] ;  /* 0x000b280001827983 */ /* 0x010f220000300a00 */
[----:B------:R-:W-:Y:S01]  /*1fbb0*/  ISETP.LT.AND P3, PT, R68, UR6, !P0 ;  /* 0x0000000644007c0c */ /* 0x000fe2000c761270 */
[----:B------:R-:W5:Y:S01]  /*1fbc0*/  LDCU UR6, c[0x0][0x39c] ;  /* 0x00007380ff0677ac */ /* 0x000f620008000800 */
[----:B------:R-:W-:Y:S01]  /*1fbd0*/  VIADD R68, R0, 0x1bd ;  /* 0x000001bd00447836 */ /* 0x000fe20000000000 */
[----:B------:R-:W-:Y:S01]  /*1fbe0*/  PRMT R69, R126, 0x9910, RZ ;  /* 0x000099107e457816 */ /* 0x000fe200000000ff */
[----:B------:R-:W-:Y:S01]  /*1fbf0*/  VIADD R2, R0, 0x1c0 ;  /* 0x000001c000027836 */ /* 0x000fe20000000000 */
[----:B------:R-:W3:Y:S02]  /*1fc00*/  LDL.LU.64 R132, [R1+0x2d8] ;  /* 0x0002d80001847983 */ /* 0x000ee40000300a00 */
[----:B-1----:R-:W-:Y:S01]  /*1fc10*/  ISETP.LT.AND P6, PT, R68, UR4, !P0 ;  /* 0x0000000444007c0c */ /* 0x002fe2000c7c1270 */
[----:B------:R-:W1:Y:S01]  /*1fc20*/  LDCU UR4, c[0x0][0x39c] ;  /* 0x00007380ff0477ac */ /* 0x000e620008000800 */
[----:B-----5:R-:W-:Y:S01]  /*1fc30*/  ISETP.LT.AND P5, PT, R3, UR6, !P0 ;  /* 0x0000000603007c0c */ /* 0x020fe2000c7a1270 */
[----:B------:R-:W-:Y:S01]  /*1fc40*/  IMAD.MOV.U32 R3, RZ, RZ, R69 ;  /* 0x000000ffff037224 */ /* 0x000fe200078e0045 */
[----:B------:R-:W5:Y:S04]  /*1fc50*/  LDCU UR6, c[0x0][0x39c] ;  /* 0x00007380ff0677ac */ /* 0x000f680008000800 */
[----:B------:R-:W-:-:S05]  /*1fc60*/  SHF.R.S32.HI R3, RZ, 0x8, R3 ;  /* 0x00000008ff037819 */ /* 0x000fca0000011403 */
[----:B------:R0:W-:Y:S01]  /*1fc70*/  @P3 STG.E.U8 desc[UR14][R136.64], R3 ;  /* 0x0000000388003986 */ /* 0x0001e2000c10110e */
[----:B-1----:R-:W-:Y:S02]  /*1fc80*/  ISETP.LT.AND P3, PT, R2, UR4, !P0 ;  /* 0x0000000402007c0c */ /* 0x002fe4000c761270 */
[----:B--2---:R-:W-:Y:S01]  /*1fc90*/  F2FP.SATFINITE.E5M2.F32.PACK_AB_MERGE_C R128, R129, R128, RZ ;  /* 0x000000808180723e */ /* 0x004fe200048060ff */
[----:B0-----:R-:W2:Y:S01]  /*1fca0*/  LDL.LU.64 R136, [R1+0x2d0] ;  /* 0x0002d00001887983 */ /* 0x001ea20000300a00 */
[----:B----4-:R-:W-:Y:S01]  /*1fcb0*/  F2FP.SATFINITE.E5M2.F32.PACK_AB_MERGE_C R130, R131, R130, RZ ;  /* 0x000000828382723e */ /* 0x010fe200048060ff */
[----:B------:R-:W-:Y:S01]  /*1fcc0*/  VIADD R68, R0, 0x1bf ;  /* 0x000001bf00447836 */ /* 0x000fe20000000000 */
[----:B------:R-:W-:Y:S01]  /*1fcd0*/  PRMT R69, R128, 0x9910, RZ ;  /* 0x0000991080457816 */ /* 0x000fe200000000ff */
[----:B------:R-:W0:Y:S04]  /*1fce0*/  LDCU UR4, c[0x0][0x39c] ;  /* 0x00007380ff0477ac */ /* 0x000e280008000800 */
[----:B------:R-:W-:Y:S01]  /*1fcf0*/  IMAD.MOV.U32 R2, RZ, RZ, R69 ;  /* 0x000000ffff027224 */ /* 0x000fe200078e0045 */
[----:B---3--:R-:W-:Y:S04]  /*1fd00*/  @P2 STG.E.U8 desc[UR14][R134.64], R128 ;  /* 0x0000008086002986 */ /* 0x008fe8000c10110e */
[----:B------:R-:W-:-:S05]  /*1fd10*/  SHF.R.S32.HI R2, RZ, 0x8, R2 ;  /* 0x00000008ff027819 */ /* 0x000fca0000011402 */
[----:B------:R1:W-:Y:S04]  /*1fd20*/  @P6 STG.E.U8 desc[UR14][R4.64], R2 ;  /* 0x0000000204006986 */ /* 0x0003e8000c10110e */
[----:B-1----:R-:W3:Y:S04]  /*1fd30*/  LDL.LU.64 R4, [R1+0xb20] ;  /* 0x000b200001047983 */ /* 0x002ee80000300a00 */
[----:B------:R1:W-:Y:S04]  /*1fd40*/  @P5 STG.E.U8 desc[UR14][R6.64], R130 ;  /* 0x0000008206005986 */ /* 0x0003e8000c10110e */
[----:B-1----:R-:W4:Y:S01]  /*1fd50*/  LDL.LU.64 R6, [R1+0xb18] ;  /* 0x000b180001067983 */ /* 0x002f220000300a00 */
[----:B------:R-:W-:Y:S01]  /*1fd60*/  ISETP.LT.AND P4, PT, R68, UR5, !P0 ;  /* 0x0000000544007c0c */ /* 0x000fe2000c781270 */
[----:B------:R-:W1:Y:S01]  /*1fd70*/  LDCU UR5, c[0x0][0x39c] ;  /* 0x00007380ff0577ac */ /* 0x000e620008000800 */
[----:B------:R-:W-:Y:S01]  /*1fd80*/  VIADD R68, R0, 0x1c1 ;  /* 0x000001c100447836 */ /* 0x000fe20000000000 */
[----:B------:R-:W-:Y:S01]  /*1fd90*/  PRMT R69, R130, 0x9910, RZ ;  /* 0x0000991082457816 */ /* 0x000fe200000000ff */
[----:B------:R-:W-:Y:S01]  /*1fda0*/  VIADD R3, R0, 0x1c2 ;  /* 0x000001c200037836 */ /* 0x000fe20000000000 */
[----:B------:R-:W4:Y:S02]  /*1fdb0*/  LDL.LU.64 R134, [R1+0x2b8] ;  /* 0x0002b80001867983 */ /* 0x000f240000300a00 */
[----:B-----5:R-:W-:Y:S01]  /*1fdc0*/  ISETP.LT.AND P2, PT, R68, UR6, !P0 ;  /* 0x0000000644007c0c */ /* 0x020fe2000c741270 */
[----:B------:R-:W5:Y:S01]  /*1fdd0*/  LDCU UR6, c[0x0][0x39c] ;  /* 0x00007380ff0677ac */ /* 0x000f620008000800 */
[----:B------:R-:W-:-:S02]  /*1fde0*/  VIADD R68, R0, 0x1c3 ;  /* 0x000001c300447836 */ /* 0x000fc40000000000 */
[----:B------:R-:W-:Y:S01]  /*1fdf0*/  VIADD R2, R0, 0x1c4 ;  /* 0x000001c400027836 */ /* 0x000fe20000000000 */
[----:B-1----:R-:W-:Y:S01]  /*1fe00*/  ISETP.LT.AND P6, PT, R3, UR5, !P0 ;  /* 0x0000000503007c0c */ /* 0x002fe2000c7c1270 */
[----:B------:R-:W-:Y:S01]  /*1fe10*/  IMAD.MOV.U32 R3, RZ, RZ, R69 ;  /* 0x000000ffff037224 */ /* 0x000fe200078e0045 */
[----:B0-----:R-:W-:Y:S01]  /*1fe20*/  ISETP.LT.AND P5, PT, R68, UR4, !P0 ;  /* 0x0000000444007c0c */ /* 0x001fe2000c7a1270 */
[----:B------:R-:W0:Y:S03]  /*1fe30*/  LDCU UR5, c[0x0][0x39c] ;  /* 0x00007380ff0577ac */ /* 0x000e260008000800 */
[----:B------:R-:W-:Y:S01]  /*1fe40*/  SHF.R.S32.HI R3, RZ, 0x8, R3 ;  /* 0x00000008ff037819 */ /* 0x000fe20000011403 */
[----:B------:R-:W1:Y:S04]  /*1fe50*/  LDCU UR4, c[0x0][0x39c] ;  /* 0x00007380ff0477ac */ /* 0x000e680008000800 */
[----:B------:R0:W-:Y:S01]  /*1fe60*/  @P4 STG.E.U8 desc[UR14][R132.64], R3 ;  /* 0x0000000384004986 */ /* 0x0001e2000c10110e */
[----:B-----5:R-:W-:Y:S01]  /*1fe70*/  ISETP.LT.AND P4, PT, R2, UR6, !P0 ;  /* 0x0000000602007c0c */ /* 0x020fe2000c781270 */
[----:B------:R-:W5:Y:S02]  /*1fe80*/  LDCU UR6, c[0x0][0x39c] ;  /* 0x00007380ff0677ac */ /* 0x000f640008000800 */
[----:B0-----:R-:W5:Y:S01]  /*1fe90*/  LDL.LU.64 R132, [R1+0x2b0] ;  /* 0x0002b00001847983 */ /* 0x001f620000300a00 */
[----:B---3--:R-:W-:-:S04]  /*1fea0*/  F2FP.SATFINITE.E5M2.F32.PACK_AB_MERGE_C R4, R5, R4, RZ ;  /* 0x000000040504723e */ /* 0x008fc800048060ff */
[----:B------:R-:W-:-:S05]  /*1feb0*/  PRMT R68, R4, 0x9910, RZ ;  /* 0x0000991004447816 */ /* 0x000fca00000000ff */
[----:B------:R-:W-:Y:S01]  /*1fec0*/  IMAD.MOV.U32 R2, RZ, RZ, R68 ;  /* 0x000000ffff027224 */ /* 0x000fe200078e0044 */
[----:B--2---:R-:W-:Y:S04]  /*1fed0*/  @P3 STG.E.U8 desc[UR14][R136.64], R4 ;  /* 0x0000000488003986 */ /* 0x004fe8000c10110e */
[----:B------:R-:W-:-:S05]  /*1fee0*/  SHF.R.S32.HI R2, RZ, 0x8, R2 ;  /* 0x00000008ff027819 */ /* 0x000fca0000011402 */
[----:B------:R0:W-:Y:S04]  /*1fef0*/  @P2 STG.E.U8 desc[UR14][R8.64], R2 ;  /* 0x0000000208002986 */ /* 0x0001e8000c10110e */
[----:B0-----:R-:W2:Y:S01]  /*1ff00*/  LDL.LU.64 R8, [R1+0xb10] ;  /* 0x000b100001087983 */ /* 0x001ea20000300a00 */
[----:B----4-:R-:W-:-:S05]  /*1ff10*/  F2FP.SATFINITE.E5M2.F32.PACK_AB_MERGE_C R6, R7, R6, RZ ;  /* 0x000000060706723e */ /* 0x010fca00048060ff */
[----:B------:R0:W-:Y:S04]  /*1ff20*/  @P6 STG.E.U8 desc[UR14][R10.64], R6 ;  /* 0x000000060a006986 */ /* 0x0001e8000c10110e */
[----:B0-----:R-:W3:Y:S01]  /*1ff30*/  LDL.LU.64 R10, [R1+0xb08] ;  /* 0x000b0800010a7983 */ /* 0x001ee20000300a00 */
[----:B------:R-:W-:Y:S01]  /*1ff40*/  VIADD R5, R0, 0x1c5 ;  /* 0x000001c500057836 */ /* 0x000fe20000000000 */
[----:B------:R-:W-:Y:S01]  /*1ff50*/  PRMT R7, R6, 0x9910, RZ ;  /* 0x0000991006077816 */ /* 0x000fe200000000ff */
[----:B------:R-:W-:Y:S01]  /*1ff60*/  VIADD R3, R0, 0x1c6 ;  /* 0x000001c600037836 */ /* 0x000fe20000000000 */
[----:B------:R-:W4:Y:S02]  /*1ff70*/  LDL.LU.64 R136, [R1+0x298] ;  /* 0x0002980001887983 */ /* 0x000f240000300a00 */
[----:B------:R-:W-:Y:S01]  /*1ff80*/  ISETP.LT.AND P3, PT, R5, UR5, !P0 ;  /* 0x0000000505007c0c */ /* 0x000fe2000c761270 */
[----:B------:R-:W0:Y:S01]  /*1ff90*/  LDCU UR5, c[0x0][0x39c] ;  /* 0x00007380ff0577ac */ /* 0x000e220008000800 */
[----:B-1----:R-:W-:Y:S01]  /*1ffa0*/  ISETP.LT.AND P2, PT, R3, UR4, !P0 ;  /* 0x0000000403007c0c */ /* 0x002fe2000c741270 */
[----:B------:R-:W-:-:S02]  /*1ffb0*/  IMAD.MOV.U32 R3, RZ, RZ, R7 ;  /* 0x000000ffff037224 */ /* 0x000fc400078e0007 */
[C---:B------:R-:W-:Y:S01]  /*1ffc0*/  VIADD R5, R0.reuse, 0x1c7 ;  /* 0x000001c700057836 */ /* 0x040fe20000000000 */
[----:B------:R-:W1:Y:S01]  /*1ffd0*/  LDCU UR4, c[0x0][0x39c] ;  /* 0x00007380ff0477ac */ /* 0x000e620008000800 */
[----:B------:R-:W-:Y:S01]  /*1ffe0*/  VIADD R2, R0, 0x1c8 ;  /* 0x000001c800027836 */ /* 0x000fe20000000000 */
[----:B------:R-:W-:Y:S02]  /*1fff0*/  SHF.R.S32.HI R3, RZ, 0x8, R3 ;  /* 0x00000008ff037819 */ /* 0x000fe40000011403 */
[----:B-----5:R-:W-:Y:S01]  /*20000*/  ISETP.LT.AND P6, PT, R5, UR6, !P0 ;  /* 0x0000000605007c0c */ /* 0x020fe2000c7c1270 */
[----:B------:R-:W5:Y:S02]  /*20010*/  LDCU UR6, c[0x0][0x39c] ;  /* 0x00007380ff0677ac */ /* 0x000f640008000800 */
[----:B------:R1:W-:Y:S01]  /*20020*/  @P5 STG.E.U8 desc[UR14][R134.64], R3 ;  /* 0x0000000386005986 */ /* 0x0003e2000c10110e */
[----:B0-----:R-:W-:Y:S01]  /*20030*/  ISETP.LT.AND P5, PT, R2, UR5, !P0 ;  /* 0x0000000502007c0c */ /* 0x001fe2000c7a1270 */
[----:B------:R-:W-:Y:S01]  /*20040*/  VIADD R4, R0, 0x1c9 ;  /* 0x000001c900047836 */ /* 0x000fe20000000000 */
[----:B------:R-:W0:Y:S01]  /*20050*/  LDCU UR5, c[0x0][0x39c] ;  /* 0x00007380ff0577ac */ /* 0x000e220008000800 */
[----:B-1----:R-:W4:Y:S01]  /*20060*/  LDL.LU.64 R134, [R1+0x288] ;  /* 0x0002880001867983 */ /* 0x002f220000300a00 */
[----:B--2---:R-:W-:-:S04]  /*20070*/  F2FP.SATFINITE.E5M2.F32.PACK_AB_MERGE_C R8, R9, R8, RZ ;  /* 0x000000080908723e */ /* 0x004fc800048060ff */
[----:B------:R-:W-:-:S05]  /*20080*/  PRMT R5, R8, 0x9910, RZ ;  /* 0x0000991008057816 */ /* 0x000fca00000000ff */
[----:B------:R-:W-:Y:S01]  /*20090*/  IMAD.MOV.U32 R2, RZ, RZ, R5 ;  /* 0x000000ffff027224 */ /* 0x000fe200078e0005 */
[----:B------:R-:W-:Y:S04]  /*200a0*/  @P4 STG.E.U8 desc[UR14][R132.64], R8 ;  /* 0x0000000884004986 */ /* 0x000fe8000c10110e */
[----:B------:R-:W-:-:S05]  /*200b0*/  SHF.R.S32.HI R2, RZ, 0x8, R2 ;  /* 0x00000008ff027819 */ /* 0x000fca0000011402 */
[----:B------:R1:W-:Y:S04]  /*200c0*/  @P3 STG.E.U8 desc[UR14][R12.64], R2 ;  /* 0x000000020c003986 */ /* 0x0003e8000c10110e */
[----:B-1----:R-:W2:Y:S01]  /*200d0*/  LDL.LU.64 R12, [R1+0xb00] ;  /* 0x000b0000010c7983 */ /* 0x002ea20000300a00 */
[----:B---3--:R-:W-:-:S03]  /*200e0*/  F2FP.SATFINITE.E5M2.F32.PACK_AB_MERGE_C R10, R11, R10, RZ ;  /* 0x0000000a0b0a723e */ /* 0x008fc600048060ff */
[----:B------:R-:W3:Y:S04]  /*200f0*/  LDL.LU.64 R132, [R1+0x278] ;  /* 0x0002780001847983 */ /* 0x000ee80000300a00 */
[----:B------:R1:W-:Y:S04]  /*20100*/  @P2 STG.E.U8 desc[UR14][R14.64], R10 ;  /* 0x0000000a0e002986 */ /* 0x0003e8000c10110e */
[----:B-1----:R-:W3:Y:S01]  /*20110*/  LDL.LU.64 R14, [R1+0xaf8] ;  /* 0x000af800010e7983 */ /* 0x002ee20000300a00 */
[----:B------:R-:W-:Y:S01]  /*20120*/  VIADD R3, R0, 0x1ca ;  /* 0x000001ca00037836 */ /* 0x000fe20000000000 */
[----:B------:R-:W-:-:S04]  /*20130*/  PRMT R5, R10, 0x9910, RZ ;  /* 0x000099100a057816 */ /* 0x000fc800000000ff */
[----:B-----5:R-:W-:Y:S01]  /*20140*/  ISETP.LT.AND P3, PT, R3, UR6, !P0 ;  /* 0x0000000603007c0c */ /* 0x020fe2000c761270 */
[----:B------:R-:W-:Y:S01]  /*20150*/  IMAD.MOV.U32 R3, RZ, RZ, R5 ;  /* 0x000000ffff037224 */ /* 0x000fe200078e0005 */
[----:B------:R-:W-:Y:S01]  /*20160*/  ISETP.LT.AND P4, PT, R4, UR4, !P0 ;  /* 0x0000000404007c0c */ /* 0x000fe2000c781270 */
[----:B------:R-:W1:Y:S03]  /*20170*/  LDCU UR4, c[0x0][0x39c] ;  /* 0x00007380ff0477ac */ /* 0x000e660008000800 */
[----:B------:R-:W-:Y:S01]  /*20180*/  SHF.R.S32.HI R3, RZ, 0x8, R3 ;  /* 0x00000008ff037819 */ /* 0x000fe20000011403 */
[----:B------:R-:W-:Y:S01]  /*20190*/  VIADD R2, R0, 0x1cc ;  /* 0x000001cc00027836 */ /* 0x000fe20000000000 */
[----:B------:R-:W5:Y:S03]  /*201a0*/  LDCU UR6, c[0x0][0x39c] ;  /* 0x00007380ff0677ac */ /* 0x000f660008000800 */
[----:B----4-:R-:W-:Y:S01]  /*201b0*/  @P6 STG.E.U8 desc[UR14][R136.64], R3 ;  /* 0x0000000388006986 */ /* 0x010fe2000c10110e */
[----:B-1----:R-:W-:-:S02]  /*201c0*/  ISETP.LT.AND P6, PT, R2, UR4, !P0 ;  /* 0x0000000402007c0c */ /* 0x002fc4000c7c1270 */
[----:B--2---:R-:W-:Y:S02]  /*201d0*/  F2FP.SATFINITE.E5M2.F32.PACK_AB_MERGE_C R12, R13, R12, RZ ;  /* 0x0000000c0d0c723e */ /* 0x004fe400048060ff */
[----:B---3--:R-:W-:-:S03]  /*201e0*/  F2FP.SATFINITE.E5M2.F32.PACK_AB_MERGE_C R14, R15, R14, RZ ;  /* 0x0000000e0f0e723e */ /* 0x008fc600048060ff */
[----:B------:R1:W-:Y:S01]  /*201f0*/  @P5 STG.E.U8 desc[UR14][R16.64], R12 ;  /* 0x0000000c10005986 */ /* 0x0003e2000c10110e */
[----:B------:R-:W-:Y:S01]  /*20200*/  VIADD R4, R0, 0x1cb ;  /* 0x000001cb00047836 */ /* 0x000fe20000000000 */
[----:B------:R-:W2:Y:S02]  /*20210*/  LDCU UR4, c[0x0][0x39c] ;  /* 0x00007380ff0477ac */ /* 0x000ea40008000800 */
[----:B-1----:R-:W3:Y:S01]  /*20220*/  LDL.LU.64 R16, [R1+0xaf0] ;  /* 0x000af00001107983 */ /* 0x002ee20000300a00 */
[----:B------:R-:W-:-:S05]  /*20230*/  PRMT R5, R12, 0x9910, RZ ;  /* 0x000099100c057816 */ /* 0x000fca00000000ff */
[----:B------:R-:W-:-:S05]  /*20240*/  IMAD.MOV.U32 R2, RZ, RZ, R5 ;  /* 0x000000ffff027224 */ /* 0x000fca00078e0005 */
[----:B------:R-:W-:-:S05]  /*20250*/  SHF.R.S32.HI R2, RZ, 0x8, R2 ;  /* 0x00000008ff027819 */ /* 0x000fca0000011402 */
[----:B------:R-:W-:Y:S04]  /*20260*/  @P4 STG.E.U8 desc[UR14][R134.64], R2 ;  /* 0x0000000286004986 */ /* 0x000fe8000c10110e */
[----:B------:R1:W-:Y:S04]  /*20270*/  @P3 STG.E.U8 desc[UR14][R18.64], R14 ;  /* 0x0000000e12003986 */ /* 0x0003e8000c10110e */
[----:B-1----:R-:W4:Y:S01]  /*20280*/  LDL.LU.64 R18, [R1+0xae8] ;  /* 0x000ae80001127983 */ /* 0x002f220000300a00 */
[----:B0-----:R-:W-:Y:S01]  /*20290*/  ISETP.LT.AND P2, PT, R4, UR5, !P0 ;  /* 0x0000000504007c0c */ /* 0x001fe2000c741270 */
[----:B------:R-:W0:Y:S01]  /*202a0*/  LDCU UR5, c[0x0][0x39c] ;  /* 0x00007380ff0577ac */ /* 0x000e220008000800 */
[----:B------:R-:W-:Y:S01]  /*202b0*/  VIADD R3, R0, 0x1ce ;  /* 0x000001ce00037836 */ /* 0x000fe20000000000 */
[----:B------:R-:W-:-:S04]  /*202c0*/  PRMT R5, R14, 0x9910, RZ ;  /* 0x000099100e057816 */ /* 0x000fc800000000ff */
[----:B0-----:R-:W-:Y:S01]  /*202d0*/  ISETP.LT.AND P4, PT, R3, UR5, !P0 ;  /* 0x0000000503007c0c */ /* 0x001fe2000c781270 */
[----:B------:R-:W-:Y:S01]  /*202e0*/  IMAD.MOV.U32 R3, RZ, RZ, R5 ;  /* 0x000000ffff037224 */ /* 0x000fe200078e0005 */
[----:B------:R-:W0:Y:S04]  /*202f0*/  LDCU UR5, c[0x0][0x39c] ;  /* 0x00007380ff0577ac */ /* 0x000e280008000800 */
[----:B------:R-:W-:-:S05]  /*20300*/  SHF.R.S32.HI R3, RZ, 0x8, R3 ;  /* 0x00000008ff037819 */ /* 0x000fca0000011403 */
[----:B------:R-:W-:Y:S01]  /*20310*/  @P2 STG.E.U8 desc[UR14][R132.64], R3 ;  /* 0x0000000384002986 */ /* 0x000fe2000c10110e */
[----:B------:R-:W-:-:S05]  /*20320*/  VIADD R4, R0, 0x1cd ;  /* 0x000001cd00047836 */ /* 0x000fca0000000000 */
[----:B-----5:R-:W-:Y:S01]  /*20330*/  ISETP.LT.AND P5, PT, R4, UR6, !P0 ;  /* 0x0000000604007c0c */ /* 0x020fe2000c7a1270 */
[----:B------:R-:W1:Y:S01]  /*20340*/  LDCU UR6, c[0x0][0x39c] ;  /* 0x00007380ff0677ac */ /* 0x000e620008000800 */
[----:B------:R-:W-:-:S05]  /*20350*/  VIADD R2, R0, 0x1d0 ;  /* 0x000001d000027836 */ /* 0x000fca0000000000 */
[----:B-1----:R-:W-:Y:S02]  /*20360*/  ISETP.LT.AND P2, PT, R2, UR6, !P0 ;  /* 0x0000000602007c0c */ /* 0x002fe4000c741270 */
[----:B---3--:R-:W-:Y:S02]  /*20370*/  F2FP.SATFINITE.E5M2.F32.PACK_AB_MERGE_C R16, R17, R16, RZ ;  /* 0x000000101110723e */ /* 0x008fe400048060ff */
[----:B----4-:R-:W-:-:S03]  /*20380*/  F2FP.SATFINITE.E5M2.F32.PACK_AB_MERGE_C R18, R19, R18, RZ ;  /* 0x000000121312723e */ /* 0x010fc600048060ff */
[----:B------:R1:W-:Y:S01]  /*20390*/  @P6 STG.E.U8 desc[UR14][R20.64], R16 ;  /* 0x0000001014006986 */ /* 0x0003e2000c10110e */
[----:B------:R-:W-:Y:S01]  /*203a0*/  VIADD R4, R0, 0x1cf ;  /* 0x000001cf00047836 */ /* 0x000fe20000000000 */
[----:B------:R-:W3:Y:S02]  /*203b0*/  LDCU UR6, c[0x0][0x39c] ;  /* 0x00007380ff0677ac */ /* 0x000ee40008000800 */
[----:B-1----:R-:W4:Y:S01]  /*203c0*/  LDL.LU.64 R20, [R1+0xae0] ;  /* 0x000ae00001147983 */ /* 0x002f220000300a00 */
[----:B------:R-:W-:-:S05]  /*203d0*/  PRMT R5, R16, 0x9910, RZ ;  /* 0x0000991010057816 */ /* 0x000fca00000000ff */
[----:B------:R-:W-:-:S05]  /*203e0*/  IMAD.MOV.U32 R2, RZ, RZ, R5 ;  /* 0x000000ffff027224 */ /* 0x000fca00078e0005 */
[----:B------:R-:W-:-:S05]  /*203f0*/  SHF.R.S32.HI R2, RZ, 0x8, R2 ;  /* 0x00000008ff027819 */ /* 0x000fca0000011402 */
[----:B------:R1:W-:Y:S04]  /*20400*/  @P5 STG.E.U8 desc[UR14][R22.64], R2 ;  /* 0x0000000216005986 */ /* 0x0003e8000c10110e */
[----:B-1----:R-:W5:Y:S04]  /*20410*/  LDL.LU.64 R22, [R1+0xad8] ;  /* 0x000ad80001167983 */ /* 0x002f680000300a00 */
[----:B------:R1:W-:Y:S04]  /*20420*/  @P4 STG.E.U8 desc[UR14][R24.64], R18 ;  /* 0x0000001218004986 */ /* 0x0003e8000c10110e */
[----:B-1----:R-:W5:Y:S01]  /*20430*/  LDL.LU.64 R24, [R1+0xad0] ;  /* 0x000ad00001187983 */ /* 0x002f620000300a00 */
[----:B--2---:R-:W-:Y:S01]  /*20440*/  ISETP.LT.AND P3, PT, R4, UR4, !P0 ;  /* 0x0000000404007c0c */ /* 0x004fe2000c761270 */
[----:B------:R-:W1:Y:S01]  /*20450*/  LDCU UR4, c[0x0][0x39c] ;  /* 0x00007380ff0477ac */ /* 0x000e620008000800 */
[----:B------:R-:W-:Y:S01]  /*20460*/  VIADD R3, R0, 0x1d2 ;  /* 0x000001d200037836 */ /* 0x000fe20000000000 */
[----:B------:R-:W-:-:S04]  /*20470*/  PRMT R5, R18, 0x9910, RZ ;  /* 0x0000991012057816 */ /* 0x000fc800000000ff */
[----:B-1----:R-:W-:Y:S01]  /*20480*/  ISETP.LT.AND P5, PT, R3, UR4, !P0 ;  /* 0x0000000403007c0c */ /* 0x002fe2000c7a1270 */
[----:B------:R-:W-:Y:S01]  /*20490*/  IMAD.MOV.U32 R3, RZ, RZ, R5 ;  /* 0x000000ffff037224 */ /* 0x000fe200078e0005 */
[----:B------:R-:W1:Y:S04]  /*204a0*/  LDCU UR4, c[0x0][0x39c] ;  /* 0x00007380ff0477ac */ /* 0x000e680008000800 */
[----:B------:R-:W-:-:S05]  /*204b0*/  SHF.R.S32.HI R3, RZ, 0x8, R3 ;  /* 0x00000008ff037819 */ /* 0x000fca0000011403 */
[----:B------:R2:W-:Y:S04]  /*204c0*/  @P3 STG.E.U8 desc[UR14][R26.64], R3 ;  /* 0x000000031a003986 */ /* 0x0005e8000c10110e */
[----:B--2---:R-:W2:Y:S01]  /*204d0*/  LDL.LU.64 R26, [R1+0xac8] ;  /* 0x000ac800011a7983 */ /* 0x004ea20000300a00 */
[----:B------:R-:W-:-:S05]  /*204e0*/  VIADD R4, R0, 0x1d1 ;  /* 0x000001d100047836 */ /* 0x000fca0000000000 */
[----:B0-----:R-:W-:Y:S01]  /*204f0*/  ISETP.LT.AND P6, PT, R4, UR5, !P0 ;  /* 0x0000000504007c0c */ /* 0x001fe2000c7c1270 */
[----:B------:R-:W0:Y:S01]  /*20500*/  LDCU UR5, c[0x0][0x39c] ;  /* 0x00007380ff0577ac */ /* 0x000e220008000800 */
[----:B------:R-:W-:-:S05]  /*20510*/  VIADD R2, R0, 0x1d4 ;  /* 0x000001d400027836 */ /* 0x000fca0000000000 */
[----:B0-----:R-:W-:Y:S01]  /*20520*/  ISETP.LT.AND P3, PT, R2, UR5, !P0 ;  /* 0x0000000502007c0c */ /* 0x001fe2000c761270 */
[----:B------:R-:W-:Y:S01]  /*20530*/  VIADD R4, R0, 0x1d3 ;  /* 0x000001d300047836 */ /* 0x000fe20000000000 */
[----:B------:R-:W0:Y:S04]  /*20540*/  LDCU UR5, c[0x0][0x39c] ;  /* 0x00007380ff0577ac */ /* 0x000e280008000800 */
[----:B---3--:R-:W-:Y:S01]  /*20550*/  ISETP.LT.AND P4, PT, R4, UR6, !P0 ;  /* 0x0000000604007c0c */ /* 0x008fe2000c781270 */
[----:B------:R-:W3:Y:S01]  /*20560*/  LDCU UR6, c[0x0][0x39c] ;  /* 0x00007380ff0677ac */ /* 0x000ee20008000800 */
[C---:B------:R-:W-:Y:S02]  /*20570*/  VIADD R3, R0.reuse, 0x1d6 ;  /* 0x000001d600037836 */ /* 0x040fe40000000000 */
[----:B------:R-:W-:Y:S01]  /*20580*/  VIADD R4, R0, 0x1d5 ;  /* 0x000001d500047836 */ /* 0x000fe20000000000 */
[----:B----4-:R-:W-:-:S05]  /*20590*/  F2FP.SATFINITE.E5M2.F32.PACK_AB_MERGE_C R20, R21, R20, RZ ;  /* 0x000000141514723e */ /* 0x010fca00048060ff */
[----:B------:R4:W-:Y:S01]  /*205a0*/  @P2 STG.E.U8 desc[UR14][R28.64], R20 ;  /* 0x000000141c002986 */ /* 0x0009e2000c10110e */
[----:B------:R-:W-:-:S03]  /*205b0*/  PRMT R5, R20, 0x9910, RZ ;  /* 0x0000991014057816 */ /* 0x000fc600000000ff */
[----:B----4-:R-:W4:Y:S02]  /*205c0*/  LDL.LU.64 R28, [R1+0xac0] ;  /* 0x000ac000011c7983 */ /* 0x010f240000300a00 */
[----:B------:R-:W-:-:S05]  /*205d0*/  IMAD.MOV.U32 R2, RZ, RZ, R5 ;  /* 0x000000ffff027224 */ /* 0x000fca00078e0005 */
[----:B------:R-:W-:-:S05]  /*205e0*/  SHF.R.S32.HI R2, RZ, 0x8, R2 ;  /* 0x00000008ff027819 */ /* 0x000fca0000011402 */
[----:B------:R0:W-:Y:S04]  /*205f0*/  @P6 STG.E.U8 desc[UR14][R30.64], R2 ;  /* 0x000000021e006986 */ /* 0x0001e8000c10110e */
[----:B0-----:R-:W4:Y:S01]  /*20600*/  LDL.LU.64 R30, [R1+0xab8] ;  /* 0x000ab800011e7983 */ /* 0x001f220000300a00 */
[----:B-----5:R-:W-:-:S05]  /*20610*/  F2FP.SATFINITE.E5M2.F32.PACK_AB_MERGE_C R22, R23, R22, RZ ;  /* 0x000000161716723e */ /* 0x020fca00048060ff */
[----:B------:R0:W-:Y:S01]  /*20620*/  @P5 STG.E.U8 desc[UR14][R32.64], R22 ;  /* 0x0000001620005986 */ /* 0x0001e2000c10110e */
[----:B------:R-:W-:-:S03]  /*20630*/  PRMT R5, R22, 0x9910, RZ ;  /* 0x0000991016057816 */ /* 0x000fc600000000ff */
[----:B0-----:R-:W5:Y:S01]  /*20640*/  LDL.LU.64 R32, [R1+0xab0] ;  /* 0x000ab00001207983 */ /* 0x001f620000300a00 */
[----:B---3--:R-:W-:Y:S01]  /*20650*/  ISETP.LT.AND P6, PT, R3, UR6, !P0 ;  /* 0x0000000603007c0c */ /* 0x008fe2000c7c1270 */
[----:B------:R-:W-:Y:S01]  /*20660*/  IMAD.MOV.U32 R3, RZ, RZ, R5 ;  /* 0x000000ffff037224 */ /* 0x000fe200078e0005 */
[----:B-1----:R-:W-:Y:S01]  /*20670*/  ISETP.LT.AND P2, PT, R4, UR4, !P0 ;  /* 0x0000000404007c0c */ /* 0x002fe2000c741270 */
[----:B------:R-:W0:Y:S03]  /*20680*/  LDCU UR4, c[0x0][0x39c] ;  /* 0x00007380ff0477ac */ /* 0x000e260008000800 */
[----:B------:R-:W-:Y:S02]  /*20690*/  SHF.R.S32.HI R3, RZ, 0x8, R3 ;  /* 0x00000008ff037819 */ /* 0x000fe40000011403 */
[----:B------:R-:W-:Y:S01]  /*206a0*/  F2FP.SATFINITE.E5M2.F32.PACK_AB_MERGE_C R24, R25, R24, RZ ;  /* 0x000000181918723e */ /* 0x000fe200048060ff */
[----:B------:R-:W-:Y:S01]  /*206b0*/  VIADD R2, R0, 0x1d8 ;  /* 0x000001d800027836 */ /* 0x000fe20000000000 */
[----:B------:R-:W1:Y:S01]  /*206c0*/  LDCU UR6, c[0x0][0x39c] ;  /* 0x00007380ff0677ac */ /* 0x000e620008000800 */
[----:B------:R3:W-:Y:S01]  /*206d0*/  @P4 STG.E.U8 desc[UR14][R34.64], R3 ;  /* 0x0000000322004986 */ /* 0x0007e2000c10110e */
[----:B------:R-:W-:-:S03]  /*206e0*/  PRMT R5, R24, 0x9910, RZ ;  /* 0x0000991018057816 */ /* 0x000fc600000000ff */
[----:B---3--:R-:W3:Y:S01]  /*206f0*/  LDL.LU.64 R34, [R1+0xaa8] ;  /* 0x000aa80001227983 */ /* 0x008ee20000300a00 */
[----:B0-----:R-:W-:Y:S01]  /*20700*/  ISETP.LT.AND P4, PT, R2, UR4, !P0 ;  /* 0x0000000402007c0c */ /* 0x001fe2000c781270 */
[----:B------:R-:W-:Y:S01]  /*20710*/  IMAD.MOV.U32 R2, RZ, RZ, R5 ;  /* 0x000000ffff027224 */ /* 0x000fe200078e0005 */
[----:B------:R-:W0:Y:S01]  /*20720*/  LDCU UR4, c[0x0][0x39c] ;  /* 0x00007380ff0477ac */ /* 0x000e220008000800 */
[----:B------:R1:W-:Y:S03]  /*20730*/  @P3 STG.E.U8 desc[UR14][R36.64], R24 ;  /* 0x0000001824003986 */ /* 0x0003e6000c10110e */
[----:B------:R-:W-:Y:S01]  /*20740*/  SHF.R.S32.HI R2, RZ, 0x8, R2 ;  /* 0x00000008ff027819 */ /* 0x000fe20000011402 */
[----:B-1----:R-:W3:Y:S04]  /*20750*/  LDL.LU.64 R36, [R1+0xaa0] ;  /* 0x000aa00001247983 */ /* 0x002ee80000300a00 */
[----:B------:R1:W-:Y:S04]  /*20760*/  @P2 STG.E.U8 desc[UR14][R38.64], R2 ;  /* 0x0000000226002986 */ /* 0x0003e8000c10110e */
[----:B-1----:R-:W3:Y:S01]  /*20770*/  LDL.LU.64 R38, [R1+0xa98] ;  /* 0x000a980001267983 */ /* 0x002ee20000300a00 */
[----:B------:R-:W-:-:S05]  /*20780*/  VIADD R4, R0, 0x1d7 ;  /* 0x000001d700047836 */ /* 0x000fca0000000000 */
[----:B------:R-:W-:Y:S01]  /*20790*/  ISETP.LT.AND P5, PT, R4, UR5, !P0 ;  /* 0x0000000504007c0c */ /* 0x000fe2000c7a1270 */
[----:B------:R-:W1:Y:S01]  /*207a0*/  LDCU UR5, c[0x0][0x39c] ;  /* 0x00007380ff0577ac */ /* 0x000e620008000800 */
[----:B--2---:R-:W-:Y:S01]  /*207b0*/  F2FP.SATFINITE.E5M2.F32.PACK_AB_MERGE_C R26, R27, R26, RZ ;  /* 0x0000001a1b1a723e */ /* 0x004fe200048060ff */
[----:B------:R-:W-:-:S03]  /*207c0*/  VIADD R3, R0, 0x1da ;  /* 0x000001da00037836 */ /* 0x000fc60000000000 */
[----:B------:R-:W-:Y:S01]  /*207d0*/  PRMT R5, R26, 0x9910, RZ ;  /* 0x000099101a057816 */ /* 0x000fe200000000ff */
[----:B------:R2:W-:Y:S01]  /*207e0*/  @P6 STG.E.U8 desc[UR14][R40.64], R26 ;  /* 0x0000001a28006986 */ /* 0x0005e2000c10110e */
[----:B------:R-:W-:-:S03]  /*207f0*/  VIADD R4, R0, 0x1d9 ;  /* 0x000001d900047836 */ /* 0x000fc60000000000 */
[----:B--2---:R-:W2:Y:S01]  /*20800*/  LDL.LU.64 R40, [R1+0xa90] ;  /* 0x000a900001287983 */ /* 0x004ea20000300a00 */
[----:B-1----:R-:W-:Y:S01]  /*20810*/  ISETP.LT.AND P2, PT, R3, UR5, !P0 ;  /* 0x0000000503007c0c */ /* 0x002fe2000c741270 */
[----:B------:R-:W-:Y:S01]  /*20820*/  IMAD.MOV.U32 R3, RZ, RZ, R5 ;  /* 0x000000ffff037224 */ /* 0x000fe200078e0005 */
[----:B------:R-:W-:Y:S01]  /*20830*/  ISETP.LT.AND P3, PT, R4, UR6, !P0 ;  /* 0x0000000604007c0c */ /* 0x000fe2000c761270 */
[----:B------:R-:W1:Y:S03]  /*20840*/  LDCU UR6, c[0x0][0x39c] ;  /* 0x00007380ff0677ac */ /* 0x000e660008000800 */
[----:B------:R-:W-:Y:S01]  /*20850*/  SHF.R.S32.HI R3, RZ, 0x8, R3 ;  /* 0x00000008ff037819 */ /* 0x000fe20000011403 */
[----:B------:R-:W-:Y:S01]  /*20860*/  VIADD R2, R0, 0x1dc ;  /* 0x000001dc00027836 */ /* 0x000fe20000000000 */
[----:B------:R-:W0:Y:S03]  /*20870*/  LDCU UR5, c[0x0][0x39c] ;  /* 0x00007380ff0577ac */ /* 0x000e260008000800 */
[----:B------:R1:W-:Y:S04]  /*20880*/  @P5 STG.E.U8 desc[UR14][R42.64], R3 ;  /* 0x000000032a005986 */ /* 0x0003e8000c10110e */
[----:B-1----:R-:W2:Y:S01]  /*20890*/  LDL.LU.64 R42, [R1+0xa88] ;  /* 0x000a8800012a7983 */ /* 0x002ea20000300a00 */
[----:B------:R-:W-:Y:S01]  /*208a0*/  ISETP.LT.AND P5, PT, R2, UR6, !P0 ;  /* 0x0000000602007c0c */ /* 0x000fe2000c7a1270 */
[----:B------:R-:W-:Y:S01]  /*208b0*/  VIADD R4, R0, 0x1db ;  /* 0x000001db00047836 */ /* 0x000fe20000000000 */
[----:B------:R-:W1:Y:S04]  /*208c0*/  LDCU UR6, c[0x0][0x39c] ;  /* 0x00007380ff0677ac */ /* 0x000e680008000800 */
[----:B0-----:R-:W-:Y:S01]  /*208d0*/  ISETP.LT.AND P6, PT, R4, UR4, !P0 ;  /* 0x0000000404007c0c */ /* 0x001fe2000c7c1270 */
[----:B------:R-:W0:Y:S01]  /*208e0*/  LDCU UR4, c[0x0][0x39c] ;  /* 0x00007380ff0477ac */ /* 0x000e220008000800 */
[----:B------:R-:W-:-:S02]  /*208f0*/  VIADD R3, R0, 0x1de ;  /* 0x000001de00037836 */ /* 0x000fc40000000000 */
[----:B------:R-:W-:Y:S01]  /*20900*/  VIADD R4, R0, 0x1dd ;  /* 0x000001dd00047836 */ /* 0x000fe20000000000 */
[----:B----4-:R-:W-:-:S04]  /*20910*/  F2FP.SATFINITE.E5M2.F32.PACK_AB_MERGE_C R28, R29, R28, RZ ;  /* 0x0000001c1d1c723e */ /* 0x010fc800048060ff */
[----:B------:R-:W-:Y:S01]  /*20920*/  PRMT R5, R28, 0x9910, RZ ;  /* 0x000099101c057816 */ /* 0x000fe200000000ff */
[----:B------:R4:W-:Y:S04]  /*20930*/  @P4 STG.E.U8 desc[UR14][R44.64], R28 ;  /* 0x0000001c2c004986 */ /* 0x0009e8000c10110e */
[----:B------:R-:W-:Y:S01]  /*20940*/  IMAD.MOV.U32 R2, RZ, RZ, R5 ;  /* 0x000000ffff027224 */ /* 0x000fe200078e0005 */
[----:B----4-:R-:W4:Y:S04]  /*20950*/  LDL.LU.64 R44, [R1+0xa80] ;  /* 0x000a8000012c7983 */ /* 0x010f280000300a00 */
[----:B------:R-:W-:-:S05]  /*20960*/  SHF.R.S32.HI R2, RZ, 0x8, R2 ;  /* 0x00000008ff027819 */ /* 0x000fca0000011402 */
[----:B------:R0:W-:Y:S01]  /*20970*/  @P3 STG.E.U8 desc[UR14][R46.64], R2 ;  /* 0x000000022e003986 */ /* 0x0001e2000c10110e */
[----:B------:R-:W-:-:S03]  /*20980*/  F2FP.SATFINITE.E5M2.F32.PACK_AB_MERGE_C R30, R31, R30, RZ ;  /* 0x0000001e1f1e723e */ /* 0x000fc600048060ff */
[----:B0-----:R-:W4:Y:S01]  /*20990*/  LDL.LU.64 R46, [R1+0xa78] ;  /* 0x000a7800012e7983 */ /* 0x001f220000300a00 */
[----:B------:R-:W-:Y:S02]  /*209a0*/  PRMT R5, R30, 0x9910, RZ ;  /* 0x000099101e057816 */ /* 0x000fe400000000ff */
[----:B------:R-:W-:Y:S01]  /*209b0*/  ISETP.LT.AND P3, PT, R3, UR4, !P0 ;  /* 0x0000000403007c0c */ /* 0x000fe2000c761270 */
[----:B------:R0:W-:Y:S01]  /*209c0*/  @P2 STG.E.U8 desc[UR14][R48.64], R30 ;  /* 0x0000001e30002986 */ /* 0x0001e2000c10110e */
[----:B------:R-:W-:Y:S01]  /*209d0*/  ISETP.LT.AND P4, PT, R4, UR5, !P0 ;  /* 0x0000000504007c0c */ /* 0x000fe2000c781270 */
[----:B------:R-:W-:Y:S01]  /*209e0*/  IMAD.MOV.U32 R3, RZ, RZ, R5 ;  /* 0x000000ffff037224 */ /* 0x000fe200078e0005 */
[----:B------:R-:W1:Y:S01]  /*209f0*/  LDCU UR5, c[0x0][0x39c] ;  /* 0x00007380ff0577ac */ /* 0x000e620008000800 */
[----:B-----5:R-:W-:Y:S01]  /*20a00*/  F2FP.SATFINITE.E5M2.F32.PACK_AB_MERGE_C R32, R33, R32, RZ ;  /* 0x000000202120723e */ /* 0x020fe200048060ff */
[----:B------:R-:W-:Y:S01]  /*20a10*/  VIADD R2, R0, 0x1e0 ;  /* 0x000001e000027836 */ /* 0x000fe20000000000 */
[----:B------:R-:W5:Y:S01]  /*20a20*/  LDCU UR4, c[0x0][0x39c] ;  /* 0x00007380ff0477ac */ /* 0x000f620008000800 */
[----:B0-----:R-:W4:Y:S01]  /*20a30*/  LDL.LU.64 R48, [R1+0xa70] ;  /* 0x000a700001307983 */ /* 0x001f220000300a00 */
[----:B------:R-:W-:-:S05]  /*20a40*/  SHF.R.S32.HI R3, RZ, 0x8, R3 ;  /* 0x00000008ff037819 */ /* 0x000fca0000011403 */
[----:B------:R0:W-:Y:S01]  /*20a50*/  @P6 STG.E.U8 desc[UR14][R50.64], R3 ;  /* 0x0000000332006986 */ /* 0x0001e2000c10110e */
[----:B------:R-:W-:-:S03]  /*20a60*/  PRMT R5, R32, 0x9910, RZ ;  /* 0x0000991020057816 */ /* 0x000fc600000000ff */
[----:B0-----:R-:W4:Y:S01]  /*20a70*/  LDL.LU.64 R50, [R1+0xa68] ;  /* 0x000a680001327983 */ /* 0x001f220000300a00 */
[----:B------:R-:W-:Y:S01]  /*20a80*/  VIADD R4, R0, 0x1df ;  /* 0x000001df00047836 */ /* 0x000fe20000000000 */
[----:B-1----:R-:W-:Y:S02]  /*20a90*/  ISETP.LT.AND P6, PT, R2, UR5, !P0 ;  /* 0x0000000502007c0c */ /* 0x002fe4000c7c1270 */
[----:B------:R0:W-:Y:S01]  /*20aa0*/  @P5 STG.E.U8 desc[UR14][R52.64], R32 ;  /* 0x0000002034005986 */ /* 0x0001e2000c10110e */
[----:B------:R-:W-:Y:S01]  /*20ab0*/  IMAD.MOV.U32 R2, RZ, RZ, R5 ;  /* 0x000000ffff027224 */ /* 0x000fe200078e0005 */
[----:B------:R-:W-:Y:S01]  /*20ac0*/  ISETP.LT.AND P2, PT, R4, UR6, !P0 ;  /* 0x0000000604007c0c */ /* 0x000fe2000c741270 */
[----:B------:R-:W1:Y:S01]  /*20ad0*/  LDCU UR6, c[0x0][0x39c] ;  /* 0x00007380ff0677ac */ /* 0x000e620008000800 */
[----:B------:R-:W1:Y:S01]  /*20ae0*/  LDCU UR5, c[0x0][0x39c] ;  /* 0x00007380ff0577ac */ /* 0x000e620008000800 */
[----:B0-----:R-:W4:Y:S01]  /*20af0*/  LDL.LU.64 R52, [R1+0xa60] ;  /* 0x000a600001347983 */ /* 0x001f220000300a00 */
[----:B------:R-:W-:Y:S01]  /*20b00*/  SHF.R.S32.HI R2, RZ, 0x8, R2 ;  /* 0x00000008ff027819 */ /* 0x000fe20000011402 */
[----:B------:R-:W-:Y:S01]  /*20b10*/  VIADD R4, R0, 0x1e1 ;  /* 0x000001e100047836 */ /* 0x000fe20000000000 */
[----:B---3--:R-:W-:-:S03]  /*20b20*/  F2FP.SATFINITE.E5M2.F32.PACK_AB_MERGE_C R34, R35, R34, RZ ;  /* 0x000000222322723e */ /* 0x008fc600048060ff */
[----:B------:R0:W-:Y:S01]  /*20b30*/  @P4 STG.E.U8 desc[UR14][R54.64], R2 ;  /* 0x0000000236004986 */ /* 0x0001e2000c10110e */
[----:B-----5:R-:W-:Y:S01]  /*20b40*/  ISETP.LT.AND P5, PT, R4, UR4, !P0 ;  /* 0x0000000404007c0c */ /* 0x020fe2000c7a1270 */
[----:B------:R-:W3:Y:S01]  /*20b50*/  LDCU UR4, c[0x0][0x39c] ;  /* 0x00007380ff0477ac */ /* 0x000ee20008000800 */
[----:B------:R-:W-:Y:S01]  /*20b60*/  VIADD R3, R0, 0x1e2 ;  /* 0x000001e200037836 */ /* 0x000fe20000000000 */
[----:B------:R-:W-:Y:S01]  /*20b70*/  PRMT R5, R34, 0x9910, RZ ;  /* 0x0000991022057816 */ /* 0x000fe200000000ff */
[----:B0-----:R-:W5:Y:S03]  /*20b80*/  LDL.LU.64 R54, [R1+0xa58] ;  /* 0x000a580001367983 */ /* 0x001f660000300a00 */
[----:B-1----:R-:W-:Y:S01]  /*20b90*/  ISETP.LT.AND P4, PT, R3, UR6, !P0 ;  /* 0x0000000603007c0c */ /* 0x002fe2000c781270 */
[C---:B------:R-:W-:Y:S01]  /*20ba0*/  VIADD R4, R0.reuse, 0x1e3 ;  /* 0x000001e300047836 */ /* 0x040fe20000000000 */
[----:B------:R-:W-:Y:S01]  /*20bb0*/  F2FP.SATFINITE.E5M2.F32.PACK_AB_MERGE_C R36, R37, R36, RZ ;  /* 0x000000242524723e */ /* 0x000fe200048060ff */
[----:B------:R-:W-:Y:S01]  /*20bc0*/  IMAD.MOV.U32 R3, RZ, RZ, R5 ;  /* 0x000000ffff037224 */ /* 0x000fe200078e0005 */
[----:B------:R0:W-:Y:S01]  /*20bd0*/  @P3 STG.E.U8 desc[UR14][R56.64], R34 ;  /* 0x0000002238003986 */ /* 0x0001e2000c10110e */
[----:B------:R-:W-:Y:S01]  /*20be0*/  VIADD R2, R0, 0x1e4 ;  /* 0x000001e400027836 */ /* 0x000fe20000000000 */
[----:B------:R-:W-:Y:S01]  /*20bf0*/  ISETP.LT.AND P3, PT, R4, UR5, !P0 ;  /* 0x0000000504007c0c */ /* 0x000fe2000c761270 */
[----:B------:R-:W1:Y:S01]  /*20c00*/  LDCU UR5, c[0x0][0x39c] ;  /* 0x00007380ff0577ac */ /* 0x000e620008000800 */
[----:B------:R-:W-:-:S02]  /*20c10*/  SHF.R.S32.HI R3, RZ, 0x8, R3 ;  /* 0x00000008ff037819 */ /* 0x000fc40000011403 */
[----:B------:R-:W-:Y:S01]  /*20c20*/  PRMT R5, R36, 0x9910, RZ ;  /* 0x0000991024057816 */ /* 0x000fe200000000ff */
[----:B------:R-:W1:Y:S01]  /*20c30*/  LDCU UR6, c[0x0][0x39c] ;  /* 0x00007380ff0677ac */ /* 0x000e620008000800 */
[----:B0-----:R-:W5:Y:S04]  /*20c40*/  LDL.LU.64 R56, [R1+0xa50] ;  /* 0x000a500001387983 */ /* 0x001f680000300a00 */
[----:B------:R0:W-:Y:S01]  /*20c50*/  @P2 STG.E.U8 desc[UR14][R58.64], R3 ;  /* 0x000000033a002986 */ /* 0x0001e2000c10110e */
[----:B---3--:R-:W-:Y:S01]  /*20c60*/  ISETP.LT.AND P2, PT, R2, UR4, !P0 ;  /* 0x0000000402007c0c */ /* 0x008fe2000c741270 */
[----:B------:R-:W-:Y:S01]  /*20c70*/  IMAD.MOV.U32 R2, RZ, RZ, R5 ;  /* 0x000000ffff027224 */ /* 0x000fe200078e0005 */
[----:B------:R-:W-:Y:S01]  /*20c80*/  F2FP.SATFINITE.E5M2.F32.PACK_AB_MERGE_C R38, R39, R38, RZ ;  /* 0x000000262726723e */ /* 0x000fe200048060ff */
[----:B------:R3:W-:Y:S01]  /*20c90*/  @P6 STG.E.U8 desc[UR14][R60.64], R36 ;  /* 0x000000243c006986 */ /* 0x0007e2000c10110e */
[----:B------:R-:W2:Y:S02]  /*20ca0*/  LDCU UR4, c[0x0][0x39c] ;  /* 0x00007380ff0477ac */ /* 0x000ea40008000800 */
[----:B------:R-:W-:Y:S01]  /*20cb0*/  SHF.R.S32.HI R2, RZ, 0x8, R2 ;  /* 0x00000008ff027819 */ /* 0x000fe20000011402 */
[----:B0-----:R-:W5:Y:S01]  /*20cc0*/  LDL.LU.64 R58, [R1+0xa48] ;  /* 0x000a4800013a7983 */ /* 0x001f620000300a00 */
[----:B------:R-:W-:Y:S01]  /*20cd0*/  VIADD R3, R0, 0x1e6 ;  /* 0x000001e600037836 */ /* 0x000fe20000000000 */
[----:B------:R-:W-:-:S02]  /*20ce0*/  PRMT R5, R38, 0x9910, RZ ;  /* 0x0000991026057816 */ /* 0x000fc400000000ff */
[----:B------:R0:W-:Y:S02]  /*20cf0*/  @P5 STG.E.U8 desc[UR14][R62.64], R2 ;  /* 0x000000023e005986 */ /* 0x0001e4000c10110e */
[----:B-1----:R-:W-:Y:S01]  /*20d00*/  ISETP.LT.AND P5, PT, R3, UR5, !P0 ;  /* 0x0000000503007c0c */ /* 0x002fe2000c7a1270 */
[----:B------:R-:W-:Y:S01]  /*20d10*/  IMAD.MOV.U32 R3, RZ, RZ, R5 ;  /* 0x000000ffff037224 */ /* 0x000fe200078e0005 */
[----:B---3--:R-:W3:Y:S01]  /*20d20*/  LDL.LU.64 R60, [R1+0xa40] ;  /* 0x000a4000013c7983 */ /* 0x008ee20000300a00 */
[----:B------:R-:W-:Y:S01]  /*20d30*/  VIADD R4, R0, 0x1e5 ;  /* 0x000001e500047836 */ /* 0x000fe20000000000 */
[----:B------:R-:W1:Y:S02]  /*20d40*/  LDCU UR5, c[0x0][0x39c] ;  /* 0x00007380ff0577ac */ /* 0x000e640008000800 */
[----:B------:R-:W-:Y:S01]  /*20d50*/  SHF.R.S32.HI R3, RZ, 0x8, R3 ;  /* 0x00000008ff037819 */ /* 0x000fe20000011403 */
[----:B------:R2:W-:Y:S04]  /*20d60*/  @P4 STG.E.U8 desc[UR14][R64.64], R38 ;  /* 0x0000002640004986 */ /* 0x0005e8000c10110e */
[----:B0-----:R-:W3:Y:S04]  /*20d70*/  LDL.LU.64 R62, [R1+0xa38] ;  /* 0x000a3800013e7983 */ /* 0x001ee80000300a00 */
[----:B------:R0:W-:Y:S04]  /*20d80*/  @P3 STG.E.U8 desc[UR14][R66.64], R3 ;  /* 0x0000000342003986 */ /* 0x0001e8000c10110e */
[----:B--2---:R-:W2:Y:S04]  /*20d90*/  LDL.LU.64 R64, [R1+0xa30] ;  /* 0x000a300001407983 */ /* 0x004ea80000300a00 */
[----:B0-----:R-:W2:Y:S01]  /*20da0*/  LDL.LU.64 R66, [R1+0xa28] ;  /* 0x000a280001427983 */ /* 0x001ea20000300a00 */
[----:B------:R-:W-:Y:S01]  /*20db0*/  ISETP.LT.AND P6, PT, R4, UR6, !P0 ;  /* 0x0000000604007c0c */ /* 0x000fe2000c7c1270 */
[----:B------:R-:W0:Y:S01]  /*20dc0*/  LDCU UR6, c[0x0][0x39c] ;  /* 0x00007380ff0677ac */ /* 0x000e220008000800 */
[----:B------:R-:W-:-:S02]  /*20dd0*/  VIADD R4, R0, 0x1e7 ;  /* 0x000001e700047836 */ /* 0x000fc40000000000 */
[----:B------:R-:W-:-:S03]  /*20de0*/  VIADD R2, R0, 0x1e8 ;  /* 0x000001e800027836 */ /* 0x000fc60000000000 */
[----:B------:R-:W-:Y:S01]  /*20df0*/  ISETP.LT.AND P4, PT, R4, UR4, !P0 ;  /* 0x0000000404007c0c */ /* 0x000fe2000c781270 */
[----:B------:R-:W1:Y:S01]  /*20e00*/  LDCU UR4, c[0x0][0x39c] ;  /* 0x00007380ff0477ac */ /* 0x000e620008000800 */
[----:B------:R-:W-:-:S04]  /*20e10*/  F2FP.SATFINITE.E5M2.F32.PACK_AB_MERGE_C R41, R41, R40, RZ ;  /* 0x000000282929723e */ /* 0x000fc800048060ff */
[----:B------:R-:W-:Y:S02]  /*20e20*/  PRMT R5, R41, 0x9910, RZ ;  /* 0x0000991029057816 */ /* 0x000fe400000000ff */
[----:B0-----:R-:W-:Y:S01]  /*20e30*/  ISETP.LT.AND P3, PT, R2, UR6, !P0 ;  /* 0x0000000602007c0c */ /* 0x001fe2000c761270 */
[----:B------:R-:W0:Y:S01]  /*20e40*/  LDCU UR6, c[0x0][0x39c] ;  /* 0x00007380ff0677ac */ /* 0x000e220008000800 */
[----:B------:R-:W-:Y:S01]  /*20e50*/  VIADD R2, R0, 0x1e9 ;  /* 0x000001e900027836 */ /* 0x000fe20000000000 */
[----:B------:R-:W-:Y:S01]  /*20e60*/  @P2 STG.E.U8 desc[UR14][R250.64], R41 ;  /* 0x00000029fa002986 */ /* 0x000fe2000c10110e */
[----:B------:R-:W-:-:S03]  /*20e70*/  SHF.R.S32.HI R5, RZ, 0x8, R5 ;  /* 0x00000008ff057819 */ /* 0x000fc60000011405 */
[----:B-1----:R-:W-:Y:S01]  /*20e80*/  ISETP.LT.AND P2, PT, R2, UR5, !P0 ;  /* 0x0000000502007c0c */ /* 0x002fe2000c741270 */
[----:B------:R-:W1:Y:S01]  /*20e90*/  LDCU UR5, c[0x0][0x39c] ;  /* 0x00007380ff0577ac */ /* 0x000e620008000800 */
[----:B------:R-:W-:Y:S01]  /*20ea0*/  VIADD R2, R0, 0x1ea ;  /* 0x000001ea00027836 */ /* 0x000fe20000000000 */
[----:B------:R-:W-:Y:S01]  /*20eb0*/  F2FP.SATFINITE.E5M2.F32.PACK_AB_MERGE_C R43, R43, R42, RZ ;  /* 0x0000002a2b2b723e */ /* 0x000fe200048060ff */
[----:B------:R1:W-:Y:S03]  /*20ec0*/  @P6 STG.E.U8 desc[UR14][R248.64], R5 ;  /* 0x00000005f8006986 */ /* 0x0003e6000c10110e */
[----:B------:R-:W-:Y:S01]  /*20ed0*/  ISETP.LT.AND P6, PT, R2, UR4, !P0 ;  /* 0x0000000402007c0c */ /* 0x000fe2000c7c1270 */
[----:B------:R-:W4:Y:S01]  /*20ee0*/  LDCU UR4, c[0x0][0x39c] ;  /* 0x00007380ff0477ac */ /* 0x000f220008000800 */
[----:B------:R-:W-:Y:S01]  /*20ef0*/  VIADD R2, R0, 0x1eb ;  /* 0x000001eb00027836 */ /* 0x000fe20000000000 */
[----:B------:R-:W-:Y:S01]  /*20f00*/  PRMT R3, R43, 0x9910, RZ ;  /* 0x000099102b037816 */ /* 0x000fe200000000ff */
[----:B------:R-:W-:Y:S03]  /*20f10*/  @P5 STG.E.U8 desc[UR14][R246.64], R43 ;  /* 0x0000002bf6005986 */ /* 0x000fe6000c10110e */
[----:B0-----:R-:W-:Y:S01]  /*20f20*/  ISETP.LT.AND P5, PT, R2, UR6, !P0 ;  /* 0x0000000602007c0c */ /* 0x001fe2000c7a1270 */
[----:B------:R-:W0:Y:S01]  /*20f30*/  LDCU UR6, c[0x0][0x39c] ;  /* 0x00007380ff0677ac */ /* 0x000e220008000800 */
[----:B------:R-:W-:Y:S01]  /*20f40*/  SHF.R.S32.HI R3, RZ, 0x8, R3 ;  /* 0x00000008ff037819 */ /* 0x000fe20000011403 */
[----:B------:R-:W-:-:S04]  /*20f50*/  VIADD R2, R0, 0x1ec ;  /* 0x000001ec00027836 */ /* 0x000fc80000000000 */
[----:B------:R0:W-:Y:S01]  /*20f60*/  @P4 STG.E.U8 desc[UR14][R244.64], R3 ;  /* 0x00000003f4004986 */ /* 0x0001e2000c10110e */
[----:B-1----:R-:W-:Y:S01]  /*20f70*/  ISETP.LT.AND P4, PT, R2, UR5, !P0 ;  /* 0x0000000502007c0c */ /* 0x002fe2000c781270 */
[----:B------:R-:W1:Y:S01]  /*20f80*/  LDCU UR5, c[0x0][0x39c] ;  /* 0x00007380ff0577ac */ /* 0x000e620008000800 */
[----:B------:R-:W-:Y:S01]  /*20f90*/  VIADD R2, R0, 0x1ed ;  /* 0x000001ed00027836 */ /* 0x000fe20000000000 */
[----:B----4-:R-:W-:-:S04]  /*20fa0*/  F2FP.SATFINITE.E5M2.F32.PACK_AB_MERGE_C R45, R45, R44, RZ ;  /* 0x0000002c2d2d723e */ /* 0x010fc800048060ff */
[----:B------:R-:W-:Y:S01]  /*20fb0*/  PRMT R5, R45, 0x9910, RZ ;  /* 0x000099102d057816 */ /* 0x000fe200000000ff */
[----:B------:R-:W-:Y:S01]  /*20fc0*/  @P3 STG.E.U8 desc[UR14][R242.64], R45 ;  /* 0x0000002df2003986 */ /* 0x000fe2000c10110e */
[----:B------:R-:W-:Y:S01]  /*20fd0*/  ISETP.LT.AND P3, PT, R2, UR4, !P0 ;  /* 0x0000000402007c0c */ /* 0x000fe2000c761270 */
[----:B------:R-:W4:Y:S01]  /*20fe0*/  LDCU UR4, c[0x0][0x39c] ;  /* 0x00007380ff0477ac */ /* 0x000f220008000800 */
[----:B------:R-:W-:Y:S01]  /*20ff0*/  SHF.R.S32.HI R5, RZ, 0x8, R5 ;  /* 0x00000008ff057819 */ /* 0x000fe20000011405 */
[----:B------:R-:W-:-:S04]  /*21000*/  VIADD R2, R0, 0x1ee ;  /* 0x000001ee00027836 */ /* 0x000fc80000000000 */
[----:B------:R4:W-:Y:S01]  /*21010*/  @P2 STG.E.U8 desc[UR14][R240.64], R5 ;  /* 0x00000005f0002986 */ /* 0x0009e2000c10110e */
[----:B0-----:R-:W-:Y:S01]  /*21020*/  ISETP.LT.AND P2, PT, R2, UR6, !P0 ;  /* 0x0000000602007c0c */ /* 0x001fe2000c741270 */
[----:B------:R-:W0:Y:S01]  /*21030*/  LDCU UR6, c[0x0][0x39c] ;  /* 0x00007380ff0677ac */ /* 0x000e220008000800 */
[----:B------:R-:W-:Y:S01]  /*21040*/  F2FP.SATFINITE.E5M2.F32.PACK_AB_MERGE_C R47, R47, R46, RZ ;  /* 0x0000002e2f2f723e */ /* 0x000fe200048060ff */
[----:B------:R-:W-:-:S03]  /*21050*/  VIADD R2, R0, 0x1ef ;  /* 0x000001ef00027836 */ /* 0x000fc60000000000 */
[----:B------:R-:W-:Y:S01]  /*21060*/  PRMT R3, R47, 0x9910, RZ ;  /* 0x000099102f037816 */ /* 0x000fe200000000ff */
[----:B------:R-:W-:Y:S01]  /*21070*/  @P6 STG.E.U8 desc[UR14][R238.64], R47 ;  /* 0x0000002fee006986 */ /* 0x000fe2000c10110e */
[----:B-1----:R-:W-:Y:S01]  /*21080*/  ISETP.LT.AND P6, PT, R2, UR5, !P0 ;  /* 0x0000000502007c0c */ /* 0x002fe2000c7c1270 */
[----:B------:R-:W1:Y:S01]  /*21090*/  LDCU UR5, c[0x0][0x39c] ;  /* 0x00007380ff0577ac */ /* 0x000e620008000800 */
[----:B------:R-:W-:Y:S01]  /*210a0*/  SHF.R.S32.HI R3, RZ, 0x8, R3 ;  /* 0x00000008ff037819 */ /* 0x000fe20000011403 */
[----:B------:R-:W-:-:S04]  /*210b0*/  VIADD R2, R0, 0x1f0 ;  /* 0x000001f000027836 */ /* 0x000fc80000000000 */
[----:B------:R1:W-:Y:S01]  /*210c0*/  @P5 STG.E.U8 desc[UR14][R236.64], R3 ;  /* 0x00000003ec005986 */ /* 0x0003e2000c10110e */
[----:B----4-:R-:W-:Y:S01]  /*210d0*/  ISETP.LT.AND P5, PT, R2, UR4, !P0 ;  /* 0x0000000402007c0c */ /* 0x010fe2000c7a1270 */
[----:B------:R-:W4:Y:S01]  /*210e0*/  LDCU UR4, c[0x0][0x39c] ;  /* 0x00007380ff0477ac */ /* 0x000f220008000800 */
[----:B------:R-:W-:Y:S01]  /*210f0*/  F2FP.SATFINITE.E5M2.F32.PACK_AB_MERGE_C R49, R49, R48, RZ ;  /* 0x000000303131723e */ /* 0x000fe200048060ff */
[----:B------:R-:W-:-:S03]  /*21100*/  VIADD R2, R0, 0x1f1 ;  /* 0x000001f100027836 */ /* 0x000fc60000000000 */
[----:B------:R-:W-:Y:S01]  /*21110*/  PRMT R5, R49, 0x9910, RZ ;  /* 0x0000991031057816 */ /* 0x000fe200000000ff */
[----:B------:R-:W-:Y:S01]  /*21120*/  @P4 STG.E.U8 desc[UR14][R234.64], R49 ;  /* 0x00000031ea004986 */ /* 0x000fe2000c10110e */
[----:B0-----:R-:W-:Y:S01]  /*21130*/  ISETP.LT.AND P4, PT, R2, UR6, !P0 ;  /* 0x0000000602007c0c */ /* 0x001fe2000c781270 */
[----:B------:R-:W0:Y:S01]  /*21140*/  LDCU UR6, c[0x0][0x39c] ;  /* 0x00007380ff0677ac */ /* 0x000e220008000800 */
[----:B------:R-:W-:Y:S01]  /*21150*/  SHF.R.S32.HI R5, RZ, 0x8, R5 ;  /* 0x00000008ff057819 */ /* 0x000fe20000011405 */
[----:B------:R-:W-:-:S04]  /*21160*/  VIADD R2, R0, 0x1f2 ;  /* 0x000001f200027836 */ /* 0x000fc80000000000 */
[----:B------:R0:W-:Y:S01]  /*21170*/  @P3 STG.E.U8 desc[UR14][R232.64], R5 ;  /* 0x00000005e8003986 */ /* 0x0001e2000c10110e */
[----:B-1----:R-:W-:Y:S01]  /*21180*/  ISETP.LT.AND P3, PT, R2, UR5, !P0 ;  /* 0x0000000502007c0c */ /* 0x002fe2000c761270 */
[----:B------:R-:W1:Y:S01]  /*21190*/  LDCU UR5, c[0x0][0x39c] ;  /* 0x00007380ff0577ac */ /* 0x000e620008000800 */
[----:B------:R-:W-:Y:S01]  /*211a0*/  F2FP.SATFINITE.E5M2.F32.PACK_AB_MERGE_C R51, R51, R50, RZ ;  /* 0x000000323333723e */ /* 0x000fe200048060ff */
[----:B------:R-:W-:-:S03]  /*211b0*/  VIADD R2, R0, 0x1f3 ;  /* 0x000001f300027836 */ /* 0x000fc60000000000 */
[----:B------:R-:W-:Y:S01]  /*211c0*/  PRMT R3, R51, 0x9910, RZ ;  /* 0x0000991033037816 */ /* 0x000fe200000000ff */
[----:B------:R-:W-:Y:S01]  /*211d0*/  @P2 STG.E.U8 desc[UR14][R230.64], R51 ;  /* 0x00000033e6002986 */ /* 0x000fe2000c10110e */
[----:B----4-:R-:W-:Y:S01]  /*211e0*/  ISETP.LT.AND P2, PT, R2, UR4, !P0 ;  /* 0x0000000402007c0c */ /* 0x010fe2000c741270 */
        /* <DEDUP_REMOVED lines=17> */
[----:B------:R-:W-:Y:S01]  /*21300*/  VIADD R2, R0, 0x1f7 ;  /* 0x000001f700027836 */ /* 0x000fe20000000000 */
[----:B-----5:R-:W-:-:S04]  /*21310*/  F2FP.SATFINITE.E5M2.F32.PACK_AB_MERGE_C R55, R55, R54, RZ ;  /* 0x000000363737723e */ /* 0x020fc800048060ff */
        /* <DEDUP_REMOVED lines=14> */
[----:B------:R-:W-:Y:S01]  /*21400*/  VIADD R2, R0, 0x1fa ;  /* 0x000001fa00027836 */ /* 0x000fe20000000000 */
[----:B------:R-:W-:Y:S01]  /*21410*/  SHF.R.S32.HI R5, RZ, 0x8, R5 ;  /* 0x00000008ff057819 */ /* 0x000fe20000011405 */
[----:B------:R-:W4:Y:S04]  /*21420*/  LDCU UR4, c[0x0][0x39c] ;  /* 0x00007380ff0477ac */ /* 0x000f280008000800 */
[----:B------:R3:W-:Y:S01]  /*21430*/  @P5 STG.E.U8 desc[UR14][R216.64], R5 ;  /* 0x00000005d8005986 */ /* 0x0007e2000c10110e */
[----:B0-----:R-:W-:Y:S01]  /*21440*/  ISETP.LT.AND P5, PT, R2, UR6, !P0 ;  /* 0x0000000602007c0c */ /* 0x001fe2000c7a1270 */
[----:B------:R-:W0:Y:S01]  /*21450*/  LDCU UR6, c[0x0][0x39c] ;  /* 0x00007380ff0677ac */ /* 0x000e220008000800 */
[----:B------:R-:W-:Y:S01]  /*21460*/  F2FP.SATFINITE.E5M2.F32.PACK_AB_MERGE_C R59, R59, R58, RZ ;  /* 0x0000003a3b3b723e */ /* 0x000fe200048060ff */
[----:B------:R-:W-:-:S03]  /*21470*/  VIADD R2, R0, 0x1fb ;  /* 0x000001fb00027836 */ /* 0x000fc60000000000 */
[----:B-----5:R-:W-:Y:S01]  /*21480*/  PRMT R3, R59, 0x9910, RZ ;  /* 0x000099103b037816 */ /* 0x020fe200000000ff */
[----:B------:R-:W-:Y:S01]  /*21490*/  @P4 STG.E.U8 desc[UR14][R214.64], R59 ;  /* 0x0000003bd6004986 */ /* 0x000fe2000c10110e */
[----:B-1----:R-:W-:Y:S01]  /*214a0*/  ISETP.LT.AND P4, PT, R2, UR5, !P0 ;  /* 0x0000000502007c0c */ /* 0x002fe2000c781270 */
[C---:B------:R-:W-:Y:S01]  /*214b0*/  VIADD R2, R0.reuse, 0x1fc ;  /* 0x000001fc00027836 */ /* 0x040fe20000000000 */
[----:B------:R-:W-:Y:S02]  /*214c0*/  SHF.R.S32.HI R3, RZ, 0x8, R3 ;  /* 0x00000008ff037819 */ /* 0x000fe40000011403 */
[----:B---3--:R-:W-:Y:S01]  /*214d0*/  F2FP.SATFINITE.E5M2.F32.PACK_AB_MERGE_C R61, R61, R60, RZ ;  /* 0x0000003c3d3d723e */ /* 0x008fe200048060ff */
[----:B------:R-:W-:Y:S02]  /*214e0*/  VIADD R4, R0, 0x1fd ;  /* 0x000001fd00047836 */ /* 0x000fe40000000000 */
[----:B------:R1:W-:Y:S01]  /*214f0*/  @P3 STG.E.U8 desc[UR14][R212.64], R3 ;  /* 0x00000003d4003986 */ /* 0x0003e2000c10110e */
[----:B------:R-:W-:-:S02]  /*21500*/  PRMT R5, R61, 0x9910, RZ ;  /* 0x000099103d057816 */ /* 0x000fc400000000ff */
[----:B------:R-:W-:Y:S01]  /*21510*/  ISETP.LT.AND P3, PT, R2, UR7, !P0 ;  /* 0x0000000702007c0c */ /* 0x000fe2000c761270 */
[----:B------:R-:W-:Y:S01]  /*21520*/  VIADD R2, R0, 0x1fe ;  /* 0x000001fe00027836 */ /* 0x000fe20000000000 */
[----:B------:R-:W-:Y:S01]  /*21530*/  F2FP.SATFINITE.E5M2.F32.PACK_AB_MERGE_C R63, R63, R62, RZ ;  /* 0x0000003e3f3f723e */ /* 0x000fe200048060ff */
[----:B------:R-:W-:Y:S01]  /*21540*/  @P2 STG.E.U8 desc[UR14][R210.64], R61 ;  /* 0x0000003dd2002986 */ /* 0x000fe2000c10110e */
[----:B------:R-:W-:Y:S01]  /*21550*/  IMAD.MOV.U32 R0, RZ, RZ, R5 ;  /* 0x000000ffff007224 */ /* 0x000fe200078e0005 */
[----:B----4-:R-:W-:Y:S02]  /*21560*/  ISETP.LT.AND P2, PT, R4, UR4, !P0 ;  /* 0x0000000404007c0c */ /* 0x010fe4000c741270 */
[----:B0-----:R-:W-:Y:S02]  /*21570*/  ISETP.LT.AND P0, PT, R2, UR6, !P0 ;  /* 0x0000000602007c0c */ /* 0x001fe4000c701270 */
[----:B--2---:R-:W-:Y:S02]  /*21580*/  F2FP.SATFINITE.E5M2.F32.PACK_AB_MERGE_C R65, R65, R64, RZ ;  /* 0x000000404141723e */ /* 0x004fe400048060ff */
[----:B------:R-:W-:-:S02]  /*21590*/  PRMT R5, R63, 0x9910, RZ ;  /* 0x000099103f057816 */ /* 0x000fc400000000ff */
[----:B-1----:R-:W-:Y:S02]  /*215a0*/  SHF.R.S32.HI R3, RZ, 0x8, R0 ;  /* 0x00000008ff037819 */ /* 0x002fe40000011400 */
[----:B------:R-:W-:Y:S02]  /*215b0*/  PRMT R7, R65, 0x9910, RZ ;  /* 0x0000991041077816 */ /* 0x000fe400000000ff */
[----:B------:R-:W-:Y:S02]  /*215c0*/  F2FP.SATFINITE.E5M2.F32.PACK_AB_MERGE_C R67, R67, R66, RZ ;  /* 0x000000424343723e */ /* 0x000fe400048060ff */
[----:B------:R-:W-:Y:S02]  /*215d0*/  SHF.R.S32.HI R5, RZ, 0x8, R5 ;  /* 0x00000008ff057819 */ /* 0x000fe40000011405 */
[----:B------:R-:W-:Y:S01]  /*215e0*/  PRMT R0, R67, 0x9910, RZ ;  /* 0x0000991043007816 */ /* 0x000fe200000000ff */
[----:B------:R0:W-:Y:S01]  /*215f0*/  @P6 STG.E.U8 desc[UR14][R208.64], R3 ;  /* 0x00000003d0006986 */ /* 0x0001e2000c10110e */
[----:B------:R-:W-:-:S03]  /*21600*/  SHF.R.S32.HI R7, RZ, 0x8, R7 ;  /* 0x00000008ff077819 */ /* 0x000fc60000011407 */
[----:B------:R1:W-:Y:S04]  /*21610*/  @P5 STG.E.U8 desc[UR14][R206.64], R63 ;  /* 0x0000003fce005986 */ /* 0x0003e8000c10110e */
[----:B------:R1:W-:Y:S01]  /*21620*/  @P4 STG.E.U8 desc[UR14][R204.64], R5 ;  /* 0x00000005cc004986 */ /* 0x0003e2000c10110e */
[----:B0-----:R-:W-:-:S03]  /*21630*/  SHF.R.S32.HI R3, RZ, 0x8, R0 ;  /* 0x00000008ff037819 */ /* 0x001fc60000011400 */
[----:B------:R1:W-:Y:S04]  /*21640*/  @P3 STG.E.U8 desc[UR14][R202.64], R65 ;  /* 0x00000041ca003986 */ /* 0x0003e8000c10110e */
[----:B------:R1:W-:Y:S04]  /*21650*/  @P2 STG.E.U8 desc[UR14][R200.64], R7 ;  /* 0x00000007c8002986 */ /* 0x0003e8000c10110e */
[----:B------:R1:W-:Y:S04]  /*21660*/  @P0 STG.E.U8 desc[UR14][R198.64], R67 ;  /* 0x00000043c6000986 */ /* 0x0003e8000c10110e */
[----:B------:R1:W-:Y:S01]  /*21670*/  @P1 STG.E.U8 desc[UR14][R196.64], R3 ;  /* 0x00000003c4001986 */ /* 0x0003e2000c10110e */
[----:B------:R-:W-:Y:S06]  /*21680*/  BAR.SYNC.DEFER_BLOCKING 0x0 ;  /* 0x0000000000007b1d */ /* 0x000fec0000010000 */
[----:B------:R-:W-:Y:S05]  /*21690*/  BRA.U UP0, `(.L_x_19) ;  /* 0x0000000100a07547 */ /* 0x000fea000b800000 */
[----:B------:R-:W0:Y:S01]  /*216a0*/  S2UR UR5, SR_CgaCtaId ;  /* 0x00000000000579c3 */ /* 0x000e220000008800 */
[----:B------:R-:W-:Y:S01]  /*216b0*/  NOP ;  /* 0x0000000000007918 */ /* 0x000fe20000000000 */
[----:B------:R-:W-:Y:S01]  /*216c0*/  UMOV UR4, 0x50 ;  /* 0x0000005000047882 */ /* 0x000fe20000000000 */
[----:B------:R-:W-:Y:S02]  /*216d0*/  IMAD.U32 R0, RZ, RZ, UR20 ;  /* 0x00000014ff007e24 */ /* 0x000fe4000f8e00ff */
[----:B-1----:R-:W-:Y:S02]  /*216e0*/  IMAD.MOV.U32 R3, RZ, RZ, 0xffff ;  /* 0x0000ffffff037424 */ /* 0x002fe400078e00ff */
[----:B------:R-:W-:Y:S01]  /*216f0*/  IMAD.MOV.U32 R7, RZ, RZ, 0x1 ;  /* 0x00000001ff077424 */ /* 0x000fe200078e00ff */
[----:B------:R-:W-:-:S04]  /*21700*/  LOP3.LUT R0, R0, 0xffff, RZ, 0xc0, !PT ;  /* 0x0000ffff00007812 */ /* 0x000fc800078ec0ff */
[----:B------:R-:W-:-:S05]  /*21710*/  SHF.R.U32.HI R0, RZ, 0x5, R0 ;  /* 0x00000005ff007819 */ /* 0x000fca0000011600 */
[----:B------:R-:W-:Y:S01]  /*21720*/  VIADD R2, R0, 0x10 ;  /* 0x0000001000027836 */ /* 0x000fe20000000000 */
[----:B------:R-:W-:Y:S01]  /*21730*/  SHF.L.U32 R0, R3, R0, RZ ;  /* 0x0000000003007219 */ /* 0x000fe200000006ff */
[----:B0-----:R-:W-:-:S03]  /*21740*/  ULEA UR6, UR5, UR4, 0x18 ;  /* 0x0000000405067291 */ /* 0x001fc6000f8ec0ff */
[----:B------:R-:W-:-:S04]  /*21750*/  SHF.L.U32 R3, R7, R2, RZ ;  /* 0x0000000207037219 */ /* 0x000fc800000006ff */
[----:B------:R-:W-:Y:S02]  /*21760*/  LOP3.LUT R0, R3, R0, RZ, 0xfc, !PT ;  /* 0x0000000003007212 */ /* 0x000fe400078efcff */
[----:B------:R-:W0:Y:S02]  /*21770*/  LDS R5, [UR6] ;  /* 0x00000006ff057984 */ /* 0x000e240008000800 */
[C---:B------:R-:W-:Y:S02]  /*21780*/  LOP3.LUT R2, R0.reuse, 0xffff, RZ, 0xc0, !PT ;  /* 0x0000ffff00027812 */ /* 0x040fe400078ec0ff */
[----:B0-----:R-:W-:-:S04]  /*21790*/  LOP3.LUT R3, R0, 0xffff, R5, 0x80, !PT ;  /* 0x0000ffff00037812 */ /* 0x001fc800078e8005 */
[----:B------:R-:W-:-:S13]  /*217a0*/  ISETP.NE.AND P0, PT, R3, R2, PT ;  /* 0x000000020300720c */ /* 0x000fda0003f05270 */
[----:B------:R-:W-:Y:S05]  /*217b0*/  @P0 BRA `(.L_x_20) ;  /* 0x0000000000500947 */ /* 0x000fea0003800000 */
[----:B------:R-:W-:Y:S02]  /*217c0*/  SHF.R.U32.HI R5, RZ, 0x10, R5 ;  /* 0x00000010ff057819 */ /* 0x000fe40000011605 */
[----:B------:R-:W-:-:S04]  /*217d0*/  SHF.R.U32.HI R2, RZ, 0x10, R0 ;  /* 0x00000010ff027819 */ /* 0x000fc80000011600 */
[----:B------:R-:W-:-:S04]  /*217e0*/  LOP3.LUT R5, R5, R2, RZ, 0xc0, !PT ;  /* 0x0000000205057212 */ /* 0x000fc800078ec0ff */
[----:B------:R-:W-:-:S13]  /*217f0*/  ISETP.NE.AND P0, PT, R5, R2, PT ;  /* 0x000000020500720c */ /* 0x000fda0003f05270 */
[----:B------:R-:W-:Y:S05]  /*21800*/  @P0 BRA `(.L_x_21) ;  /* 0x0000000000300947 */ /* 0x000fea0003800000 */
[----:B------:R-:W-:Y:S01]  /*21810*/  R2UR UR4, R0 ;  /* 0x00000000000472ca */ /* 0x000fe200000e0000 */
[----:B------:R-:W-:Y:S01]  /*21820*/  VOTEU.ANY UR5, UPT, PT ;  /* 0x0000000000057886 */ /* 0x000fe200038e0100 */
[----:B------:R-:W0:Y:S01]  /*21830*/  S2R R0, SR_LANEID ;  /* 0x0000000000007919 */ /* 0x000e220000000000 */
[----:B------:R-:W-:-:S10]  /*21840*/  UFLO.U32 UR5, UR5 ;  /* 0x00000005000572bd */ /* 0x000fd400080e0000 */
[----:B------:R-:W-:-:S06]  /*21850*/  ULOP3.LUT UR4, URZ, UR4, URZ, 0x33, !UPT ;  /* 0x00000004ff047292 */ /* 0x000fcc000f8e33ff */
[----:B------:R-:W-:-:S04]  /*21860*/  IMAD.U32 R2, RZ, RZ, UR4 ;  /* 0x00000004ff027e24 */ /* 0x000fc8000f8e00ff */
[----:B------:R-:W1:Y:S02]  /*21870*/  REDUX UR7, R2 ;  /* 0x00000000020773c4 */ /* 0x000e640000000000 */
[----:B------:R2:W-:Y:S01]  /*21880*/  UTCATOMSWS.AND URZ, UR4 ;  /* 0x0000000400ff79e3 */ /* 0x0005e20008000000 */
[----:B0-----:R-:W-:Y:S01]  /*21890*/  ISETP.EQ.U32.AND P0, PT, R0, UR5, PT ;  /* 0x0000000500007c0c */ /* 0x001fe2000bf02070 */
[----:B-1----:R-:W-:-:S12]  /*218a0*/  IMAD.U32 R0, RZ, RZ, UR7 ;  /* 0x00000007ff007e24 */ /* 0x002fd8000f8e00ff */
[----:B------:R2:W-:Y:S01]  /*218b0*/  @P0 ATOMS.AND RZ, [UR6], R0 ;  /* 0x00000000ffff098c */ /* 0x0005e2000a800006 */
[----:B------:R-:W-:Y:S05]  /*218c0*/  BRA `(.L_x_19) ;  /* 0x0000000000147947 */ /* 0x000fea0003800000 */
.L_x_21:
[----:B------:R-:W-:-:S07]  /*218d0*/  MOV R2, 0x218f0 ;  /* 0x000218f000027802 */ /* 0x000fce0000000f00 */
[----:B------:R-:W-:Y:S05]  /*218e0*/  CALL.REL.NOINC `($__internal_0_$__cuda_sm10x_tcgen05_guardrail_trap_col_being_dealloced_not_returned_by_alloc) ;  /* 0x00000000005c7944 */ /* 0x000fea0003c00000 */
[----:B------:R-:W-:Y:S05]  /*218f0*/  BRA `(.L_x_19) ;  /* 0x0000000000087947 */ /* 0x000fea0003800000 */
.L_x_20:
[----:B------:R-:W-:-:S07]  /*21900*/  MOV R2, 0x21920 ;  /* 0x0002192000027802 */ /* 0x000fce0000000f00 */
[----:B------:R-:W-:Y:S05]  /*21910*/  CALL.REL.NOINC `($__internal_2_$__cuda_sm10x_tcgen05_guardrail_trap_unallocated_columns_being_dealloced) ;  /* 0x0000000000687944 */ /* 0x000fea0003c00000 */
.L_x_19:
[----:B------:R-:W-:Y:S01]  /*21920*/  NOP ;  /* 0x0000000000007918 */ /* 0x000fe20000000000 */
[----:B--2---:R-:W-:Y:S05]  /*21930*/  EXIT ;  /* 0x000000000000794d */ /* 0x004fea0003800000 */
.L_x_7:
[----:B------:R-:W-:-:S07]  /*21940*/  IMAD.MOV.U32 R5, RZ, RZ, R4 ;  /* 0x000000ffff057224 */ /* 0x000fce00078e0004 */
.L_x_22:
[----:B-1----:R1:W2:Y:S02]  /*21950*/  SYNCS.PHASECHK.TRANS64.TRYWAIT P1, [R9+URZ], R5 ;  /* 0x00000005090075a7 */ /* 0x0022a400080211ff */
[----:B--2---:R-:W-:Y:S05]  /*21960*/  @!P1 NANOSLEEP.SYNCS 0x989680 ;  /* 0x009896800000995d */ /* 0x004fea0003900000 */
[----:B------:R-:W2:Y:S02]  /*21970*/  @!P1 SYNCS.PHASECHK.TRANS64 P1, [R9+URZ], R5 ;  /* 0x00000005090095a7 */ /* 0x000ea400080210ff */
[----:B--2---:R-:W-:Y:S05]  /*21980*/  @!P1 BRA `(.L_x_22) ;  /* 0xfffffffc00f09947 */ /* 0x004fea000383ffff */
[----:B------:R-:W-:Y:S05]  /*21990*/  BRA `(.L_x_6) ;  /* 0xfffffde800687947 */ /* 0x000fea000383ffff */
.L_x_10:
[----:B------:R-:W-:-:S07]  /*219a0*/  IMAD.MOV.U32 R5, RZ, RZ, R4 ;  /* 0x000000ffff057224 */ /* 0x000fce00078e0004 */
.L_x_23:
[----:B-1----:R1:W2:Y:S02]  /*219b0*/  SYNCS.PHASECHK.TRANS64.TRYWAIT P0, [R11+URZ], R5 ;  /* 0x000000050b0075a7 */ /* 0x0022a400080011ff */
[----:B--2---:R-:W-:Y:S05]  /*219c0*/  @!P0 NANOSLEEP.SYNCS 0x989680 ;  /* 0x009896800000895d */ /* 0x004fea0003900000 */
[----:B------:R-:W2:Y:S02]  /*219d0*/  @!P0 SYNCS.PHASECHK.TRANS64 P0, [R11+URZ], R5 ;  /* 0x000000050b0085a7 */ /* 0x000ea400080010ff */
[----:B--2---:R-:W-:Y:S05]  /*219e0*/  @!P0 BRA `(.L_x_23) ;  /* 0xfffffffc00f08947 */ /* 0x004fea000383ffff */
[----:B------:R-:W-:Y:S05]  /*219f0*/  BRA `(.L_x_9) ;  /* 0xfffffde800cc7947 */ /* 0x000fea000383ffff */
.L_x_14:
[----:B------:R-:W0:Y:S02]  /*21a00*/  SYNCS.PHASECHK.TRANS64.TRYWAIT P4, [UR11], R109 ;  /* 0x0000006dff0075a7 */ /* 0x000e24000808110b */
[----:B0-----:R-:W-:Y:S05]  /*21a10*/  @!P4 BRA `(.L_x_14) ;  /* 0xfffffffc00f8c947 */ /* 0x001fea000383ffff */
[----:B------:R-:W-:Y:S05]  /*21a20*/  BRA `(.L_x_24) ;  /* 0xfffffe6000907947 */ /* 0x000fea000383ffff */
.L_x_18:
[----:B------:R-:W0:Y:S02]  /*21a30*/  SYNCS.PHASECHK.TRANS64.TRYWAIT P2, [UR11], R32 ;  /* 0x00000020ff0075a7 */ /* 0x000e24000804110b */
[----:B0-----:R-:W-:Y:S05]  /*21a40*/  @!P2 BRA `(.L_x_18) ;  /* 0xfffffffc00f8a947 */ /* 0x001fea000383ffff */
[----:B------:R-:W-:Y:S05]  /*21a50*/  BRA `(.L_x_17) ;  /* 0xfffffe9000587947 */ /* 0x000fea000383ffff */
        .weak           $__internal_0_$__cuda_sm10x_tcgen05_guardrail_trap_col_being_dealloced_not_returned_by_alloc
        .type           $__internal_0_$__cuda_sm10x_tcgen05_guardrail_trap_col_being_dealloced_not_returned_by_alloc,@function
        .size           $__internal_0_$__cuda_sm10x_tcgen05_guardrail_trap_col_being_dealloced_not_returned_by_alloc,($__internal_1_$__cuda_sm10x_tcgen05_guardrail_trap_phase_invalid_during_alloc - $__internal_0_$__cuda_sm10x_tcgen05_guardrail_trap_col_being_dealloced_not_returned_by_alloc)
$__internal_0_$__cuda_sm10x_tcgen05_guardrail_trap_col_being_dealloced_not_returned_by_alloc:
[----:B------:R-:W-:Y:S05]  /*21a60*/  BPT.TRAP 0x1 ;  /* 0x000000040000795c */ /* 0x000fea0000300000 */
[----:B------:R-:W-:-:S04]  /*21a70*/  IMAD.MOV.U32 R3, RZ, RZ, 0x0 ;  /* 0x00000000ff037424 */ /* 0x000fc800078e00ff */
[----:B------:R-:W-:Y:S05]  /*21a80*/  RET.REL.NODEC R2 `(matmul_kernel) ;  /* 0xfffffde4025c7950 */ /* 0x000fea0003c3ffff */
        .weak           $__internal_1_$__cuda_sm10x_tcgen05_guardrail_trap_phase_invalid_during_alloc
        .type           $__internal_1_$__cuda_sm10x_tcgen05_guardrail_trap_phase_invalid_during_alloc,@function
        .size           $__internal_1_$__cuda_sm10x_tcgen05_guardrail_trap_phase_invalid_during_alloc,($__internal_2_$__cuda_sm10x_tcgen05_guardrail_trap_unallocated_columns_being_dealloced - $__internal_1_$__cuda_sm10x_tcgen05_guardrail_trap_phase_invalid_during_alloc)
$__internal_1_$__cuda_sm10x_tcgen05_guardrail_trap_phase_invalid_during_alloc:
[----:B------:R-:W-:Y:S05]  /*21a90*/  BPT.TRAP 0x1 ;  /* 0x000000040000795c */ /* 0x000fea0000300000 */
[----:B------:R-:W-:-:S04]  /*21aa0*/  IMAD.MOV.U32 R5, RZ, RZ, 0x0 ;  /* 0x00000000ff057424 */ /* 0x000fc800078e00ff */
[----:B------:R-:W-:Y:S05]  /*21ab0*/  RET.REL.NODEC R4 `(matmul_kernel) ;  /* 0xfffffde404507950 */ /* 0x000fea0003c3ffff */
        .weak           $__internal_2_$__cuda_sm10x_tcgen05_guardrail_trap_unallocated_columns_being_dealloced
        .type           $__internal_2_$__cuda_sm10x_tcgen05_guardrail_trap_unallocated_columns_being_dealloced,@function
        .size           $__internal_2_$__cuda_sm10x_tcgen05_guardrail_trap_unallocated_columns_being_dealloced,(.L_x_28 - $__internal_2_$__cuda_sm10x_tcgen05_guardrail_trap_unallocated_columns_being_dealloced)
$__internal_2_$__cuda_sm10x_tcgen05_guardrail_trap_unallocated_columns_being_dealloced:
[----:B------:R-:W-:Y:S05]  /*21ac0*/  BPT.TRAP 0x1 ;  /* 0x000000040000795c */ /* 0x000fea0000300000 */
[----:B------:R-:W-:-:S04]  /*21ad0*/  IMAD.MOV.U32 R3, RZ, RZ, 0x0 ;  /* 0x00000000ff037424 */ /* 0x000fc800078e00ff */
[----:B------:R-:W-:Y:S05]  /*21ae0*/  RET.REL.NODEC R2 `(matmul_kernel) ;  /* 0xfffffde402447950 */ /* 0x000fea0003c3ffff */
.L_x_25:
[----:B------:R-:W-:-:S00]  /*21af0*/  BRA `(.L_x_25) ;  /* 0xfffffffc00fc7947 */ /* 0x000fc0000383ffff */
[----:B------:R-:W-:-:S00]  /*21b00*/  NOP ;  /* 0x0000000000007918 */ /* 0x000fc00000000000 */
[----:B------:R-:W-:-:S00]  /*21b10*/  NOP ;  /* 0x0000000000007918 */ /* 0x000fc00000000000 */
[----:B------:R-:W-:-:S00]  /*21b20*/  NOP ;  /* 0x0000000000007918 */ /* 0x000fc00000000000 */
[----:B------:R-:W-:-:S00]  /*21b30*/  NOP ;  /* 0x0000000000007918 */ /* 0x000fc00000000000 */
[----:B------:R-:W-:-:S00]  /*21b40*/  NOP ;  /* 0x0000000000007918 */ /* 0x000fc00000000000 */
[----:B------:R-:W-:-:S00]  /*21b50*/  NOP ;  /* 0x0000000000007918 */ /* 0x000fc00000000000 */
[----:B------:R-:W-:-:S00]  /*21b60*/  NOP ;  /* 0x0000000000007918 */ /* 0x000fc00000000000 */
[----:B------:R-:W-:-:S00]  /*21b70*/  NOP ;  /* 0x0000000000007918 */ /* 0x000fc00000000000 */
.L_x_28:


//--------------------- .nv.shared.matmul_kernel  --------------------------
	.section	.nv.shared.matmul_kernel,"aw",@nobits
	.sectionflags	@""
	.align	16
	.zero		1024


//--------------------- .nv.shared.reserved.0     --------------------------
	.section	.nv.shared.reserved.0,"aw",@nobits
	.align	8
	.weak		__nv_reservedSMEM_offset_0_alias
	.size		__nv_reservedSMEM_offset_0_alias, 0, 64
	.other		__nv_reservedSMEM_offset_0_alias,@"STO_CUDA_RESERVED_SHARED STV_DEFAULT"
__nv_reservedSMEM_offset_0_alias:
	.zero		0
.nv.shared.reserved.0:
	.zero		64
	.weak		__nv_reservedSMEM_allocation_phase
	.type		__nv_reservedSMEM_allocation_phase,@object
	.size		__nv_reservedSMEM_allocation_phase,(.L_0 - __nv_reservedSMEM_allocation_phase)
__nv_reservedSMEM_allocation_phase:
	.zero		1
.L_0:
	.zero		7
	.weak		__nv_reservedSMEM_devtool_atexit_pc
	.type		__nv_reservedSMEM_devtool_atexit_pc,@object
	.size		__nv_reservedSMEM_devtool_atexit_pc,(__nv_reservedSMEM_allocation_mask - __nv_reservedSMEM_devtool_atexit_pc)
__nv_reservedSMEM_devtool_atexit_pc:
	.zero		8
	.weak		__nv_reservedSMEM_allocation_mask
	.type		__nv_reservedSMEM_allocation_mask,@object
	.size		__nv_reservedSMEM_allocation_mask,(.L_2 - __nv_reservedSMEM_allocation_mask)
__nv_reservedSMEM_allocation_mask:
	.zero		4
.L_2:
	.zero		4
	.weak		__nv_reservedSMEM_tmem_allocation_pipeline_mbarrier
	.type		__nv_reservedSMEM_tmem_allocation_pipeline_mbarrier,@object
	.size		__nv_reservedSMEM_tmem_allocation_pipeline_mbarrier,(__nv_reservedSMEM_tmem_allocation_pipeline_mbarrier_parity - __nv_reservedSMEM_tmem_allocation_pipeline_mbarrier)
__nv_reservedSMEM_tmem_allocation_pipeline_mbarrier:
	.zero		8
	.weak		__nv_reservedSMEM_tmem_allocation_pipeline_mbarrier_parity
	.type		__nv_reservedSMEM_tmem_allocation_pipeline_mbarrier_parity,@object
	.size		__nv_reservedSMEM_tmem_allocation_pipeline_mbarrier_parity,(.L_4 - __nv_reservedSMEM_tmem_allocation_pipeline_mbarrier_parity)
__nv_reservedSMEM_tmem_allocation_pipeline_mbarrier_parity:
	.zero		4
.L_4:


//--------------------- .nv.constant0.matmul_kernel --------------------------
	.section	.nv.constant0.matmul_kernel,"a",@progbits
	.sectionflags	@""
	.align	4
.nv.constant0.matmul_kernel:
	.zero		976


//--------------------- SYMBOLS --------------------------

	.type		.nv.reservedSmem.offset0,@object
	.size		.nv.reservedSmem.offset0,0x4
	.type		.nv.reservedSmem.cap,@object
	.size		.nv.reservedSmem.cap,0x4
